def matmul_kernel(
    a_ptr,
    b_ptr,
    c_ptr,
    M,
    N,
    K,
    stride_am,
    stride_ak,
    stride_bk,
    stride_bn,
    stride_cm,
    stride_cn,
    BLOCK_M: tl.constexpr,
    BLOCK_N: tl.constexpr,
    BLOCK_K: tl.constexpr,
    GROUP_M: tl.constexpr,
):
    pid = tl.program_id(axis=0)
    num_pid_m = tl.cdiv(M, BLOCK_M)
    num_pid_n = tl.cdiv(N, BLOCK_N)
    num_pid_in_group = GROUP_M * num_pid_n
    group_id = pid // num_pid_in_group
    first_pid_m = group_id * GROUP_M
    group_size_m = min(num_pid_m - first_pid_m, GROUP_M)
    pid_m = first_pid_m + ((pid % num_pid_in_group) % group_size_m)
    pid_n = (pid % num_pid_in_group) // group_size_m

    offs_am = (pid_m * BLOCK_M + tl.arange(0, BLOCK_M)) % M
    offs_bn = (pid_n * BLOCK_N + tl.arange(0, BLOCK_N)) % N
    offs_k = tl.arange(0, BLOCK_K)
    a_ptrs = a_ptr + offs_am[:, None] * stride_am + offs_k[None, :] * stride_ak
    b_ptrs = b_ptr + offs_k[:, None] * stride_bk + offs_bn[None, :] * stride_bn

    acc = tl.zeros((BLOCK_M, BLOCK_N), dtype=tl.float32)
    for kk in range(0, tl.cdiv(K, BLOCK_K)):
        a = tl.load(a_ptrs, mask=offs_k[None, :] < K - kk * BLOCK_K, other=0.0)
        b = tl.load(b_ptrs, mask=offs_k[:, None] < K - kk * BLOCK_K, other=0.0)
        acc = tl.dot(a, b, acc)
        a_ptrs += BLOCK_K * stride_ak
        b_ptrs += BLOCK_K * stride_bk

    c = acc.to(c_ptr.dtype.element_ty)
    offs_cm = pid_m * BLOCK_M + tl.arange(0, BLOCK_M)
    offs_cn = pid_n * BLOCK_N + tl.arange(0, BLOCK_N)
    c_ptrs = c_ptr + offs_cm[:, None] * stride_cm + offs_cn[None, :] * stride_cn
    mask = (offs_cm[:, None] < M) & (offs_cn[None, :] < N)
    tl.store(c_ptrs, c, mask=mask)

# config = {"BLOCK_K": 64, "BLOCK_M": 256, "BLOCK_N": 512, "GROUP_M": 8, "arch": "sm_90", "dtype": "fp8e4m3", "num_ctas": 1, "num_stages": 3, "num_warps": 8}
# arch = sm_90


// ===== COMPILED SASS (sm_90a) =====

	.target	sm_90a

	.elftype	@"ET_EXEC"


//--------------------- .note.nv.tkinfo           --------------------------
	.section	.note.nv.tkinfo,"",@"SHT_NOTE"
	.sectionflags	@"SHF_NOTE_NV_TKINFO"
	.tkinfo
        /*0018*/ 	.word	0x00000002
        /*0030*/ 	.string	""
        /*0030*/ 	.string	"ptxas"
        /*0030*/ 	.string	"Cuda compilation tools, release 13.0, V13.0.88"
        /*0030*/ 	.string	"Build cuda_13.0.r13.0/compiler.36424714_0"
        /*0030*/ 	.string	"-v  -suppress-debug-info  -lineinfo  -arch sm_90a "



//--------------------- .note.nv.cuinfo           --------------------------
	.section	.note.nv.cuinfo,"",@"SHT_NOTE"
	.sectionflags	@"SHF_NOTE_NV_CUINFO"
        /*0018*/ 	.short	0x0002
        /*001a*/ 	.short	0x005a
        /*001c*/ 	.short	0x0082
	.zero		2


//--------------------- .nv.info                  --------------------------
	.section	.nv.info,"",@"SHT_CUDA_INFO"
	.align	4


	//----- nvinfo : EIATTR_REGCOUNT
	.align		4
        /*0000*/ 	.byte	0x04, 0x2f
        /*0002*/ 	.short	(.L_1 - .L_0)
	.align		4
.L_0:
        /*0004*/ 	.word	index@(matmul_kernel)
        /*0008*/ 	.word	0x000000ff


	//----- nvinfo : EIATTR_FRAME_SIZE
	.align		4
.L_1:
        /*000c*/ 	.byte	0x04, 0x11
        /*000e*/ 	.short	(.L_3 - .L_2)
	.align		4
.L_2:
        /*0010*/ 	.word	index@(matmul_kernel)
        /*0014*/ 	.word	0x000014e0


	//----- nvinfo : EIATTR_MIN_STACK_SIZE
	.align		4
.L_3:
        /*0018*/ 	.byte	0x04, 0x12
        /*001a*/ 	.short	(.L_5 - .L_4)
	.align		4
.L_4:
        /*001c*/ 	.word	index@(matmul_kernel)
        /*0020*/ 	.word	0x000014e0
.L_5:


//--------------------- .nv.compat                --------------------------
	.section	.nv.compat,"",@"SHT_CUDA_COMPAT_INFO"
	.align	4
        /*0000*/ 	.byte	0x02, 0x09, 0x01, 0x00, 0x02, 0x02, 0x04, 0x00, 0x02, 0x05, 0x05, 0x00, 0x03, 0x07, 0x01, 0x01
        /*0010*/ 	.byte	0x02, 0x03, 0x00, 0x00, 0x02, 0x06, 0x01, 0x00, 0x04, 0x0b, 0x08, 0x00, 0x00, 0x00, 0x00, 0x00
        /*0020*/ 	.byte	0x00, 0x00, 0x00, 0x00


//--------------------- .nv.info.matmul_kernel    --------------------------
	.section	.nv.info.matmul_kernel,"",@"SHT_CUDA_INFO"
	.sectionflags	@""
	.align	4


	//----- nvinfo : EIATTR_CUDA_API_VERSION
	.align		4
        /*0000*/ 	.byte	0x04, 0x37
        /*0002*/ 	.short	(.L_7 - .L_6)
.L_6:
        /*0004*/ 	.word	0x00000082


	//----- nvinfo : EIATTR_KPARAM_INFO
	.align		4
.L_7:
        /*0008*/ 	.byte	0x04, 0x17
        /*000a*/ 	.short	(.L_9 - .L_8)
.L_8:
        /*000c*/ 	.word	0x00000000
        /*0010*/ 	.short	0x000d
        /*0012*/ 	.short	0x0048
        /*0014*/ 	.byte	0x00, 0xf4, 0x21, 0x00


	//----- nvinfo : EIATTR_KPARAM_INFO
	.align		4
.L_9:
        /*0018*/ 	.byte	0x04, 0x17
        /*001a*/ 	.short	(.L_11 - .L_10)
.L_10:
        /*001c*/ 	.word	0x00000000
        /*0020*/ 	.short	0x000c
        /*0022*/ 	.short	0x0040
        /*0024*/ 	.byte	0x00, 0xf4, 0x21, 0x00


	//----- nvinfo : EIATTR_KPARAM_INFO
	.align		4
.L_11:
        /*0028*/ 	.byte	0x04, 0x17
        /*002a*/ 	.short	(.L_13 - .L_12)
.L_12:
        /*002c*/ 	.word	0x00000000
        /*0030*/ 	.short	0x000b
        /*0032*/ 	.short	0x0038
        /*0034*/ 	.byte	0x00, 0xf0, 0x11, 0x00


	//----- nvinfo : EIATTR_KPARAM_INFO
	.align		4
.L_13:
        /*0038*/ 	.byte	0x04, 0x17
        /*003a*/ 	.short	(.L_15 - .L_14)
.L_14:
        /*003c*/ 	.word	0x00000000
        /*0040*/ 	.short	0x000a
        /*0042*/ 	.short	0x0034
        /*0044*/ 	.byte	0x00, 0xf0, 0x11, 0x00


	//----- nvinfo : EIATTR_KPARAM_INFO
	.align		4
.L_15:
        /*0048*/ 	.byte	0x04, 0x17
        /*004a*/ 	.short	(.L_17 - .L_16)
.L_16:
        /*004c*/ 	.word	0x00000000
        /*0050*/ 	.short	0x0009
        /*0052*/ 	.short	0x0030
        /*0054*/ 	.byte	0x00, 0xf0, 0x11, 0x00


	//----- nvinfo : EIATTR_KPARAM_INFO
	.align		4
.L_17:
        /*0058*/ 	.byte	0x04, 0x17
        /*005a*/ 	.short	(.L_19 - .L_18)
.L_18:
        /*005c*/ 	.word	0x00000000
        /*0060*/ 	.short	0x0008
        /*0062*/ 	.short	0x002c
        /*0064*/ 	.byte	0x00, 0xf0, 0x11, 0x00


	//----- nvinfo : EIATTR_KPARAM_INFO
	.align		4
.L_19:
        /*0068*/ 	.byte	0x04, 0x17
        /*006a*/ 	.short	(.L_21 - .L_20)
.L_20:
        /*006c*/ 	.word	0x00000000
        /*0070*/ 	.short	0x0007
        /*0072*/ 	.short	0x0028
        /*0074*/ 	.byte	0x00, 0xf0, 0x11, 0x00


	//----- nvinfo : EIATTR_KPARAM_INFO
	.align		4
.L_21:
        /*0078*/ 	.byte	0x04, 0x17
        /*007a*/ 	.short	(.L_23 - .L_22)
.L_22:
        /*007c*/ 	.word	0x00000000
        /*0080*/ 	.short	0x0006
        /*0082*/ 	.short	0x0024
        /*0084*/ 	.byte	0x00, 0xf0, 0x11, 0x00


	//----- nvinfo : EIATTR_KPARAM_INFO
	.align		4
.L_23:
        /*0088*/ 	.byte	0x04, 0x17
        /*008a*/ 	.short	(.L_25 - .L_24)
.L_24:
        /*008c*/ 	.word	0x00000000
        /*0090*/ 	.short	0x0005
        /*0092*/ 	.short	0x0020
        /*0094*/ 	.byte	0x00, 0xf0, 0x11, 0x00


	//----- nvinfo : EIATTR_KPARAM_INFO
	.align		4
.L_25:
        /*0098*/ 	.byte	0x04, 0x17
        /*009a*/ 	.short	(.L_27 - .L_26)
.L_26:
        /*009c*/ 	.word	0x00000000
        /*00a0*/ 	.short	0x0004
        /*00a2*/ 	.short	0x001c
        /*00a4*/ 	.byte	0x00, 0xf0, 0x11, 0x00


	//----- nvinfo : EIATTR_KPARAM_INFO
	.align		4
.L_27:
        /*00a8*/ 	.byte	0x04, 0x17
        /*00aa*/ 	.short	(.L_29 - .L_28)
.L_28:
        /*00ac*/ 	.word	0x00000000
        /*00b0*/ 	.short	0x0003
        /*00b2*/ 	.short	0x0018
        /*00b4*/ 	.byte	0x00, 0xf0, 0x11, 0x00


	//----- nvinfo : EIATTR_KPARAM_INFO
	.align		4
.L_29:
        /*00b8*/ 	.byte	0x04, 0x17
        /*00ba*/ 	.short	(.L_31 - .L_30)
.L_30:
        /*00bc*/ 	.word	0x00000000
        /*00c0*/ 	.short	0x0002
        /*00c2*/ 	.short	0x0010
        /*00c4*/ 	.byte	0x00, 0xf4, 0x21, 0x00


	//----- nvinfo : EIATTR_KPARAM_INFO
	.align		4
.L_31:
        /*00c8*/ 	.byte	0x04, 0x17
        /*00ca*/ 	.short	(.L_33 - .L_32)
.L_32:
        /*00cc*/ 	.word	0x00000000
        /*00d0*/ 	.short	0x0001
        /*00d2*/ 	.short	0x0008
        /*00d4*/ 	.byte	0x00, 0xf4, 0x21, 0x00


	//----- nvinfo : EIATTR_KPARAM_INFO
	.align		4
.L_33:
        /*00d8*/ 	.byte	0x04, 0x17
        /*00da*/ 	.short	(.L_35 - .L_34)
.L_34:
        /*00dc*/ 	.word	0x00000000
        /*00e0*/ 	.short	0x0000
        /*00e2*/ 	.short	0x0000
        /*00e4*/ 	.byte	0x00, 0xf4, 0x21, 0x00


	//----- nvinfo : EIATTR_SPARSE_MMA_MASK
	.align		4
.L_35:
        /*00e8*/ 	.byte	0x03, 0x50
        /*00ea*/ 	.short	0x0000


	//----- nvinfo : EIATTR_MAXREG_COUNT
	.align		4
        /*00ec*/ 	.byte	0x03, 0x1b
        /*00ee*/ 	.short	0x00ff


	//----- nvinfo : EIATTR_NUM_BARRIERS
	.align		4
        /*00f0*/ 	.byte	0x02, 0x4c
        /*00f2*/ 	.byte	0x01
	.zero		1


	//----- nvinfo : EIATTR_ANNOTATIONS
	.align		4
        /*00f4*/ 	.byte	0x04, 0x55
        /*00f6*/ 	.short	(.L_37 - .L_36)


	//   ....[0]....
.L_36:
        /*00f8*/ 	.word	0x00000001
        /*00fc*/ 	.byte	0x20, 0x05, 0x00, 0x00, 0x01, 0x00, 0x00, 0x00, 0x50, 0x05, 0x00, 0x00, 0x01, 0x00, 0x00, 0x00
        /* <DEDUP_REMOVED lines=2896> */
        /*b60c*/ 	.byte	0x30, 0x3d, 0x04, 0x00, 0x01, 0x00, 0x00, 0x00, 0x60, 0x3d, 0x04, 0x00


	//----- nvinfo : EIATTR_MERCURY_ISA_VERSION
	.align		4
.L_37:
        /*b618*/ 	.byte	0x03, 0x5f
        /*b61a*/ 	.short	0x0101


	//----- nvinfo : EIATTR_EXIT_INSTR_OFFSETS
	.align		4
        /*b61c*/ 	.byte	0x04, 0x1c
        /*b61e*/ 	.short	(.L_39 - .L_38)


	//   ....[0]....
.L_38:
        /*b620*/ 	.word	0x000449d0


	//   ....[1]....
        /*b624*/ 	.word	0x000449f0


	//----- nvinfo : EIATTR_REQNTID
	.align		4
.L_39:
        /*b628*/ 	.byte	0x04, 0x10
        /*b62a*/ 	.short	(.L_41 - .L_40)
.L_40:
        /*b62c*/ 	.word	0x00000100
        /*b630*/ 	.word	0x00000001
        /*b634*/ 	.word	0x00000001


	//----- nvinfo : EIATTR_CBANK_PARAM_SIZE
	.align		4
.L_41:
        /*b638*/ 	.byte	0x03, 0x19
        /*b63a*/ 	.short	0x0050


	//----- nvinfo : EIATTR_PARAM_CBANK
	.align		4
        /*b63c*/ 	.byte	0x04, 0x0a
        /*b63e*/ 	.short	(.L_43 - .L_42)
	.align		4
.L_42:
        /*b640*/ 	.word	index@(.nv.constant0.matmul_kernel)
        /*b644*/ 	.short	0x0210
        /*b646*/ 	.short	0x0050


	//----- nvinfo : EIATTR_SW_WAR
	.align		4
.L_43:
        /*b648*/ 	.byte	0x04, 0x36
        /*b64a*/ 	.short	(.L_45 - .L_44)
.L_44:
        /*b64c*/ 	.word	0x00000008
.L_45:


//--------------------- .nv.callgraph             --------------------------
	.section	.nv.callgraph,"",@"SHT_CUDA_CALLGRAPH"
	.align	4
	.sectionentsize	8
	.align		4
        /*0000*/ 	.word	0x00000000
	.align		4
        /*0004*/ 	.word	0xffffffff
	.align		4
        /*0008*/ 	.word	0x00000000
	.align		4
        /*000c*/ 	.word	0xfffffffe
	.align		4
        /*0010*/ 	.word	0x00000000
	.align		4
        /*0014*/ 	.word	0xfffffffd
	.align		4
        /*0018*/ 	.word	0x00000000
	.align		4
        /*001c*/ 	.word	0xfffffffc


//--------------------- .text.matmul_kernel       --------------------------
	.section	.text.matmul_kernel,"ax",@progbits
	.align	128
        .global         matmul_kernel
        .type           matmul_kernel,@function
        .size           matmul_kernel,(.L_x_4 - matmul_kernel)
        .other          matmul_kernel,@"STO_CUDA_ENTRY STV_DEFAULT"
matmul_kernel:
.text.matmul_kernel:
[----:B------:R-:W0:Y:S08]  /*0000*/  LDC R1, c[0x0][0x28] ;  /* 0x00000a00ff017b82 */ /* 0x000e300000000800 */
[----:B------:R-:W1:Y:S01]  /*0010*/  LDC.64 R122, c[0x0][0x228] ;  /* 0x00008a00ff7a7b82 */ /* 0x000e620000000a00 */
[----:B------:R-:W2:Y:S01]  /*0020*/  S2R R5, SR_CTAID.X ;  /* 0x0000000000057919 */ /* 0x000ea20000002500 */
[----:B0-----:R-:W-:Y:S01]  /*0030*/  VIADD R1, R1, 0xffffeb20 ;  /* 0xffffeb2001017836 */ /* 0x001fe20000000000 */
[----:B------:R-:W-:Y:S01]  /*0040*/  UMOV UR4, 0x400 ;  /* 0x0000040000047882 */ /* 0x000fe20000000000 */
[----:B------:R-:W-:Y:S01]  /*0050*/  ULDC.64 UR32, c[0x0][0x208] ;  /* 0x0000820000207ab9 */ /* 0x000fe20000000a00 */
[----:B------:R-:W0:Y:S03]  /*0060*/  S2R R154, SR_TID.X ;  /* 0x00000000009a7919 */ /* 0x000e260000002100 */
[----:B------:R-:W3:Y:S08]  /*0070*/  LDC R21, c[0x0][0x230] ;  /* 0x00008c00ff157b82 */ /* 0x000ef00000000800 */
[----:B------:R-:W4:Y:S01]  /*0080*/  S2UR UR5, SR_CgaCtaId ;  /* 0x00000000000579c3 */ /* 0x000f220000008800 */
[----:B-1----:R-:W-:-:S05]  /*0090*/  VIADD R0, R123, 0x1ff ;  /* 0x000001ff7b007836 */ /* 0x002fca0000000000 */
[----:B------:R-:W-:Y:S01]  /*00a0*/  SHF.R.S32.HI R3, RZ, 0x1f, R0 ;  /* 0x0000001fff037819 */ /* 0x000fe20000011400 */
[----:B---3--:R-:W-:-:S03]  /*00b0*/  VIADD R21, R21, 0x3f ;  /* 0x0000003f15157836 */ /* 0x008fc60000000000 */
[----:B------:R-:W-:Y:S02]  /*00c0*/  LEA.HI R3, R3, R0, RZ, 0x9 ;  /* 0x0000000003037211 */ /* 0x000fe400078f48ff */
[----:B--2---:R-:W-:Y:S02]  /*00d0*/  IABS R8, R5 ;  /* 0x0000000500087213 */ /* 0x004fe40000000000 */
[----:B------:R-:W-:Y:S02]  /*00e0*/  SHF.R.S32.HI R3, RZ, 0x9, R3 ;  /* 0x00000009ff037819 */ /* 0x000fe40000011403 */
[----:B0-----:R-:W-:Y:S01]  /*00f0*/  LOP3.LUT R152, R154, 0xff, RZ, 0xc0, !PT ;  /* 0x000000ff9a987812 */ /* 0x001fe200078ec0ff */
[----:B----4-:R-:W-:Y:S02]  /*0100*/  ULEA UR4, UR5, UR4, 0x18 ;  /* 0x0000000405047291 */ /* 0x010fe4000f8ec03f */
[----:B------:R-:W-:-:S05]  /*0110*/  IMAD.SHL.U32 R4, R3, 0x8, RZ ;  /* 0x0000000803047824 */ /* 0x000fca00078e00ff */
[-C--:B------:R-:W-:Y:S02]  /*0120*/  IABS R7, R4.reuse ;  /* 0x0000000400077213 */ /* 0x080fe40000000000 */
[----:B------:R-:W-:Y:S02]  /*0130*/  IABS R10, R4 ;  /* 0x00000004000a7213 */ /* 0x000fe40000000000 */
[----:B------:R-:W0:Y:S08]  /*0140*/  I2F.RP R0, R7 ;  /* 0x0000000700007306 */ /* 0x000e300000209400 */
[----:B0-----:R-:W0:Y:S02]  /*0150*/  MUFU.RCP R0, R0 ;  /* 0x0000000000007308 */ /* 0x001e240000001000 */
[----:B0-----:R-:W-:-:S02]  /*0160*/  VIADD R2, R0, 0xffffffe ;  /* 0x0ffffffe00027836 */ /* 0x001fc40000000000 */
[----:B------:R-:W-:-:S04]  /*0170*/  IMAD.MOV R0, RZ, RZ, -R10 ;  /* 0x000000ffff007224 */ /* 0x000fc800078e0a0a */
[----:B------:R0:W1:Y:S02]  /*0180*/  F2I.FTZ.U32.TRUNC.NTZ R3, R2 ;  /* 0x0000000200037305 */ /* 0x000064000021f000 */
[----:B0-----:R-:W-:Y:S02]  /*0190*/  IMAD.MOV.U32 R2, RZ, RZ, RZ ;  /* 0x000000ffff027224 */ /* 0x001fe400078e00ff */
[----:B-1----:R-:W-:-:S04]  /*01a0*/  IMAD.MOV R6, RZ, RZ, -R3 ;  /* 0x000000ffff067224 */ /* 0x002fc800078e0a03 */
[----:B------:R-:W-:Y:S02]  /*01b0*/  IMAD R9, R6, R7, RZ ;  /* 0x0000000706097224 */ /* 0x000fe400078e02ff */
[----:B------:R-:W-:Y:S02]  /*01c0*/  IMAD.MOV.U32 R6, RZ, RZ, R8 ;  /* 0x000000ffff067224 */ /* 0x000fe400078e0008 */
[----:B------:R-:W-:-:S06]  /*01d0*/  IMAD.HI.U32 R3, R3, R9, R2 ;  /* 0x0000000903037227 */ /* 0x000fcc00078e0002 */
[----:B------:R-:W-:-:S04]  /*01e0*/  IMAD.HI.U32 R3, R3, R6, RZ ;  /* 0x0000000603037227 */ /* 0x000fc800078e00ff */
[----:B------:R-:W-:-:S05]  /*01f0*/  IMAD R0, R3, R0, R6 ;  /* 0x0000000003007224 */ /* 0x000fca00078e0206 */
[----:B------:R-:W-:-:S13]  /*0200*/  ISETP.GT.U32.AND P1, PT, R7, R0, PT ;  /* 0x000000000700720c */ /* 0x000fda0003f24070 */
[----:B------:R-:W-:Y:S02]  /*0210*/  @!P1 IMAD.IADD R0, R0, 0x1, -R7 ;  /* 0x0000000100009824 */ /* 0x000fe400078e0a07 */
[----:B------:R-:W-:Y:S01]  /*0220*/  @!P1 VIADD R3, R3, 0x1 ;  /* 0x0000000103039836 */ /* 0x000fe20000000000 */
[----:B------:R-:W-:Y:S02]  /*0230*/  ISETP.NE.AND P1, PT, R4, RZ, PT ;  /* 0x000000ff0400720c */ /* 0x000fe40003f25270 */
[----:B------:R-:W-:Y:S02]  /*0240*/  ISETP.GE.U32.AND P0, PT, R0, R7, PT ;  /* 0x000000070000720c */ /* 0x000fe40003f06070 */
[----:B------:R-:W-:-:S04]  /*0250*/  LOP3.LUT R0, R5, R4, RZ, 0x3c, !PT ;  /* 0x0000000405007212 */ /* 0x000fc800078e3cff */
[----:B------:R-:W-:Y:S01]  /*0260*/  ISETP.GE.AND P2, PT, R0, RZ, PT ;  /* 0x000000ff0000720c */ /* 0x000fe20003f46270 */
[----:B------:R-:W-:-:S06]  /*0270*/  VIADD R0, R122, 0xff ;  /* 0x000000ff7a007836 */ /* 0x000fcc0000000000 */
[----:B------:R-:W-:-:S04]  /*0280*/  @P0 VIADD R3, R3, 0x1 ;  /* 0x0000000103030836 */ /* 0x000fc80000000000 */
[----:B------:R-:W-:Y:S01]  /*0290*/  IMAD.MOV.U32 R2, RZ, RZ, R3 ;  /* 0x000000ffff027224 */ /* 0x000fe200078e0003 */
[----:B------:R-:W-:-:S03]  /*02a0*/  SHF.R.S32.HI R3, RZ, 0x1f, R0 ;  /* 0x0000001fff037819 */ /* 0x000fc60000011400 */
[----:B------:R-:W-:Y:S01]  /*02b0*/  @!P2 IMAD.MOV R2, RZ, RZ, -R2 ;  /* 0x000000ffff02a224 */ /* 0x000fe200078e0a02 */
[----:B------:R-:W-:Y:S02]  /*02c0*/  @!P1 LOP3.LUT R2, RZ, R4, RZ, 0x33, !PT ;  /* 0x00000004ff029212 */ /* 0x000fe400078e33ff */
[----:B------:R-:W-:-:S03]  /*02d0*/  LEA.HI R3, R3, R0, RZ, 0x8 ;  /* 0x0000000003037211 */ /* 0x000fc600078f40ff */
[----:B------:R-:W-:Y:S02]  /*02e0*/  IMAD.SHL.U32 R6, R2, 0x8, RZ ;  /* 0x0000000802067824 */ /* 0x000fe400078e00ff */
[----:B------:R-:W-:-:S03]  /*02f0*/  IMAD.MOV R2, RZ, RZ, -R2 ;  /* 0x000000ffff027224 */ /* 0x000fc600078e0a02 */
[----:B------:R-:W-:Y:S01]  /*0300*/  LEA.HI.SX32 R3, R3, -R6, 0x18 ;  /* 0x8000000603037211 */ /* 0x000fe200078fc2ff */
[----:B------:R-:W-:-:S03]  /*0310*/  IMAD R4, R4, R2, R5 ;  /* 0x0000000204047224 */ /* 0x000fc600078e0205 */
[----:B------:R-:W-:Y:S02]  /*0320*/  VIMNMX R11, R3, 0x8, PT ;  /* 0x00000008030b7848 */ /* 0x000fe40003fe0100 */
[----:B------:R-:W-:Y:S02]  /*0330*/  IABS R9, R4 ;  /* 0x0000000400097213 */ /* 0x000fe40000000000 */
[----:B------:R-:W-:-:S04]  /*0340*/  IABS R7, R11 ;  /* 0x0000000b00077213 */ /* 0x000fc80000000000 */
[----:B------:R-:W0:Y:S08]  /*0350*/  I2F.RP R0, R7 ;  /* 0x0000000700007306 */ /* 0x000e300000209400 */
[----:B0-----:R-:W0:Y:S02]  /*0360*/  MUFU.RCP R0, R0 ;  /* 0x0000000000007308 */ /* 0x001e240000001000 */
[----:B0-----:R-:W-:-:S06]  /*0370*/  VIADD R3, R0, 0xffffffe ;  /* 0x0ffffffe00037836 */ /* 0x001fcc0000000000 */
[----:B------:R-:W0:Y:S02]  /*0380*/  F2I.FTZ.U32.TRUNC.NTZ R3, R3 ;  /* 0x0000000300037305 */ /* 0x000e24000021f000 */
[----:B0-----:R-:W-:-:S04]  /*0390*/  IMAD.MOV R8, RZ, RZ, -R3 ;  /* 0x000000ffff087224 */ /* 0x001fc800078e0a03 */
[----:B------:R-:W-:Y:S01]  /*03a0*/  IMAD.MOV.U32 R2, RZ, RZ, R8 ;  /* 0x000000ffff027224 */ /* 0x000fe200078e0008 */
[----:B------:R-:W-:-:S03]  /*03b0*/  IABS R8, R11 ;  /* 0x0000000b00087213 */ /* 0x000fc60000000000 */
[----:B------:R-:W-:Y:S02]  /*03c0*/  IMAD R5, R2, R7, RZ ;  /* 0x0000000702057224 */ /* 0x000fe400078e02ff */
[----:B------:R-:W-:Y:S02]  /*03d0*/  IMAD.MOV.U32 R2, RZ, RZ, RZ ;  /* 0x000000ffff027224 */ /* 0x000fe400078e00ff */
[----:B------:R-:W-:Y:S02]  /*03e0*/  IMAD.MOV R0, RZ, RZ, -R8 ;  /* 0x000000ffff007224 */ /* 0x000fe400078e0a08 */
        /* <DEDUP_REMOVED lines=9> */
[----:B------:R-:W-:-:S07]  /*0480*/  ISETP.GE.AND P2, PT, R0, RZ, PT ;  /* 0x000000ff0000720c */ /* 0x000fce0003f46270 */
[----:B------:R-:W-:Y:S01]  /*0490*/  @P0 VIADD R2, R2, 0x1 ;  /* 0x0000000102020836 */ /* 0x000fe20000000000 */
[----:B------:R-:W-:-:S05]  /*04a0*/  ISETP.GT.AND P0, PT, R21, 0x3f, PT ;  /* 0x0000003f1500780c */ /* 0x000fca0003f04270 */
[----:B------:R-:W-:Y:S01]  /*04b0*/  @!P2 IMAD.MOV R2, RZ, RZ, -R2 ;  /* 0x000000ffff02a224 */ /* 0x000fe200078e0a02 */
[----:B------:R-:W-:-:S05]  /*04c0*/  @!P1 LOP3.LUT R2, RZ, R11, RZ, 0x33, !PT ;  /* 0x0000000bff029212 */ /* 0x000fca00078e33ff */
[----:B------:R-:W-:Y:S02]  /*04d0*/  IMAD.MOV R0, RZ, RZ, -R2 ;  /* 0x000000ffff007224 */ /* 0x000fe400078e0a02 */
[----:B------:R-:W-:Y:S02]  /*04e0*/  IMAD.SHL.U32 R2, R2, 0x200, RZ ;  /* 0x0000020002027824 */ /* 0x000fe400078e00ff */
[----:B------:R-:W-:-:S04]  /*04f0*/  IMAD R0, R11, R0, R4 ;  /* 0x000000000b007224 */ /* 0x000fc800078e0204 */
[----:B------:R-:W-:-:S04]  /*0500*/  IMAD.IADD R0, R6, 0x1, R0 ;  /* 0x0000000106007824 */ /* 0x000fc800078e0200 */
[----:B------:R-:W-:-:S05]  /*0510*/  IMAD R14, R0, 0x100, R152 ;  /* 0x00000100000e7824 */ /* 0x000fca00078e0298 */
[----:B------:R0:W-:Y:S01]  /*0520*/  STL [R1+0xbbc], R14 ;  /* 0x000bbc0e01007387 */ /* 0x0001e20000100800 */
[----:B------:R-:W-:Y:S05]  /*0530*/  @P0 BRA `(.L_x_0) ;  /* 0x0000001c000c0947 */ /* 0x000fea0003800000 */
[----:B------:R-:W-:Y:S01]  /*0540*/  IMAD.SHL.U32 R0, R154, 0x8, RZ ;  /* 0x000000089a007824 */ /* 0x000fe200078e00ff */
[----:B------:R1:W-:Y:S01]  /*0550*/  STL [R1+0x400], RZ ;  /* 0x000400ff01007387 */ /* 0x0003e20000100800 */
[----:B------:R-:W-:Y:S02]  /*0560*/  CS2R R24, SRZ ;  /* 0x0000000000187805 */ /* 0x000fe4000001ff00 */
[----:B------:R-:W-:Y:S02]  /*0570*/  CS2R R26, SRZ ;  /* 0x00000000001a7805 */ /* 0x000fe4000001ff00 */
[----:B------:R-:W-:Y:S01]  /*0580*/  CS2R R28, SRZ ;  /* 0x00000000001c7805 */ /* 0x000fe2000001ff00 */
[----:B------:R1:W-:Y:S01]  /*0590*/  STL [R1+0xbc0], R0 ;  /* 0x000bc00001007387 */ /* 0x0003e20000100800 */
[----:B------:R-:W-:Y:S02]  /*05a0*/  CS2R R30, SRZ ;  /* 0x00000000001e7805 */ /* 0x000fe4000001ff00 */
[----:B------:R-:W-:-:S02]  /*05b0*/  CS2R R32, SRZ ;  /* 0x0000000000207805 */ /* 0x000fc4000001ff00 */
[----:B------:R-:W-:Y:S01]  /*05c0*/  CS2R R34, SRZ ;  /* 0x0000000000227805 */ /* 0x000fe2000001ff00 */
[----:B------:R1:W-:Y:S01]  /*05d0*/  STL [R1+0x404], RZ ;  /* 0x000404ff01007387 */ /* 0x0003e20000100800 */
[----:B------:R-:W-:Y:S02]  /*05e0*/  CS2R R36, SRZ ;  /* 0x0000000000247805 */ /* 0x000fe4000001ff00 */
[----:B------:R-:W-:Y:S02]  /*05f0*/  CS2R R38, SRZ ;  /* 0x0000000000267805 */ /* 0x000fe4000001ff00 */
[----:B------:R-:W-:Y:S01]  /*0600*/  CS2R R40, SRZ ;  /* 0x0000000000287805 */ /* 0x000fe2000001ff00 */
[----:B------:R1:W-:Y:S01]  /*0610*/  STL [R1+0x408], RZ ;  /* 0x000408ff01007387 */ /* 0x0003e20000100800 */
        /* <DEDUP_REMOVED lines=72> */
[----:B------:R-:W-:-:S03]  /*0aa0*/  CS2R R150, SRZ ;  /* 0x0000000000967805 */ /* 0x000fc6000001ff00 */
[----:B------:R1:W-:Y:S04]  /*0ab0*/  STL [R1+0x454], RZ ;  /* 0x000454ff01007387 */ /* 0x0003e80000100800 */
        /* <DEDUP_REMOVED lines=234> */
[----:B------:R1:W-:Y:S04]  /*1960*/  STL [R1], RZ ;  /* 0x000000ff01007387 */ /* 0x0003e80000100800 */
        /* <DEDUP_REMOVED lines=126> */
[----:B------:R1:W-:Y:S01]  /*2150*/  STL [R1+0x1fc], RZ ;  /* 0x0001fcff01007387 */ /* 0x0003e20000100800 */
[----:B------:R-:W-:Y:S05]  /*2160*/  BRA `(.L_x_1) ;  /* 0x0000018c00947947 */ /* 0x000fea0003800000 */
.L_x_0:
[----:B------:R-:W-:Y:S01]  /*2170*/  IABS R9, R122 ;  /* 0x0000007a00097213 */ /* 0x000fe20000000000 */
[----:B------:R-:W-:Y:S01]  /*2180*/  ULDC UR6, c[0x0][0x23c] ;  /* 0x00008f0000067ab9 */ /* 0x000fe20000000800 */
[----:B------:R-:W-:Y:S01]  /*2190*/  IABS R0, R123 ;  /* 0x0000007b00007213 */ /* 0x000fe20000000000 */
[----:B------:R-:W-:Y:S01]  /*21a0*/  ULDC UR7, c[0x0][0x240] ;  /* 0x0000900000077ab9 */ /* 0x000fe20000000800 */
[----:B------:R-:W1:Y:S01]  /*21b0*/  I2F.RP R3, R9 ;  /* 0x0000000900037306 */ /* 0x000e620000209400 */
[----:B------:R-:W-:Y:S01]  /*21c0*/  ISETP.GE.AND P3, PT, R14, RZ, PT ;  /* 0x000000ff0e00720c */ /* 0x000fe20003f66270 */
[----:B------:R-:W-:Y:S01]  /*21d0*/  ULDC.64 UR8, c[0x0][0x218] ;  /* 0x0000860000087ab9 */ /* 0x000fe20000000a00 */
[----:B------:R-:W-:Y:S01]  /*21e0*/  ISETP.NE.AND P2, PT, R122, RZ, PT ;  /* 0x000000ff7a00720c */ /* 0x000fe20003f45270 */
[----:B------:R-:W-:Y:S01]  /*21f0*/  ULDC UR5, c[0x0][0x234] ;  /* 0x00008d0000057ab9 */ /* 0x000fe20000000800 */
[----:B------:R-:W-:Y:S01]  /*2200*/  LOP3.LUT R44, R154, 0x3f, RZ, 0xc0, !PT ;  /* 0x0000003f9a2c7812 */ /* 0x000fe200078ec0ff */
[----:B------:R-:W-:Y:S01]  /*2210*/  USHF.R.U32.HI UR22, URZ, 0x4, UR4 ;  /* 0x000000043f167899 */ /* 0x000fe20008011604 */
[----:B------:R-:W-:Y:S01]  /*2220*/  IMAD.MOV.U32 R230, RZ, RZ, RZ ;  /* 0x000000ffffe67224 */ /* 0x000fe200078e00ff */
[----:B------:R-:W2:Y:S01]  /*2230*/  I2F.RP R8, R0 ;  /* 0x0000000000087306 */ /* 0x000ea20000209400 */
[----:B------:R-:W-:Y:S01]  /*2240*/  UMOV UR23, 0x80000020 ;  /* 0x8000002000177882 */ /* 0x000fe20000000000 */
[----:B------:R-:W-:-:S04]  /*2250*/  USGXT.U32 UR22, UR22, 0xe ;  /* 0x0000000e1616789a */ /* 0x000fc80008000000 */
[----:B------:R-:W-:Y:S02]  /*2260*/  UIADD3 UR10, UP0, UR22, 0x2, URZ ;  /* 0x00000002160a7890 */ /* 0x000fe4000ff1e03f */
[----:B-1----:R-:W1:Y:S08]  /*2270*/  MUFU.RCP R3, R3 ;  /* 0x0000000300037308 */ /* 0x002e700000001000 */
[----:B--2---:R-:W2:Y:S01]  /*2280*/  MUFU.RCP R8, R8 ;  /* 0x0000000800087308 */ /* 0x004ea20000001000 */
[----:B-1----:R-:W-:Y:S01]  /*2290*/  VIADD R4, R3, 0xffffffe ;  /* 0x0ffffffe03047836 */ /* 0x002fe20000000000 */
[----:B------:R-:W-:-:S06]  /*22a0*/  SHF.R.U32.HI R3, RZ, 0x6, R154 ;  /* 0x00000006ff037819 */ /* 0x000fcc000001169a */
[----:B------:R1:W3:Y:S01]  /*22b0*/  F2I.FTZ.U32.TRUNC.NTZ R5, R4 ;  /* 0x0000000400057305 */ /* 0x0002e2000021f000 */
[----:B------:R-:W-:Y:S01]  /*22c0*/  SGXT.U32 R3, R3, 0x2 ;  /* 0x000000020303781a */ /* 0x000fe20000000000 */
[----:B--2---:R-:W-:-:S06]  /*22d0*/  VIADD R6, R8, 0xffffffe ;  /* 0x0ffffffe08067836 */ /* 0x004fcc0000000000 */
[----:B------:R2:W4:Y:S01]  /*22e0*/  F2I.FTZ.U32.TRUNC.NTZ R7, R6 ;  /* 0x0000000600077305 */ /* 0x000522000021f000 */
[----:B-1----:R-:W-:Y:S02]  /*22f0*/  IMAD.MOV.U32 R4, RZ, RZ, RZ ;  /* 0x000000ffff047224 */ /* 0x002fe400078e00ff */
[----:B---3--:R-:W-:Y:S02]  /*2300*/  IMAD.MOV R10, RZ, RZ, -R5 ;  /* 0x000000ffff0a7224 */ /* 0x008fe400078e0a05 */
[----:B--2---:R-:W-:Y:S02]  /*2310*/  IMAD.MOV.U32 R6, RZ, RZ, RZ ;  /* 0x000000ffff067224 */ /* 0x004fe400078e00ff */
[----:B------:R-:W-:Y:S01]  /*2320*/  IMAD R11, R10, R9, RZ ;  /* 0x000000090a0b7224 */ /* 0x000fe200078e02ff */
[----:B------:R-:W-:-:S03]  /*2330*/  IABS R10, R14 ;  /* 0x0000000e000a7213 */ /* 0x000fc60000000000 */
[----:B------:R-:W-:Y:S01]  /*2340*/  IMAD.HI.U32 R5, R5, R11, R4 ;  /* 0x0000000b05057227 */ /* 0x000fe200078e0004 */
[----:B------:R-:W-:-:S03]  /*2350*/  LEA.HI R4, R154, R2, RZ, 0x1a ;  /* 0x000000029a047211 */ /* 0x000fc600078fd0ff */
[----:B----4-:R-:W-:Y:S02]  /*2360*/  IMAD.MOV R11, RZ, RZ, -R7 ;  /* 0x000000ffff0b7224 */ /* 0x010fe400078e0a07 */
[----:B------:R-:W-:-:S04]  /*2370*/  IMAD.HI.U32 R5, R5, R10, RZ ;  /* 0x0000000a05057227 */ /* 0x000fc800078e00ff */
[----:B------:R-:W-:Y:S01]  /*2380*/  IMAD.MOV R8, RZ, RZ, -R5 ;  /* 0x000000ffff087224 */ /* 0x000fe200078e0a05 */
[----:B------:R-:W-:Y:S01]  /*2390*/  LOP3.LUT R5, R2, R3, RZ, 0xfc, !PT ;  /* 0x0000000302057212 */ /* 0x000fe200078efcff */
[----:B------:R-:W-:Y:S02]  /*23a0*/  IMAD R3, R11, R0, RZ ;  /* 0x000000000b037224 */ /* 0x000fe400078e02ff */
[----:B------:R-:W-:Y:S01]  /*23b0*/  IMAD R8, R9, R8, R10 ;  /* 0x0000000809087224 */ /* 0x000fe200078e020a */
[----:B------:R-:W-:Y:S01]  /*23c0*/  IABS R25, R5 ;  /* 0x0000000500197213 */ /* 0x000fe20000000000 */
[----:B------:R-:W-:Y:S01]  /*23d0*/  IMAD.HI.U32 R3, R7, R3, R6 ;  /* 0x0000000307037227 */ /* 0x000fe200078e0006 */
[----:B------:R-:W-:Y:S02]  /*23e0*/  LOP3.LUT R12, R5, 0x1f8, RZ, 0xfc, !PT ;  /* 0x000001f8050c7812 */ /* 0x000fe400078efcff */
[----:B------:R-:W-:Y:S01]  /*23f0*/  ISETP.GT.U32.AND P0, PT, R9, R8, PT ;  /* 0x000000080900720c */ /* 0x000fe20003f04070 */
[----:B------:R-:W-:Y:S01]  /*2400*/  VIADD R11, R4, 0x1fc ;  /* 0x000001fc040b7836 */ /* 0x000fe20000000000 */
[----:B------:R-:W-:Y:S01]  /*2410*/  IABS R29, R12 ;  /* 0x0000000c001d7213 */ /* 0x000fe20000000000 */
[----:B------:R-:W-:Y:S01]  /*2420*/  IMAD.HI.U32 R6, R3, R25, RZ ;  /* 0x0000001903067227 */ /* 0x000fe200078e00ff */
[----:B------:R-:W-:-:S02]  /*2430*/  LOP3.LUT R13, R5, 0x1f4, RZ, 0xfc, !PT ;  /* 0x000001f4050d7812 */ /* 0x000fc400078efcff */
[----:B------:R-:W-:Y:S01]  /*2440*/  IABS R27, R11 ;  /* 0x0000000b001b7213 */ /* 0x000fe20000000000 */
[----:B------:R-:W-:Y:S01]  /*2450*/  IMAD.MOV R7, RZ, RZ, -R6 ;  /* 0x000000ffff077224 */ /* 0x000fe200078e0a06 */
[----:B------:R-:W-:Y:S01]  /*2460*/  IABS R31, R13 ;  /* 0x0000000d001f7213 */ /* 0x000fe20000000000 */
[----:B------:R-:W-:Y:S01]  /*2470*/  VIADD R36, R4, 0x1c ;  /* 0x0000001c04247836 */ /* 0x000fe20000000000 */
[----:B------:R-:W-:Y:S01]  /*2480*/  SHF.R.U32.HI R10, RZ, 0x5, R154 ;  /* 0x00000005ff0a7819 */ /* 0x000fe2000001169a */
[----:B------:R-:W-:Y:S01]  /*2490*/  IMAD.HI.U32 R6, R3, R27, RZ ;  /* 0x0000001b03067227 */ /* 0x000fe200078e00ff */
[----:B------:R-:W-:Y:S02]  /*24a0*/  ISETP.GE.AND P1, PT, R11, RZ, PT ;  /* 0x000000ff0b00720c */ /* 0x000fe40003f26270 */
[----:B------:R-:W-:Y:S01]  /*24b0*/  R2UR UR24, R10 ;  /* 0x000000000a1872ca */ /* 0x000fe200000e0000 */
[----:B------:R-:W-:Y:S01]  /*24c0*/  IMAD R25, R0, R7, R25 ;  /* 0x0000000700197224 */ /* 0x000fe200078e0219 */
[----:B------:R-:W-:Y:S01]  /*24d0*/  SHF.R.S32.HI R10, RZ, 0x1f, R21 ;  /* 0x0000001fff0a7819 */ /* 0x000fe20000011415 */
[----:B------:R-:W-:Y:S01]  /*24e0*/  IMAD.MOV R7, RZ, RZ, -R6 ;  /* 0x000000ffff077224 */ /* 0x000fe200078e0a06 */
[----:B------:R-:W-:Y:S01]  /*24f0*/  ISETP.GE.AND P5, PT, R12, RZ, PT ;  /* 0x000000ff0c00720c */ /* 0x000fe20003fa6270 */
[----:B------:R-:W-:Y:S01]  /*2500*/  IMAD.HI.U32 R6, R3, R29, RZ ;  /* 0x0000001d03067227 */ /* 0x000fe200078e00ff */
[----:B------:R-:W-:-:S02]  /*2510*/  ISETP.GT.U32.AND P6, PT, R0, R25, PT ;  /* 0x000000190000720c */ /* 0x000fc40003fc4070 */
[----:B------:R-:W-:Y:S01]  /*2520*/  LEA.HI R21, R10, R21, RZ, 0x6 ;  /* 0x000000150a157211 */ /* 0x000fe200078f30ff */
[----:B------:R-:W-:Y:S01]  /*2530*/  @!P0 IMAD.IADD R8, R8, 0x1, -R9 ;  /* 0x0000000108088824 */ /* 0x000fe200078e0a09 */
[C---:B------:R-:W-:Y:S01]  /*2540*/  LOP3.LUT R10, R5.reuse, 0x1f0, RZ, 0xfc, !PT ;  /* 0x000001f0050a7812 */ /* 0x040fe200078efcff */
[C---:B------:R-:W-:Y:S01]  /*2550*/  IMAD R27, R0.reuse, R7, R27 ;  /* 0x00000007001b7224 */ /* 0x040fe200078e021b */
[----:B------:R-:W-:Y:S01]  /*2560*/  LOP3.LUT R11, R5, 0x1d8, RZ, 0xfc, !PT ;  /* 0x000001d8050b7812 */ /* 0x000fe200078efcff */
[----:B------:R-:W-:Y:S01]  /*2570*/  IMAD.MOV R7, RZ, RZ, -R6 ;  /* 0x000000ffff077224 */ /* 0x000fe200078e0a06 */
[----:B------:R-:W-:Y:S01]  /*2580*/  ISETP.GT.U32.AND P4, PT, R9, R8, PT ;  /* 0x000000080900720c */ /* 0x000fe20003f84070 */
[----:B------:R-:W-:Y:S01]  /*2590*/  IMAD.HI.U32 R6, R3, R31, RZ ;  /* 0x0000001f03067227 */ /* 0x000fe200078e00ff */
[C---:B------:R-:W-:Y:S02]  /*25a0*/  ISETP.GT.U32.AND P0, PT, R0.reuse, R27, PT ;  /* 0x0000001b0000720c */ /* 0x040fe40003f04070 */
[----:B------:R-:W-:Y:S01]  /*25b0*/  IABS R33, R10 ;  /* 0x0000000a00217213 */ /* 0x000fe20000000000 */
[----:B------:R-:W-:Y:S01]  /*25c0*/  IMAD.MOV R6, RZ, RZ, -R6 ;  /* 0x000000ffff067224 */ /* 0x000fe200078e0a06 */
[----:B------:R-:W-:Y:S01]  /*25d0*/  IABS R45, R11 ;  /* 0x0000000b002d7213 */ /* 0x000fe20000000000 */
[----:B------:R-:W-:Y:S01]  /*25e0*/  @!P6 IMAD.IADD R25, R25, 0x1, -R0 ;  /* 0x000000011919e824 */ /* 0x000fe200078e0a00 */
[C---:B------:R-:W-:Y:S01]  /*25f0*/  LOP3.LUT R12, R5.reuse, 0x1c4, RZ, 0xfc, !PT ;  /* 0x000001c4050c7812 */ /* 0x040fe200078efcff */
[C---:B------:R-:W-:Y:S01]  /*2600*/  IMAD R31, R0.reuse, R6, R31 ;  /* 0x00000006001f7224 */ /* 0x040fe200078e021f */
[----:B0-----:R-:W-:Y:S01]  /*2610*/  LOP3.LUT R14, R5, 0x150, RZ, 0xfc, !PT ;  /* 0x00000150050e7812 */ /* 0x001fe200078efcff */
[----:B------:R-:W-:Y:S01]  /*2620*/  IMAD R29, R0, R7, R29 ;  /* 0x00000007001d7224 */ /* 0x000fe200078e021d */
[----:B------:R-:W-:Y:S01]  /*2630*/  IABS R51, R12 ;  /* 0x0000000c00337213 */ /* 0x000fe20000000000 */
[----:B------:R-:W-:Y:S01]  /*2640*/  @!P4 IMAD.IADD R8, R8, 0x1, -R9 ;  /* 0x000000010808c824 */ /* 0x000fe200078e0a09 */
[----:B------:R-:W-:Y:S01]  /*2650*/  ISETP.GT.U32.AND P6, PT, R0, R31, PT ;  /* 0x0000001f0000720c */ /* 0x000fe20003fc4070 */
[----:B------:R-:W-:Y:S01]  /*2660*/  VIADD R6, R4, 0x1ec ;  /* 0x000001ec04067836 */ /* 0x000fe20000000000 */
[C---:B------:R-:W-:Y:S01]  /*2670*/  ISETP.GT.U32.AND P4, PT, R0.reuse, R25, PT ;  /* 0x000000190000720c */ /* 0x040fe20003f84070 */
[----:B------:R-:W-:Y:S01]  /*2680*/  @!P3 IMAD.MOV R8, RZ, RZ, -R8 ;  /* 0x000000ffff08b224 */ /* 0x000fe200078e0a08 */
[----:B------:R-:W-:Y:S01]  /*2690*/  @!P2 LOP3.LUT R8, RZ, R122, RZ, 0x33, !PT ;  /* 0x0000007aff08a212 */ /* 0x000fe200078e33ff */
[----:B------:R-:W-:Y:S01]  /*26a0*/  @!P0 IMAD.IADD R27, R27, 0x1, -R0 ;  /* 0x000000011b1b8824 */ /* 0x000fe200078e0a00 */
[----:B------:R-:W-:-:S02]  /*26b0*/  ISETP.GT.U32.AND P0, PT, R0, R29, PT ;  /* 0x0000001d0000720c */ /* 0x000fc40003f04070 */
[----:B------:R-:W-:Y:S01]  /*26c0*/  ISETP.GE.AND P2, PT, R6, RZ, PT ;  /* 0x000000ff0600720c */ /* 0x000fe20003f46270 */
[----:B------:R-:W-:Y:S01]  /*26d0*/  IMAD R8, R8, UR5, RZ ;  /* 0x0000000508087c24 */ /* 0x000fe2000f8e02ff */
[----:B------:R-:W-:Y:S01]  /*26e0*/  IABS R35, R6 ;  /* 0x0000000600237213 */ /* 0x000fe20000000000 */
[----:B------:R-:W-:Y:S01]  /*26f0*/  IMAD.HI.U32 R6, R3, R33, RZ ;  /* 0x0000002103067227 */ /* 0x000fe200078e00ff */
[C---:B------:R-:W-:Y:S01]  /*2700*/  ISETP.GT.U32.AND P3, PT, R0.reuse, R27, PT ;  /* 0x0000001b0000720c */ /* 0x040fe20003f64070 */
[----:B------:R-:W-:Y:S01]  /*2710*/  UMOV UR5, URZ ;  /* 0x0000003f00057c82 */ /* 0x000fe20008000000 */
[----:B------:R-:W-:Y:S01]  /*2720*/  LOP3.LUT R9, R5, 0x1e8, RZ, 0xfc, !PT ;  /* 0x000001e805097812 */ /* 0x000fe200078efcff */
[----:B------:R-:W-:Y:S01]  /*2730*/  @!P6 IMAD.IADD R31, R31, 0x1, -R0 ;  /* 0x000000011f1fe824 */ /* 0x000fe200078e0a00 */
[----:B------:R-:W-:Y:S01]  /*2740*/  IABS R89, R14 ;  /* 0x0000000e00597213 */ /* 0x000fe20000000000 */
[----:B------:R-:W-:Y:S01]  /*2750*/  IMAD.MOV R6, RZ, RZ, -R6 ;  /* 0x000000ffff067224 */ /* 0x000fe200078e0a06 */
[----:B------:R-:W-:Y:S01]  /*2760*/  IABS R37, R9 ;  /* 0x0000000900257213 */ /* 0x000fe20000000000 */
[--C-:B------:R-:W-:Y:S01]  /*2770*/  @!P4 IMAD.IADD R25, R25, 0x1, -R0.reuse ;  /* 0x000000011919c824 */ /* 0x100fe200078e0a00 */
[----:B------:R-:W-:Y:S01]  /*2780*/  ISETP.GE.AND P4, PT, R5, RZ, PT ;  /* 0x000000ff0500720c */ /* 0x000fe20003f86270 */
[C---:B------:R-:W-:Y:S01]  /*2790*/  IMAD R33, R0.reuse, R6, R33 ;  /* 0x0000000600217224 */ /* 0x040fe200078e0221 */
[C---:B------:R-:W-:Y:S01]  /*27a0*/  ISETP.GT.U32.AND P6, PT, R0.reuse, R31, PT ;  /* 0x0000001f0000720c */ /* 0x040fe20003fc4070 */
[----:B------:R-:W-:Y:S01]  /*27b0*/  IMAD.HI.U32 R6, R3, R35, RZ ;  /* 0x0000002303067227 */ /* 0x000fe200078e00ff */
[C---:B------:R-:W-:Y:S01]  /*27c0*/  LOP3.LUT R15, R5.reuse, 0x144, RZ, 0xfc, !PT ;  /* 0x00000144050f7812 */ /* 0x040fe200078efcff */
[----:B------:R-:W-:Y:S01]  /*27d0*/  UIADD3.X UR11, UR5, -0x7fffffe0, URZ, UP0, !UPT ;  /* 0x80000020050b7890 */ /* 0x000fe200087fe43f */
[----:B------:R-:W-:Y:S01]  /*27e0*/  LOP3.LUT R18, R5, 0x38, RZ, 0xfc, !PT ;  /* 0x0000003805127812 */ /* 0x000fe200078efcff */
[----:B------:R-:W-:Y:S01]  /*27f0*/  @!P0 IMAD.IADD R29, R29, 0x1, -R0 ;  /* 0x000000011d1d8824 */ /* 0x000fe200078e0a00 */
[----:B------:R-:W-:Y:S01]  /*2800*/  IABS R83, R15 ;  /* 0x0000000f00537213 */ /* 0x000fe20000000000 */
[----:B------:R-:W-:Y:S01]  /*2810*/  IMAD.MOV R6, RZ, RZ, -R6 ;  /* 0x000000ffff067224 */ /* 0x000fe200078e0a06 */
[----:B------:R-:W-:Y:S01]  /*2820*/  IABS R17, R18 ;  /* 0x0000001200117213 */ /* 0x000fe20000000000 */
[--C-:B------:R-:W-:Y:S01]  /*2830*/  @!P3 IMAD.IADD R27, R27, 0x1, -R0.reuse ;  /* 0x000000011b1bb824 */ /* 0x100fe200078e0a00 */
[C---:B------:R-:W-:Y:S01]  /*2840*/  ISETP.GT.U32.AND P0, PT, R0.reuse, R29, PT ;  /* 0x0000001d0000720c */ /* 0x040fe20003f04070 */
[C---:B------:R-:W-:Y:S01]  /*2850*/  IMAD R35, R0.reuse, R6, R35 ;  /* 0x0000000600237224 */ /* 0x040fe200078e0223 */
[----:B------:R-:W-:Y:S01]  /*2860*/  ISETP.GE.AND P3, PT, R13, RZ, PT ;  /* 0x000000ff0d00720c */ /* 0x000fe20003f66270 */
[----:B------:R-:W-:Y:S01]  /*2870*/  IMAD.HI.U32 R7, R3, R37, RZ ;  /* 0x0000002503077227 */ /* 0x000fe200078e00ff */
[C---:B------:R-:W-:Y:S01]  /*2880*/  LOP3.LUT R13, R5.reuse, 0x1c0, RZ, 0xfc, !PT ;  /* 0x000001c0050d7812 */ /* 0x040fe200078efcff */
[----:B------:R-:W-:Y:S01]  /*2890*/  UIADD3.64 UR14, UR10, 0x3fe, URZ ;  /* 0x000003fe0a0e7897 */ /* 0x000fe2000fffe03f */
[----:B------:R-:W-:Y:S01]  /*28a0*/  LOP3.LUT R20, R5, 0x34, RZ, 0xfc, !PT ;  /* 0x0000003405147812 */ /* 0x000fe200078efcff */
[----:B------:R-:W-:Y:S01]  /*28b0*/  @!P4 IMAD.MOV R25, RZ, RZ, -R25 ;  /* 0x000000ffff19c224 */ /* 0x000fe200078e0a19 */
[C---:B------:R-:W-:Y:S01]  /*28c0*/  ISETP.GT.U32.AND P4, PT, R0.reuse, R33, PT ;  /* 0x000000210000720c */ /* 0x040fe20003f84070 */
[--C-:B------:R-:W-:Y:S01]  /*28d0*/  @!P6 IMAD.IADD R31, R31, 0x1, -R0.reuse ;  /* 0x000000011f1fe824 */ /* 0x100fe200078e0a00 */
[C---:B------:R-:W-:Y:S01]  /*28e0*/  ISETP.GT.U32.AND P6, PT, R0.reuse, R35, PT ;  /* 0x000000230000720c */ /* 0x040fe20003fc4070 */
[----:B------:R-:W-:Y:S01]  /*28f0*/  IMAD.MOV R7, RZ, RZ, -R7 ;  /* 0x000000ffff077224 */ /* 0x000fe200078e0a07 */
[----:B------:R-:W-:Y:S01]  /*2900*/  IABS R117, R13 ;  /* 0x0000000d00757213 */ /* 0x000fe20000000000 */
[--C-:B------:R-:W-:Y:S01]  /*2910*/  @!P0 IMAD.IADD R29, R29, 0x1, -R0.reuse ;  /* 0x000000011d1d8824 */ /* 0x100fe200078e0a00 */
[----:B------:R-:W-:Y:S01]  /*2920*/  ISETP.GE.AND P0, PT, R9, RZ, PT ;  /* 0x000000ff0900720c */ /* 0x000fe20003f06270 */
[C---:B------:R-:W-:Y:S01]  /*2930*/  IMAD R37, R0.reuse, R7, R37 ;  /* 0x0000000700257224 */ /* 0x040fe200078e0225 */
[C---:B------:R-:W-:Y:S01]  /*2940*/  LOP3.LUT R9, R5.reuse, 0x1e4, RZ, 0xfc, !PT ;  /* 0x000001e405097812 */ /* 0x040fe200078efcff */
[----:B------:R-:W-:Y:S01]  /*2950*/  @!P3 IMAD.MOV R31, RZ, RZ, -R31 ;  /* 0x000000ffff1fb224 */ /* 0x000fe200078e0a1f */
[----:B------:R-:W-:Y:S01]  /*2960*/  LOP3.LUT R22, R5, 0x30, RZ, 0xfc, !PT ;  /* 0x0000003005167812 */ /* 0x000fe200078efcff */
[----:B------:R-:W-:Y:S01]  /*2970*/  @!P1 IMAD.MOV R27, RZ, RZ, -R27 ;  /* 0x000000ffff1b9224 */ /* 0x000fe200078e0a1b */
[----:B------:R-:W-:Y:S01]  /*2980*/  ISETP.GT.U32.AND P3, PT, R0, R37, PT ;  /* 0x000000250000720c */ /* 0x000fe20003f64070 */
[--C-:B------:R-:W-:Y:S01]  /*2990*/  @!P4 IMAD.IADD R33, R33, 0x1, -R0.reuse ;  /* 0x000000012121c824 */ /* 0x100fe200078e0a00 */
[----:B------:R-:W-:Y:S01]  /*29a0*/  IABS R39, R9 ;  /* 0x0000000900277213 */ /* 0x000fe20000000000 */
[----:B------:R-:W-:Y:S01]  /*29b0*/  @!P6 IMAD.IADD R35, R35, 0x1, -R0 ;  /* 0x000000012323e824 */ /* 0x000fe200078e0a00 */
[----:B------:R-:W-:Y:S01]  /*29c0*/  ISETP.GE.AND P1, PT, R10, RZ, PT ;  /* 0x000000ff0a00720c */ /* 0x000fe20003f26270 */
[----:B------:R-:W-:Y:S01]  /*29d0*/  VIADD R7, R4, 0x1dc ;  /* 0x000001dc04077836 */ /* 0x000fe20000000000 */
[C---:B------:R-:W-:Y:S01]  /*29e0*/  ISETP.GT.U32.AND P4, PT, R0.reuse, R33, PT ;  /* 0x000000210000720c */ /* 0x040fe20003f84070 */
[----:B------:R-:W-:Y:S01]  /*29f0*/  IMAD.HI.U32 R6, R3, R39, RZ ;  /* 0x0000002703067227 */ /* 0x000fe200078e00ff */
[C---:B------:R-:W-:Y:S01]  /*2a00*/  ISETP.GT.U32.AND P6, PT, R0.reuse, R35, PT ;  /* 0x000000230000720c */ /* 0x040fe20003fc4070 */
[----:B------:R-:W-:Y:S01]  /*2a10*/  UIADD3.64 UR18, UR10, 0x400, URZ ;  /* 0x000004000a127897 */ /* 0x000fe2000fffe03f */
[----:B------:R-:W-:Y:S01]  /*2a20*/  LOP3.LUT R10, R5, 0x1e0, RZ, 0xfc, !PT ;  /* 0x000001e0050a7812 */ /* 0x000fe200078efcff */
[----:B------:R-:W-:Y:S01]  /*2a30*/  IMAD.MOV R6, RZ, RZ, -R6 ;  /* 0x000000ffff067224 */ /* 0x000fe200078e0a06 */
[----:B------:R-:W-:Y:S01]  /*2a40*/  IABS R43, R7 ;  /* 0x00000007002b7213 */ /* 0x000fe20000000000 */
[----:B------:R-:W-:Y:S01]  /*2a50*/  @!P3 IMAD.IADD R37, R37, 0x1, -R0 ;  /* 0x000000012525b824 */ /* 0x000fe200078e0a00 */
[----:B------:R-:W-:Y:S01]  /*2a60*/  IABS R41, R10 ;  /* 0x0000000a00297213 */ /* 0x000fe20000000000 */
[C---:B------:R-:W-:Y:S01]  /*2a70*/  IMAD R39, R0.reuse, R6, R39 ;  /* 0x0000000600277224 */ /* 0x040fe200078e0227 */
[----:B------:R-:W-:Y:S01]  /*2a80*/  LOP3.LUT R30, R5, 0x28, RZ, 0xfc, !PT ;  /* 0x00000028051e7812 */ /* 0x000fe200078efcff */
[----:B------:R-:W-:Y:S01]  /*2a90*/  @!P5 IMAD.MOV R29, RZ, RZ, -R29 ;  /* 0x000000ffff1dd224 */ /* 0x000fe200078e0a1d */
[----:B------:R-:W-:Y:S01]  /*2aa0*/  ISETP.GT.U32.AND P3, PT, R0, R37, PT ;  /* 0x000000250000720c */ /* 0x000fe20003f64070 */
[----:B------:R-:W-:Y:S01]  /*2ab0*/  IMAD.HI.U32 R6, R3, R41, RZ ;  /* 0x0000002903067227 */ /* 0x000fe200078e00ff */
[----:B------:R-:W-:-:S02]  /*2ac0*/  ISETP.GE.AND P5, PT, R7, RZ, PT ;  /* 0x000000ff0700720c */ /* 0x000fc40003fa6270 */
[----:B------:R-:W-:Y:S01]  /*2ad0*/  LOP3.LUT R32, R5, 0x24, RZ, 0xfc, !PT ;  /* 0x0000002405207812 */ /* 0x000fe200078efcff */
[--C-:B------:R-:W-:Y:S01]  /*2ae0*/  @!P4 IMAD.IADD R33, R33, 0x1, -R0.reuse ;  /* 0x000000012121c824 */ /* 0x100fe200078e0a00 */
[----:B------:R-:W-:Y:S01]  /*2af0*/  ISETP.GE.AND P4, PT, R9, RZ, PT ;  /* 0x000000ff0900720c */ /* 0x000fe20003f86270 */
[----:B------:R-:W-:Y:S01]  /*2b00*/  @!P6 IMAD.IADD R35, R35, 0x1, -R0 ;  /* 0x000000012323e824 */ /* 0x000fe200078e0a00 */
[C---:B------:R-:W-:Y:S01]  /*2b10*/  ISETP.GT.U32.AND P6, PT, R0.reuse, R39, PT ;  /* 0x000000270000720c */ /* 0x040fe20003fc4070 */
[----:B------:R-:W-:Y:S01]  /*2b20*/  IMAD.MOV R9, RZ, RZ, -R6 ;  /* 0x000000ffff097224 */ /* 0x000fe200078e0a06 */
[----:B------:R-:W-:Y:S01]  /*2b30*/  IABS R135, R32 ;  /* 0x0000002000877213 */ /* 0x000fe20000000000 */
[----:B------:R-:W-:Y:S01]  /*2b40*/  IMAD.HI.U32 R7, R3, R43, RZ ;  /* 0x0000002b03077227 */ /* 0x000fe200078e00ff */
[C---:B------:R-:W-:Y:S02]  /*2b50*/  LOP3.LUT R34, R5.reuse, 0x20, RZ, 0xfc, !PT ;  /* 0x0000002005227812 */ /* 0x040fe400078efcff */
[----:B------:R-:W-:Y:S01]  /*2b60*/  IABS R16, R36 ;  /* 0x0000002400107213 */ /* 0x000fe20000000000 */
[C---:B------:R-:W-:Y:S01]  /*2b70*/  IMAD R41, R0.reuse, R9, R41 ;  /* 0x0000000900297224 */ /* 0x040fe200078e0229 */
[----:B------:R-:W-:Y:S01]  /*2b80*/  LOP3.LUT R9, R5, 0x1d4, RZ, 0xfc, !PT ;  /* 0x000001d405097812 */ /* 0x000fe200078efcff */
[----:B------:R-:W-:Y:S01]  /*2b90*/  @!P3 IMAD.IADD R37, R37, 0x1, -R0 ;  /* 0x000000012525b824 */ /* 0x000fe200078e0a00 */
[----:B------:R-:W-:Y:S01]  /*2ba0*/  IABS R133, R34 ;  /* 0x0000002200857213 */ /* 0x000fe20000000000 */
[----:B------:R-:W-:Y:S01]  /*2bb0*/  IMAD.HI.U32 R6, R3, R45, RZ ;  /* 0x0000002d03067227 */ /* 0x000fe200078e00ff */
[----:B------:R-:W-:-:S02]  /*2bc0*/  ISETP.GT.U32.AND P3, PT, R0, R41, PT ;  /* 0x000000290000720c */ /* 0x000fc40003f64070 */
[----:B------:R-:W-:Y:S01]  /*2bd0*/  IABS R47, R9 ;  /* 0x00000009002f7213 */ /* 0x000fe20000000000 */
[----:B------:R-:W-:Y:S01]  /*2be0*/  @!P6 IMAD.IADD R39, R39, 0x1, -R0 ;  /* 0x000000012727e824 */ /* 0x000fe200078e0a00 */
[C---:B------:R-:W-:Y:S01]  /*2bf0*/  LOP3.LUT R38, R5.reuse, 0x18, RZ, 0xfc, !PT ;  /* 0x0000001805267812 */ /* 0x040fe200078efcff */
[----:B------:R-:W-:Y:S01]  /*2c00*/  @!P1 IMAD.MOV R33, RZ, RZ, -R33 ;  /* 0x000000ffff219224 */ /* 0x000fe200078e0a21 */
[----:B------:R-:W-:Y:S01]  /*2c10*/  ISETP.GE.AND P1, PT, R10, RZ, PT ;  /* 0x000000ff0a00720c */ /* 0x000fe20003f26270 */
[----:B------:R-:W-:Y:S01]  /*2c20*/  IMAD.MOV R7, RZ, RZ, -R7 ;  /* 0x000000ffff077224 */ /* 0x000fe200078e0a07 */
[C---:B------:R-:W-:Y:S01]  /*2c30*/  ISETP.GT.U32.AND P6, PT, R0.reuse, R39, PT ;  /* 0x000000270000720c */ /* 0x040fe20003fc4070 */
[----:B------:R-:W-:Y:S01]  /*2c40*/  IMAD.MOV R6, RZ, RZ, -R6 ;  /* 0x000000ffff067224 */ /* 0x000fe200078e0a06 */
[C---:B------:R-:W-:Y:S01]  /*2c50*/  LOP3.LUT R10, R5.reuse, 0x1d0, RZ, 0xfc, !PT ;  /* 0x000001d0050a7812 */ /* 0x040fe200078efcff */
[----:B------:R-:W-:Y:S01]  /*2c60*/  IMAD R43, R0, R7, R43 ;  /* 0x00000007002b7224 */ /* 0x000fe200078e022b */
[----:B------:R-:W-:Y:S01]  /*2c70*/  LOP3.LUT R40, R5, 0x10, RZ, 0xfc, !PT ;  /* 0x0000001005287812 */ /* 0x000fe200078efcff */
[----:B------:R-:W-:Y:S01]  /*2c80*/  @!P3 IMAD.IADD R41, R41, 0x1, -R0 ;  /* 0x000000012929b824 */ /* 0x000fe200078e0a00 */
[----:B------:R-:W-:Y:S01]  /*2c90*/  IABS R121, R10 ;  /* 0x0000000a00797213 */ /* 0x000fe20000000000 */
[----:B------:R-:W-:Y:S01]  /*2ca0*/  VIADD R7, R4, 0x1cc ;  /* 0x000001cc04077836 */ /* 0x000fe20000000000 */
[----:B------:R-:W-:Y:S01]  /*2cb0*/  LOP3.LUT R42, R5, 0x8, RZ, 0xfc, !PT ;  /* 0x00000008052a7812 */ /* 0x000fe200078efcff */
[C---:B------:R-:W-:Y:S01]  /*2cc0*/  IMAD R45, R0.reuse, R6, R45 ;  /* 0x00000006002d7224 */ /* 0x040fe200078e022d */
[----:B------:R-:W-:Y:S01]  /*2cd0*/  ISETP.GT.U32.AND P3, PT, R0, R41, PT ;  /* 0x000000290000720c */ /* 0x000fe20003f64070 */
[----:B------:R-:W-:Y:S01]  /*2ce0*/  IMAD.HI.U32 R6, R3, R47, RZ ;  /* 0x0000002f03067227 */ /* 0x000fe200078e00ff */
[----:B------:R-:W-:-:S02]  /*2cf0*/  IABS R49, R7 ;  /* 0x0000000700317213 */ /* 0x000fc40000000000 */
[----:B------:R-:W-:Y:S01]  /*2d00*/  IABS R129, R40 ;  /* 0x0000002800817213 */ /* 0x000fe20000000000 */
[----:B------:R-:W-:Y:S01]  /*2d10*/  @!P0 IMAD.MOV R37, RZ, RZ, -R37 ;  /* 0x000000ffff258224 */ /* 0x000fe200078e0a25 */
[----:B------:R-:W-:Y:S01]  /*2d20*/  ISETP.GE.AND P0, PT, R7, RZ, PT ;  /* 0x000000ff0700720c */ /* 0x000fe20003f06270 */
[----:B------:R-:W-:Y:S01]  /*2d30*/  @!P6 IMAD.IADD R39, R39, 0x1, -R0 ;  /* 0x000000012727e824 */ /* 0x000fe200078e0a00 */
[----:B------:R-:W-:Y:S01]  /*2d40*/  ISETP.GT.U32.AND P6, PT, R0, R43, PT ;  /* 0x0000002b0000720c */ /* 0x000fe20003fc4070 */
[----:B------:R-:W-:Y:S01]  /*2d50*/  IMAD.HI.U32 R7, R3, R121, RZ ;  /* 0x0000007903077227 */ /* 0x000fe200078e00ff */
[----:B------:R-:W-:-:S03]  /*2d60*/  SHF.R.S32.HI R21, RZ, 0x6, R21 ;  /* 0x00000006ff157819 */ /* 0x000fc60000011415 */
[----:B------:R-:W-:Y:S02]  /*2d70*/  IMAD.MOV R6, RZ, RZ, -R6 ;  /* 0x000000ffff067224 */ /* 0x000fe400078e0a06 */
[----:B------:R-:W-:Y:S02]  /*2d80*/  IMAD.MOV R7, RZ, RZ, -R7 ;  /* 0x000000ffff077224 */ /* 0x000fe400078e0a07 */
[C---:B------:R-:W-:Y:S02]  /*2d90*/  IMAD R47, R0.reuse, R6, R47 ;  /* 0x00000006002f7224 */ /* 0x040fe400078e022f */
[----:B------:R-:W-:Y:S01]  /*2da0*/  @!P4 IMAD.MOV R39, RZ, RZ, -R39 ;  /* 0x000000ffff27c224 */ /* 0x000fe200078e0a27 */
[C---:B------:R-:W-:Y:S01]  /*2db0*/  ISETP.GT.U32.AND P4, PT, R0.reuse, R45, PT ;  /* 0x0000002d0000720c */ /* 0x040fe20003f84070 */
[C---:B------:R-:W-:Y:S02]  /*2dc0*/  IMAD R121, R0.reuse, R7, R121 ;  /* 0x0000000700797224 */ /* 0x040fe400078e0279 */
[--C-:B------:R-:W-:Y:S01]  /*2dd0*/  @!P3 IMAD.IADD R41, R41, 0x1, -R0.reuse ;  /* 0x000000012929b824 */ /* 0x100fe200078e0a00 */
[C---:B------:R-:W-:Y:S01]  /*2de0*/  ISETP.GT.U32.AND P3, PT, R0.reuse, R47, PT ;  /* 0x0000002f0000720c */ /* 0x040fe20003f64070 */
[----:B------:R-:W-:Y:S01]  /*2df0*/  @!P6 IMAD.IADD R43, R43, 0x1, -R0 ;  /* 0x000000012b2be824 */ /* 0x000fe200078e0a00 */
[----:B------:R-:W-:Y:S01]  /*2e00*/  ISETP.GT.U32.AND P6, PT, R0, R121, PT ;  /* 0x000000790000720c */ /* 0x000fe20003fc4070 */
[----:B------:R-:W-:Y:S01]  /*2e10*/  @!P2 IMAD.MOV R35, RZ, RZ, -R35 ;  /* 0x000000ffff23a224 */ /* 0x000fe200078e0a23 */
[----:B------:R-:W-:Y:S01]  /*2e20*/  ISETP.GE.AND P2, PT, R11, RZ, PT ;  /* 0x000000ff0b00720c */ /* 0x000fe20003f46270 */
[----:B------:R-:W-:Y:S01]  /*2e30*/  IMAD.HI.U32 R6, R3, R49, RZ ;  /* 0x0000003103067227 */ /* 0x000fe200078e00ff */
[----:B------:R-:W-:-:S03]  /*2e40*/  LOP3.LUT R11, R5, 0x1c8, RZ, 0xfc, !PT ;  /* 0x000001c8050b7812 */ /* 0x000fc600078efcff */
[----:B------:R-:W-:Y:S01]  /*2e50*/  @!P4 IMAD.IADD R45, R45, 0x1, -R0 ;  /* 0x000000012d2dc824 */ /* 0x000fe200078e0a00 */
[C---:B------:R-:W-:Y:S01]  /*2e60*/  ISETP.GT.U32.AND P4, PT, R0.reuse, R43, PT ;  /* 0x0000002b0000720c */ /* 0x040fe20003f84070 */
[----:B------:R-:W-:Y:S01]  /*2e70*/  IMAD.MOV R6, RZ, RZ, -R6 ;  /* 0x000000ffff067224 */ /* 0x000fe200078e0a06 */
[----:B------:R-:W-:Y:S01]  /*2e80*/  IABS R119, R11 ;  /* 0x0000000b00777213 */ /* 0x000fe20000000000 */
[--C-:B------:R-:W-:Y:S01]  /*2e90*/  @!P3 IMAD.IADD R47, R47, 0x1, -R0.reuse ;  /* 0x000000012f2fb824 */ /* 0x100fe200078e0a00 */
[C---:B------:R-:W-:Y:S01]  /*2ea0*/  ISETP.GT.U32.AND P3, PT, R0.reuse, R45, PT ;  /* 0x0000002d0000720c */ /* 0x040fe20003f64070 */
[----:B------:R-:W-:Y:S02]  /*2eb0*/  @!P6 IMAD.IADD R121, R121, 0x1, -R0 ;  /* 0x000000017979e824 */ /* 0x000fe400078e0a00 */
[C---:B------:R-:W-:Y:S01]  /*2ec0*/  IMAD R49, R0.reuse, R6, R49 ;  /* 0x0000000600317224 */ /* 0x040fe200078e0231 */
[----:B------:R-:W-:Y:S01]  /*2ed0*/  ISETP.GT.U32.AND P6, PT, R0, R47, PT ;  /* 0x0000002f0000720c */ /* 0x000fe20003fc4070 */
[----:B------:R-:W-:-:S04]  /*2ee0*/  IMAD.HI.U32 R6, R3, R119, RZ ;  /* 0x0000007703067227 */ /* 0x000fc800078e00ff */
[----:B------:R-:W-:Y:S02]  /*2ef0*/  IMAD.MOV R6, RZ, RZ, -R6 ;  /* 0x000000ffff067224 */ /* 0x000fe400078e0a06 */
[--C-:B------:R-:W-:Y:S01]  /*2f00*/  @!P4 IMAD.IADD R43, R43, 0x1, -R0.reuse ;  /* 0x000000012b2bc824 */ /* 0x100fe200078e0a00 */
[C---:B------:R-:W-:Y:S01]  /*2f10*/  ISETP.GT.U32.AND P4, PT, R0.reuse, R49, PT ;  /* 0x000000310000720c */ /* 0x040fe20003f84070 */
[C---:B------:R-:W-:Y:S02]  /*2f20*/  IMAD R119, R0.reuse, R6, R119 ;  /* 0x0000000600777224 */ /* 0x040fe400078e0277 */
[----:B------:R-:W-:Y:S01]  /*2f30*/  @!P1 IMAD.MOV R41, RZ, RZ, -R41 ;  /* 0x000000ffff299224 */ /* 0x000fe200078e0a29 */
[C---:B------:R-:W-:Y:S01]  /*2f40*/  ISETP.GT.U32.AND P1, PT, R0.reuse, R121, PT ;  /* 0x000000790000720c */ /* 0x040fe20003f24070 */
[--C-:B------:R-:W-:Y:S01]  /*2f50*/  @!P6 IMAD.IADD R47, R47, 0x1, -R0.reuse ;  /* 0x000000012f2fe824 */ /* 0x100fe200078e0a00 */
[----:B------:R-:W-:Y:S01]  /*2f60*/  ISETP.GT.U32.AND P6, PT, R0, R119, PT ;  /* 0x000000770000720c */ /* 0x000fe20003fc4070 */
[----:B------:R-:W-:Y:S01]  /*2f70*/  @!P3 IMAD.IADD R45, R45, 0x1, -R0 ;  /* 0x000000012d2db824 */ /* 0x000fe200078e0a00 */
[----:B------:R-:W-:Y:S01]  /*2f80*/  ISETP.GE.AND P3, PT, R9, RZ, PT ;  /* 0x000000ff0900720c */ /* 0x000fe20003f66270 */
[----:B------:R-:W-:-:S02]  /*2f90*/  VIADD R9, R4, 0x1bc ;  /* 0x000001bc04097836 */ /* 0x000fc40000000000 */
[----:B------:R-:W-:-:S03]  /*2fa0*/  IMAD.HI.U32 R7, R3, R117, RZ ;  /* 0x0000007503077227 */ /* 0x000fc600078e00ff */
[----:B------:R-:W-:Y:S01]  /*2fb0*/  IABS R53, R9 ;  /* 0x0000000900357213 */ /* 0x000fe20000000000 */
[--C-:B------:R-:W-:Y:S01]  /*2fc0*/  @!P4 IMAD.IADD R49, R49, 0x1, -R0.reuse ;  /* 0x000000013131c824 */ /* 0x100fe200078e0a00 */
[----:B------:R-:W-:Y:S01]  /*2fd0*/  ISETP.GE.AND P4, PT, R10, RZ, PT ;  /* 0x000000ff0a00720c */ /* 0x000fe20003f86270 */
[--C-:B------:R-:W-:Y:S01]  /*2fe0*/  @!P1 IMAD.IADD R121, R121, 0x1, -R0.reuse ;  /* 0x0000000179799824 */ /* 0x100fe200078e0a00 */
[----:B------:R-:W-:Y:S01]  /*2ff0*/  ISETP.GE.AND P1, PT, R9, RZ, PT ;  /* 0x000000ff0900720c */ /* 0x000fe20003f26270 */
[----:B------:R-:W-:Y:S01]  /*3000*/  IMAD.MOV R7, RZ, RZ, -R7 ;  /* 0x000000ffff077224 */ /* 0x000fe200078e0a07 */
[----:B------:R-:W-:Y:S01]  /*3010*/  LOP3.LUT R9, R5, 0x1b8, RZ, 0xfc, !PT ;  /* 0x000001b805097812 */ /* 0x000fe200078efcff */
[----:B------:R-:W-:Y:S01]  /*3020*/  IMAD.HI.U32 R6, R3, R51, RZ ;  /* 0x0000003303067227 */ /* 0x000fe200078e00ff */
[----:B------:R-:W-:Y:S02]  /*3030*/  LOP3.LUT R10, R5, 0x1b4, RZ, 0xfc, !PT ;  /* 0x000001b4050a7812 */ /* 0x000fe400078efcff */
[----:B------:R-:W-:Y:S01]  /*3040*/  IABS R115, R9 ;  /* 0x0000000900737213 */ /* 0x000fe20000000000 */
[----:B------:R-:W-:Y:S01]  /*3050*/  @!P6 IMAD.IADD R119, R119, 0x1, -R0 ;  /* 0x000000017777e824 */ /* 0x000fe200078e0a00 */
[----:B------:R-:W-:Y:S01]  /*3060*/  IABS R55, R10 ;  /* 0x0000000a00377213 */ /* 0x000fe20000000000 */
[----:B------:R-:W-:-:S02]  /*3070*/  IMAD R117, R0, R7, R117 ;  /* 0x0000000700757224 */ /* 0x000fc400078e0275 */
[----:B------:R-:W-:Y:S01]  /*3080*/  IMAD.MOV R6, RZ, RZ, -R6 ;  /* 0x000000ffff067224 */ /* 0x000fe200078e0a06 */
[C---:B------:R-:W-:Y:S01]  /*3090*/  ISETP.GT.U32.AND P6, PT, R0.reuse, R119, PT ;  /* 0x000000770000720c */ /* 0x040fe20003fc4070 */
[----:B------:R-:W-:Y:S01]  /*30a0*/  @!P4 IMAD.MOV R121, RZ, RZ, -R121 ;  /* 0x000000ffff79c224 */ /* 0x000fe200078e0a79 */
[C---:B------:R-:W-:Y:S01]  /*30b0*/  ISETP.GT.U32.AND P4, PT, R0.reuse, R117, PT ;  /* 0x000000750000720c */ /* 0x040fe20003f84070 */
[----:B------:R-:W-:Y:S02]  /*30c0*/  IMAD R51, R0, R6, R51 ;  /* 0x0000000600337224 */ /* 0x000fe400078e0233 */
[----:B------:R-:W-:Y:S01]  /*30d0*/  @!P3 IMAD.MOV R47, RZ, RZ, -R47 ;  /* 0x000000ffff2fb224 */ /* 0x000fe200078e0a2f */
[----:B------:R-:W-:Y:S01]  /*30e0*/  ISETP.GE.AND P3, PT, R11, RZ, PT ;  /* 0x000000ff0b00720c */ /* 0x000fe20003f66270 */
[----:B------:R-:W-:Y:S01]  /*30f0*/  IMAD.HI.U32 R7, R3, R115, RZ ;  /* 0x0000007303077227 */ /* 0x000fe200078e00ff */
[----:B------:R-:W-:-:S03]  /*3100*/  LOP3.LUT R11, R5, 0x1b0, RZ, 0xfc, !PT ;  /* 0x000001b0050b7812 */ /* 0x000fc600078efcff */
[----:B------:R-:W-:Y:S01]  /*3110*/  @!P2 IMAD.MOV R45, RZ, RZ, -R45 ;  /* 0x000000ffff2da224 */ /* 0x000fe200078e0a2d */
[C---:B------:R-:W-:Y:S01]  /*3120*/  ISETP.GT.U32.AND P2, PT, R0.reuse, R51, PT ;  /* 0x000000330000720c */ /* 0x040fe20003f44070 */
[----:B------:R-:W-:Y:S01]  /*3130*/  IMAD.MOV R7, RZ, RZ, -R7 ;  /* 0x000000ffff077224 */ /* 0x000fe200078e0a07 */
[----:B------:R-:W-:Y:S01]  /*3140*/  IABS R113, R11 ;  /* 0x0000000b00717213 */ /* 0x000fe20000000000 */
[--C-:B------:R-:W-:Y:S01]  /*3150*/  @!P6 IMAD.IADD R119, R119, 0x1, -R0.reuse ;  /* 0x000000017777e824 */ /* 0x100fe200078e0a00 */
[----:B------:R-:W-:Y:S01]  /*3160*/  ISETP.GE.AND P6, PT, R13, RZ, PT ;  /* 0x000000ff0d00720c */ /* 0x000fe20003fc6270 */
[C---:B------:R-:W-:Y:S01]  /*3170*/  IMAD R115, R0.reuse, R7, R115 ;  /* 0x0000000700737224 */ /* 0x040fe200078e0273 */
[----:B------:R-:W-:Y:S01]  /*3180*/  LOP3.LUT R13, R5, 0x198, RZ, 0xfc, !PT ;  /* 0x00000198050d7812 */ /* 0x000fe200078efcff */
[----:B------:R-:W-:Y:S01]  /*3190*/  @!P5 IMAD.MOV R43, RZ, RZ, -R43 ;  /* 0x000000ffff2bd224 */ /* 0x000fe200078e0a2b */
[----:B------:R-:W-:Y:S01]  /*31a0*/  ISETP.GT.U32.AND P5, PT, R0, R49, PT ;  /* 0x000000310000720c */ /* 0x000fe20003fa4070 */
[----:B------:R-:W-:Y:S01]  /*31b0*/  @!P4 IMAD.IADD R117, R117, 0x1, -R0 ;  /* 0x000000017575c824 */ /* 0x000fe200078e0a00 */
[----:B------:R-:W-:Y:S01]  /*31c0*/  IABS R107, R13 ;  /* 0x0000000d006b7213 */ /* 0x000fe20000000000 */
[----:B------:R-:W-:-:S03]  /*31d0*/  IMAD.HI.U32 R6, R3, R53, RZ ;  /* 0x0000003503067227 */ /* 0x000fc600078e00ff */
[C---:B------:R-:W-:Y:S01]  /*31e0*/  ISETP.GT.U32.AND P4, PT, R0.reuse, R117, PT ;  /* 0x000000750000720c */ /* 0x040fe20003f84070 */
[----:B------:R-:W-:Y:S01]  /*31f0*/  @!P3 IMAD.MOV R119, RZ, RZ, -R119 ;  /* 0x000000ffff77b224 */ /* 0x000fe200078e0a77 */
[C---:B------:R-:W-:Y:S01]  /*3200*/  ISETP.GT.U32.AND P3, PT, R0.reuse, R115, PT ;  /* 0x000000730000720c */ /* 0x040fe20003f64070 */
[----:B------:R-:W-:Y:S02]  /*3210*/  IMAD.MOV R6, RZ, RZ, -R6 ;  /* 0x000000ffff067224 */ /* 0x000fe400078e0a06 */
[----:B------:R-:W-:Y:S02]  /*3220*/  @!P2 IMAD.IADD R51, R51, 0x1, -R0 ;  /* 0x000000013333a824 */ /* 0x000fe400078e0a00 */
[C---:B------:R-:W-:Y:S02]  /*3230*/  IMAD R53, R0.reuse, R6, R53 ;  /* 0x0000000600357224 */ /* 0x040fe400078e0235 */
[----:B------:R-:W-:Y:S01]  /*3240*/  IMAD.HI.U32 R6, R3, R55, RZ ;  /* 0x0000003703067227 */ /* 0x000fe200078e00ff */
[----:B------:R-:W-:-:S03]  /*3250*/  ISETP.GT.U32.AND P2, PT, R0, R51, PT ;  /* 0x000000330000720c */ /* 0x000fc60003f44070 */
[----:B------:R-:W-:Y:S01]  /*3260*/  @!P5 IMAD.IADD R49, R49, 0x1, -R0 ;  /* 0x000000013131d824 */ /* 0x000fe200078e0a00 */
[----:B------:R-:W-:Y:S01]  /*3270*/  ISETP.GE.AND P5, PT, R12, RZ, PT ;  /* 0x000000ff0c00720c */ /* 0x000fe20003fa6270 */
[----:B------:R-:W-:Y:S01]  /*3280*/  IMAD.MOV R6, RZ, RZ, -R6 ;  /* 0x000000ffff067224 */ /* 0x000fe200078e0a06 */
[----:B------:R-:W-:Y:S01]  /*3290*/  LOP3.LUT R12, R5, 0x1a0, RZ, 0xfc, !PT ;  /* 0x000001a0050c7812 */ /* 0x000fe200078efcff */
[--C-:B------:R-:W-:Y:S02]  /*32a0*/  @!P3 IMAD.IADD R115, R115, 0x1, -R0.reuse ;  /* 0x000000017373b824 */ /* 0x100fe400078e0a00 */
[----:B------:R-:W-:Y:S01]  /*32b0*/  @!P0 IMAD.MOV R49, RZ, RZ, -R49 ;  /* 0x000000ffff318224 */ /* 0x000fe200078e0a31 */
[C---:B------:R-:W-:Y:S01]  /*32c0*/  ISETP.GT.U32.AND P0, PT, R0.reuse, R53, PT ;  /* 0x000000350000720c */ /* 0x040fe20003f04070 */
[----:B------:R-:W-:Y:S01]  /*32d0*/  @!P4 IMAD.IADD R117, R117, 0x1, -R0 ;  /* 0x000000017575c824 */ /* 0x000fe200078e0a00 */
[C---:B------:R-:W-:Y:S01]  /*32e0*/  ISETP.GT.U32.AND P3, PT, R0.reuse, R115, PT ;  /* 0x000000730000720c */ /* 0x040fe20003f64070 */
[----:B------:R-:W-:Y:S01]  /*32f0*/  IMAD R55, R0, R6, R55 ;  /* 0x0000000600377224 */ /* 0x000fe200078e0237 */
[----:B------:R-:W-:Y:S01]  /*3300*/  IABS R109, R12 ;  /* 0x0000000c006d7213 */ /* 0x000fe20000000000 */
[----:B------:R-:W-:-:S02]  /*3310*/  @!P6 IMAD.MOV R117, RZ, RZ, -R117 ;  /* 0x000000ffff75e224 */ /* 0x000fc400078e0a75 */
[----:B------:R-:W-:Y:S01]  /*3320*/  @!P2 IMAD.IADD R51, R51, 0x1, -R0 ;  /* 0x000000013333a824 */ /* 0x000fe200078e0a00 */
[----:B------:R-:W-:Y:S01]  /*3330*/  ISETP.GT.U32.AND P6, PT, R0, R55, PT ;  /* 0x000000370000720c */ /* 0x000fe20003fc4070 */
[----:B------:R-:W-:Y:S01]  /*3340*/  IMAD.HI.U32 R6, R3, R113, RZ ;  /* 0x0000007103067227 */ /* 0x000fe200078e00ff */
[----:B------:R-:W-:-:S03]  /*3350*/  ISETP.GE.AND P2, PT, R9, RZ, PT ;  /* 0x000000ff0900720c */ /* 0x000fc60003f46270 */
[----:B------:R-:W-:Y:S02]  /*3360*/  IMAD.MOV R9, RZ, RZ, -R6 ;  /* 0x000000ffff097224 */ /* 0x000fe400078e0a06 */
[----:B------:R-:W-:Y:S02]  /*3370*/  VIADD R7, R4, 0x1ac ;  /* 0x000001ac04077836 */ /* 0x000fe40000000000 */
[--C-:B------:R-:W-:Y:S02]  /*3380*/  @!P0 IMAD.IADD R53, R53, 0x1, -R0.reuse ;  /* 0x0000000135358824 */ /* 0x100fe400078e0a00 */
[C---:B------:R-:W-:Y:S01]  /*3390*/  IMAD R113, R0.reuse, R9, R113 ;  /* 0x0000000900717224 */ /* 0x040fe200078e0271 */
[----:B------:R-:W-:Y:S01]  /*33a0*/  IABS R57, R7 ;  /* 0x0000000700397213 */ /* 0x000fe20000000000 */
[--C-:B------:R-:W-:Y:S01]  /*33b0*/  @!P3 IMAD.IADD R115, R115, 0x1, -R0.reuse ;  /* 0x000000017373b824 */ /* 0x100fe200078e0a00 */
[C---:B------:R-:W-:Y:S01]  /*33c0*/  ISETP.GT.U32.AND P0, PT, R0.reuse, R53, PT ;  /* 0x000000350000720c */ /* 0x040fe20003f04070 */
[----:B------:R-:W-:Y:S01]  /*33d0*/  @!P6 IMAD.IADD R55, R55, 0x1, -R0 ;  /* 0x000000013737e824 */ /* 0x000fe200078e0a00 */
[----:B------:R-:W-:Y:S01]  /*33e0*/  ISETP.GE.AND P4, PT, R7, RZ, PT ;  /* 0x000000ff0700720c */ /* 0x000fe20003f86270 */
[----:B------:R-:W-:Y:S01]  /*33f0*/  @!P2 IMAD.MOV R115, RZ, RZ, -R115 ;  /* 0x000000ffff73a224 */ /* 0x000fe200078e0a73 */
[----:B------:R-:W-:Y:S01]  /*3400*/  ISETP.GT.U32.AND P2, PT, R0, R113, PT ;  /* 0x000000710000720c */ /* 0x000fe20003f44070 */
[----:B------:R-:W-:Y:S01]  /*3410*/  VIADD R6, R4, 0x19c ;  /* 0x0000019c04067836 */ /* 0x000fe20000000000 */
[----:B------:R-:W-:Y:S01]  /*3420*/  ISETP.GT.U32.AND P6, PT, R0, R55, PT ;  /* 0x000000370000720c */ /* 0x000fe20003fc4070 */
[----:B------:R-:W-:-:S03]  /*3430*/  IMAD.HI.U32 R7, R3, R57, RZ ;  /* 0x0000003903077227 */ /* 0x000fc600078e00ff */
[----:B------:R-:W-:Y:S01]  /*3440*/  ISETP.GE.AND P3, PT, R6, RZ, PT ;  /* 0x000000ff0600720c */ /* 0x000fe20003f66270 */
[----:B------:R-:W-:Y:S01]  /*3450*/  IMAD.MOV R7, RZ, RZ, -R7 ;  /* 0x000000ffff077224 */ /* 0x000fe200078e0a07 */
[----:B------:R-:W-:Y:S01]  /*3460*/  IABS R61, R6 ;  /* 0x00000006003d7213 */ /* 0x000fe20000000000 */
[--C-:B------:R-:W-:Y:S01]  /*3470*/  @!P0 IMAD.IADD R53, R53, 0x1, -R0.reuse ;  /* 0x0000000135358824 */ /* 0x100fe200078e0a00 */
[----:B------:R-:W-:Y:S01]  /*3480*/  LOP3.LUT R6, R5, 0x1a8, RZ, 0xfc, !PT ;  /* 0x000001a805067812 */ /* 0x000fe200078efcff */
[----:B------:R-:W-:Y:S01]  /*3490*/  IMAD R57, R0, R7, R57 ;  /* 0x0000000700397224 */ /* 0x000fe200078e0239 */
[----:B------:R-:W-:Y:S01]  /*34a0*/  ISETP.GE.AND P0, PT, R11, RZ, PT ;  /* 0x000000ff0b00720c */ /* 0x000fe20003f06270 */
[--C-:B------:R-:W-:Y:S01]  /*34b0*/  @!P2 IMAD.IADD R113, R113, 0x1, -R0.reuse ;  /* 0x000000017171a824 */ /* 0x100fe200078e0a00 */
[----:B------:R-:W-:Y:S01]  /*34c0*/  IABS R111, R6 ;  /* 0x00000006006f7213 */ /* 0x000fe20000000000 */
[----:B------:R-:W-:Y:S01]  /*34d0*/  @!P1 IMAD.MOV R53, RZ, RZ, -R53 ;  /* 0x000000ffff359224 */ /* 0x000fe200078e0a35 */
[----:B------:R-:W-:Y:S01]  /*34e0*/  LOP3.LUT R11, R5, 0x1a4, RZ, 0xfc, !PT ;  /* 0x000001a4050b7812 */ /* 0x000fe200078efcff */
[----:B------:R-:W-:Y:S01]  /*34f0*/  @!P6 IMAD.IADD R55, R55, 0x1, -R0 ;  /* 0x000000013737e824 */ /* 0x000fe200078e0a00 */
[----:B------:R-:W-:Y:S01]  /*3500*/  ISETP.GE.AND P1, PT, R6, RZ, PT ;  /* 0x000000ff0600720c */ /* 0x000fe20003f26270 */
[----:B------:R-:W-:Y:S01]  /*3510*/  IMAD.HI.U32 R6, R3, R111, RZ ;  /* 0x0000006f03067227 */ /* 0x000fe200078e00ff */
[----:B------:R-:W-:-:S02]  /*3520*/  ISETP.GT.U32.AND P6, PT, R0, R57, PT ;  /* 0x000000390000720c */ /* 0x000fc40003fc4070 */
[----:B------:R-:W-:Y:S01]  /*3530*/  IABS R59, R11 ;  /* 0x0000000b003b7213 */ /* 0x000fe20000000000 */
[----:B------:R-:W-:Y:S01]  /*3540*/  @!P5 IMAD.MOV R51, RZ, RZ, -R51 ;  /* 0x000000ffff33d224 */ /* 0x000fe200078e0a33 */
[----:B------:R-:W-:Y:S01]  /*3550*/  ISETP.GT.U32.AND P2, PT, R0, R113, PT ;  /* 0x000000710000720c */ /* 0x000fe20003f44070 */
[----:B------:R-:W-:Y:S01]  /*3560*/  IMAD.MOV R9, RZ, RZ, -R6 ;  /* 0x000000ffff097224 */ /* 0x000fe200078e0a06 */
[----:B------:R-:W-:Y:S01]  /*3570*/  ISETP.GE.AND P5, PT, R10, RZ, PT ;  /* 0x000000ff0a00720c */ /* 0x000fe20003fa6270 */
[----:B------:R-:W-:-:S04]  /*3580*/  IMAD.HI.U32 R7, R3, R59, RZ ;  /* 0x0000003b03077227 */ /* 0x000fc800078e00ff */
[----:B------:R-:W-:-:S04]  /*3590*/  IMAD.HI.U32 R6, R3, R109, RZ ;  /* 0x0000006d03067227 */ /* 0x000fc800078e00ff */
[C---:B------:R-:W-:Y:S02]  /*35a0*/  IMAD R111, R0.reuse, R9, R111 ;  /* 0x00000009006f7224 */ /* 0x040fe400078e026f */
[----:B------:R-:W-:Y:S02]  /*35b0*/  IMAD.MOV R10, RZ, RZ, -R7 ;  /* 0x000000ffff0a7224 */ /* 0x000fe400078e0a07 */
[----:B------:R-:W-:Y:S02]  /*35c0*/  IMAD.MOV R9, RZ, RZ, -R6 ;  /* 0x000000ffff097224 */ /* 0x000fe400078e0a06 */
[--C-:B------:R-:W-:Y:S02]  /*35d0*/  @!P6 IMAD.IADD R57, R57, 0x1, -R0.reuse ;  /* 0x000000013939e824 */ /* 0x100fe400078e0a00 */
[C---:B------:R-:W-:Y:S01]  /*35e0*/  IMAD R59, R0.reuse, R10, R59 ;  /* 0x0000000a003b7224 */ /* 0x040fe200078e023b */
[----:B------:R-:W-:Y:S01]  /*35f0*/  LOP3.LUT R10, R5, 0x190, RZ, 0xfc, !PT ;  /* 0x00000190050a7812 */ /* 0x000fe200078efcff */
[C---:B------:R-:W-:Y:S01]  /*3600*/  IMAD R109, R0.reuse, R9, R109 ;  /* 0x00000009006d7224 */ /* 0x040fe200078e026d */
[C---:B------:R-:W-:Y:S01]  /*3610*/  ISETP.GT.U32.AND P6, PT, R0.reuse, R57, PT ;  /* 0x000000390000720c */ /* 0x040fe20003fc4070 */
[----:B------:R-:W-:Y:S01]  /*3620*/  @!P2 IMAD.IADD R113, R113, 0x1, -R0 ;  /* 0x000000017171a824 */ /* 0x000fe200078e0a00 */
[C---:B------:R-:W-:Y:S01]  /*3630*/  ISETP.GT.U32.AND P2, PT, R0.reuse, R111, PT ;  /* 0x0000006f0000720c */ /* 0x040fe20003f44070 */
[----:B------:R-:W-:Y:S01]  /*3640*/  @!P5 IMAD.MOV R55, RZ, RZ, -R55 ;  /* 0x000000ffff37d224 */ /* 0x000fe200078e0a37 */
[C---:B------:R-:W-:Y:S01]  /*3650*/  ISETP.GT.U32.AND P5, PT, R0.reuse, R59, PT ;  /* 0x0000003b0000720c */ /* 0x040fe20003fa4070 */
[----:B------:R-:W-:Y:S01]  /*3660*/  @!P0 IMAD.MOV R113, RZ, RZ, -R113 ;  /* 0x000000ffff718224 */ /* 0x000fe200078e0a71 */
[----:B------:R-:W-:Y:S01]  /*3670*/  ISETP.GT.U32.AND P0, PT, R0, R109, PT ;  /* 0x0000006d0000720c */ /* 0x000fe20003f04070 */
[----:B------:R-:W-:Y:S01]  /*3680*/  IMAD.HI.U32 R6, R3, R61, RZ ;  /* 0x0000003d03067227 */ /* 0x000fe200078e00ff */
[----:B------:R-:W-:-:S02]  /*3690*/  LOP3.LUT R9, R5, 0x194, RZ, 0xfc, !PT ;  /* 0x0000019405097812 */ /* 0x000fc400078efcff */
[----:B------:R-:W-:Y:S01]  /*36a0*/  IABS R105, R10 ;  /* 0x0000000a00697213 */ /* 0x000fe20000000000 */
[----:B------:R-:W-:Y:S01]  /*36b0*/  IMAD.MOV R6, RZ, RZ, -R6 ;  /* 0x000000ffff067224 */ /* 0x000fe200078e0a06 */
[----:B------:R-:W-:Y:S01]  /*36c0*/  IABS R63, R9 ;  /* 0x00000009003f7213 */ /* 0x000fe20000000000 */
[--C-:B------:R-:W-:Y:S02]  /*36d0*/  @!P6 IMAD.IADD R57, R57, 0x1, -R0.reuse ;  /* 0x000000013939e824 */ /* 0x100fe400078e0a00 */
[C---:B------:R-:W-:Y:S02]  /*36e0*/  IMAD R61, R0.reuse, R6, R61 ;  /* 0x00000006003d7224 */ /* 0x040fe400078e023d */
[--C-:B------:R-:W-:Y:S02]  /*36f0*/  @!P2 IMAD.IADD R111, R111, 0x1, -R0.reuse ;  /* 0x000000016f6fa824 */ /* 0x100fe400078e0a00 */
[--C-:B------:R-:W-:Y:S01]  /*3700*/  @!P5 IMAD.IADD R59, R59, 0x1, -R0.reuse ;  /* 0x000000013b3bd824 */ /* 0x100fe200078e0a00 */
[C---:B------:R-:W-:Y:S01]  /*3710*/  ISETP.GT.U32.AND P6, PT, R0.reuse, R61, PT ;  /* 0x0000003d0000720c */ /* 0x040fe20003fc4070 */
[----:B------:R-:W-:Y:S01]  /*3720*/  @!P0 IMAD.IADD R109, R109, 0x1, -R0 ;  /* 0x000000016d6d8824 */ /* 0x000fe200078e0a00 */
[C---:B------:R-:W-:Y:S01]  /*3730*/  ISETP.GT.U32.AND P5, PT, R0.reuse, R111, PT ;  /* 0x0000006f0000720c */ /* 0x040fe20003fa4070 */
[----:B------:R-:W-:Y:S01]  /*3740*/  IMAD.HI.U32 R7, R3, R107, RZ ;  /* 0x0000006b03077227 */ /* 0x000fe200078e00ff */
[----:B------:R-:W-:-:S03]  /*3750*/  ISETP.GT.U32.AND P0, PT, R0, R59, PT ;  /* 0x0000003b0000720c */ /* 0x000fc60003f04070 */
[----:B------:R-:W-:Y:S01]  /*3760*/  @!P4 IMAD.MOV R57, RZ, RZ, -R57 ;  /* 0x000000ffff39c224 */ /* 0x000fe200078e0a39 */
[----:B------:R-:W-:Y:S01]  /*3770*/  ISETP.GT.U32.AND P4, PT, R0, R109, PT ;  /* 0x0000006d0000720c */ /* 0x000fe20003f84070 */
[----:B------:R-:W-:Y:S02]  /*3780*/  IMAD.MOV R7, RZ, RZ, -R7 ;  /* 0x000000ffff077224 */ /* 0x000fe400078e0a07 */
[----:B------:R-:W-:-:S04]  /*3790*/  IMAD.HI.U32 R6, R3, R63, RZ ;  /* 0x0000003f03067227 */ /* 0x000fc800078e00ff */
[C---:B------:R-:W-:Y:S02]  /*37a0*/  IMAD R107, R0.reuse, R7, R107 ;  /* 0x00000007006b7224 */ /* 0x040fe400078e026b */
[----:B------:R-:W-:Y:S02]  /*37b0*/  IMAD.MOV R6, RZ, RZ, -R6 ;  /* 0x000000ffff067224 */ /* 0x000fe400078e0a06 */
[--C-:B------:R-:W-:Y:S02]  /*37c0*/  @!P6 IMAD.IADD R61, R61, 0x1, -R0.reuse ;  /* 0x000000013d3de824 */ /* 0x100fe400078e0a00 */
[--C-:B------:R-:W-:Y:S01]  /*37d0*/  @!P5 IMAD.IADD R111, R111, 0x1, -R0.reuse ;  /* 0x000000016f6fd824 */ /* 0x100fe200078e0a00 */
[C---:B------:R-:W-:Y:S01]  /*37e0*/  ISETP.GT.U32.AND P5, PT, R0.reuse, R107, PT ;  /* 0x0000006b0000720c */ /* 0x040fe20003fa4070 */
[C---:B------:R-:W-:Y:S01]  /*37f0*/  IMAD R63, R0.reuse, R6, R63 ;  /* 0x00000006003f7224 */ /* 0x040fe200078e023f */
[----:B------:R-:W-:Y:S01]  /*3800*/  ISETP.GT.U32.AND P6, PT, R0, R61, PT ;  /* 0x0000003d0000720c */ /* 0x000fe20003fc4070 */
[----:B------:R-:W-:-:S02]  /*3810*/  @!P4 IMAD.IADD R109, R109, 0x1, -R0 ;  /* 0x000000016d6dc824 */ /* 0x000fc400078e0a00 */
[----:B------:R-:W-:Y:S01]  /*3820*/  IMAD.HI.U32 R6, R3, R105, RZ ;  /* 0x0000006903067227 */ /* 0x000fe200078e00ff */
[----:B------:R-:W-:-:S03]  /*3830*/  ISETP.GT.U32.AND P4, PT, R0, R63, PT ;  /* 0x0000003f0000720c */ /* 0x000fc60003f84070 */
[----:B------:R-:W-:Y:S02]  /*3840*/  VIADD R7, R4, 0x18c ;  /* 0x0000018c04077836 */ /* 0x000fe40000000000 */
[----:B------:R-:W-:Y:S02]  /*3850*/  IMAD.MOV R6, RZ, RZ, -R6 ;  /* 0x000000ffff067224 */ /* 0x000fe400078e0a06 */
[--C-:B------:R-:W-:Y:S01]  /*3860*/  @!P0 IMAD.IADD R59, R59, 0x1, -R0.reuse ;  /* 0x000000013b3b8824 */ /* 0x100fe200078e0a00 */
[----:B------:R-:W-:Y:S01]  /*3870*/  IABS R65, R7 ;  /* 0x0000000700417213 */ /* 0x000fe20000000000 */
[--C-:B------:R-:W-:Y:S01]  /*3880*/  @!P5 IMAD.IADD R107, R107, 0x1, -R0.reuse ;  /* 0x000000016b6bd824 */ /* 0x100fe200078e0a00 */
[----:B------:R-:W-:Y:S01]  /*3890*/  ISETP.GE.AND P0, PT, R11, RZ, PT ;  /* 0x000000ff0b00720c */ /* 0x000fe20003f06270 */
[----:B------:R-:W-:Y:S01]  /*38a0*/  IMAD R105, R0, R6, R105 ;  /* 0x0000000600697224 */ /* 0x000fe200078e0269 */
[----:B------:R-:W-:Y:S01]  /*38b0*/  LOP3.LUT R11, R5, 0x188, RZ, 0xfc, !PT ;  /* 0x00000188050b7812 */ /* 0x000fe200078efcff */
[--C-:B------:R-:W-:Y:S01]  /*38c0*/  @!P6 IMAD.IADD R61, R61, 0x1, -R0.reuse ;  /* 0x000000013d3de824 */ /* 0x100fe200078e0a00 */
[----:B------:R-:W-:Y:S01]  /*38d0*/  ISETP.GE.AND P2, PT, R7, RZ, PT ;  /* 0x000000ff0700720c */ /* 0x000fe20003f46270 */
[----:B------:R-:W-:Y:S01]  /*38e0*/  @!P4 IMAD.IADD R63, R63, 0x1, -R0 ;  /* 0x000000013f3fc824 */ /* 0x000fe200078e0a00 */
[----:B------:R-:W-:Y:S01]  /*38f0*/  ISETP.GE.AND P6, PT, R12, RZ, PT ;  /* 0x000000ff0c00720c */ /* 0x000fe20003fc6270 */
[----:B------:R-:W-:Y:S01]  /*3900*/  @!P1 IMAD.MOV R111, RZ, RZ, -R111 ;  /* 0x000000ffff6f9224 */ /* 0x000fe200078e0a6f */
[----:B------:R-:W-:Y:S01]  /*3910*/  IABS R103, R11 ;  /* 0x0000000b00677213 */ /* 0x000fe20000000000 */
[----:B------:R-:W-:Y:S01]  /*3920*/  IMAD.HI.U32 R7, R3, R65, RZ ;  /* 0x0000004103077227 */ /* 0x000fe200078e00ff */
[----:B------:R-:W-:-:S02]  /*3930*/  ISETP.GT.U32.AND P1, PT, R0, R107, PT ;  /* 0x0000006b0000720c */ /* 0x000fc40003f24070 */
[C---:B------:R-:W-:Y:S01]  /*3940*/  ISETP.GT.U32.AND P4, PT, R0.reuse, R105, PT ;  /* 0x000000690000720c */ /* 0x040fe20003f84070 */
[----:B------:R-:W-:Y:S01]  /*3950*/  IMAD.MOV R7, RZ, RZ, -R7 ;  /* 0x000000ffff077224 */ /* 0x000fe200078e0a07 */
[----:B------:R-:W-:Y:S01]  /*3960*/  ISETP.GE.AND P5, PT, R13, RZ, PT ;  /* 0x000000ff0d00720c */ /* 0x000fe20003fa6270 */
[----:B------:R-:W-:Y:S01]  /*3970*/  IMAD.HI.U32 R6, R3, R103, RZ ;  /* 0x0000006703067227 */ /* 0x000fe200078e00ff */
[C---:B------:R-:W-:Y:S02]  /*3980*/  LOP3.LUT R12, R5.reuse, 0x184, RZ, 0xfc, !PT ;  /* 0x00000184050c7812 */ /* 0x040fe400078efcff */
[----:B------:R-:W-:Y:S01]  /*3990*/  LOP3.LUT R13, R5, 0x154, RZ, 0xfc, !PT ;  /* 0x00000154050d7812 */ /* 0x000fe200078efcff */
[C---:B------:R-:W-:Y:S01]  /*39a0*/  IMAD R65, R0.reuse, R7, R65 ;  /* 0x0000000700417224 */ /* 0x040fe200078e0241 */
[----:B------:R-:W-:Y:S01]  /*39b0*/  IABS R67, R12 ;  /* 0x0000000c00437213 */ /* 0x000fe20000000000 */
[----:B------:R-:W-:Y:S01]  /*39c0*/  IMAD.MOV R6, RZ, RZ, -R6 ;  /* 0x000000ffff067224 */ /* 0x000fe200078e0a06 */
[----:B------:R-:W-:Y:S01]  /*39d0*/  IABS R79, R13 ;  /* 0x0000000d004f7213 */ /* 0x000fe20000000000 */
[----:B------:R-:W-:Y:S01]  /*39e0*/  @!P6 IMAD.MOV R109, RZ, RZ, -R109 ;  /* 0x000000ffff6de224 */ /* 0x000fe200078e0a6d */
[----:B------:R-:W-:Y:S01]  /*39f0*/  ISETP.GT.U32.AND P6, PT, R0, R65, PT ;  /* 0x000000410000720c */ /* 0x000fe20003fc4070 */
[----:B------:R-:W-:Y:S01]  /*3a00*/  @!P3 IMAD.MOV R61, RZ, RZ, -R61 ;  /* 0x000000ffff3db224 */ /* 0x000fe200078e0a3d */
[----:B------:R-:W-:Y:S01]  /*3a10*/  ISETP.GE.AND P3, PT, R9, RZ, PT ;  /* 0x000000ff0900720c */ /* 0x000fe20003f66270 */
[--C-:B------:R-:W-:Y:S01]  /*3a20*/  @!P1 IMAD.IADD R107, R107, 0x1, -R0.reuse ;  /* 0x000000016b6b9824 */ /* 0x100fe200078e0a00 */
[----:B------:R-:W-:Y:S01]  /*3a30*/  LOP3.LUT R9, R5, 0x180, RZ, 0xfc, !PT ;  /* 0x0000018005097812 */ /* 0x000fe200078efcff */
[----:B------:R-:W-:Y:S01]  /*3a40*/  @!P4 IMAD.IADD R105, R105, 0x1, -R0 ;  /* 0x000000016969c824 */ /* 0x000fe200078e0a00 */
[----:B------:R-:W-:Y:S01]  /*3a50*/  ISETP.GE.AND P1, PT, R10, RZ, PT ;  /* 0x000000ff0a00720c */ /* 0x000fe20003f26270 */
[C---:B------:R-:W-:Y:S01]  /*3a60*/  IMAD R103, R0.reuse, R6, R103 ;  /* 0x0000000600677224 */ /* 0x040fe200078e0267 */
[----:B------:R-:W-:Y:S01]  /*3a70*/  IABS R101, R9 ;  /* 0x0000000900657213 */ /* 0x000fe20000000000 */
[----:B------:R-:W-:Y:S01]  /*3a80*/  @!P5 IMAD.MOV R107, RZ, RZ, -R107 ;  /* 0x000000ffff6bd224 */ /* 0x000fe200078e0a6b */
[C---:B------:R-:W-:Y:S01]  /*3a90*/  ISETP.GT.U32.AND P4, PT, R0.reuse, R105, PT ;  /* 0x000000690000720c */ /* 0x040fe20003f84070 */
[----:B------:R-:W-:Y:S01]  /*3aa0*/  IMAD.HI.U32 R7, R3, R67, RZ ;  /* 0x0000004303077227 */ /* 0x000fe200078e00ff */
[----:B------:R-:W-:-:S02]  /*3ab0*/  ISETP.GT.U32.AND P5, PT, R0, R103, PT ;  /* 0x000000670000720c */ /* 0x000fc40003fa4070 */
[----:B------:R-:W-:Y:S01]  /*3ac0*/  LOP3.LUT R10, R5, 0x178, RZ, 0xfc, !PT ;  /* 0x00000178050a7812 */ /* 0x000fe200078efcff */
[----:B------:R-:W-:Y:S02]  /*3ad0*/  IMAD.MOV R7, RZ, RZ, -R7 ;  /* 0x000000ffff077224 */ /* 0x000fe400078e0a07 */
[----:B------:R-:W-:Y:S01]  /*3ae0*/  IMAD.HI.U32 R6, R3, R101, RZ ;  /* 0x0000006503067227 */ /* 0x000fe200078e00ff */
[----:B------:R-:W-:-:S03]  /*3af0*/  IABS R99, R10 ;  /* 0x0000000a00637213 */ /* 0x000fc60000000000 */
[----:B------:R-:W-:Y:S01]  /*3b00*/  @!P0 IMAD.MOV R59, RZ, RZ, -R59 ;  /* 0x000000ffff3b8224 */ /* 0x000fe200078e0a3b */
[C---:B------:R-:W-:Y:S01]  /*3b10*/  ISETP.GT.U32.AND P0, PT, R0.reuse, R63, PT ;  /* 0x0000003f0000720c */ /* 0x040fe20003f04070 */
[----:B------:R-:W-:Y:S02]  /*3b20*/  @!P6 IMAD.IADD R65, R65, 0x1, -R0 ;  /* 0x000000014141e824 */ /* 0x000fe400078e0a00 */
[C---:B------:R-:W-:Y:S02]  /*3b30*/  IMAD R67, R0.reuse, R7, R67 ;  /* 0x0000000700437224 */ /* 0x040fe400078e0243 */
[----:B------:R-:W-:Y:S01]  /*3b40*/  IMAD.MOV R6, RZ, RZ, -R6 ;  /* 0x000000ffff067224 */ /* 0x000fe200078e0a06 */
[C---:B------:R-:W-:Y:S01]  /*3b50*/  ISETP.GT.U32.AND P6, PT, R0.reuse, R65, PT ;  /* 0x000000410000720c */ /* 0x040fe20003fc4070 */
[--C-:B------:R-:W-:Y:S01]  /*3b60*/  @!P4 IMAD.IADD R105, R105, 0x1, -R0.reuse ;  /* 0x000000016969c824 */ /* 0x100fe200078e0a00 */
[----:B------:R-:W-:Y:S01]  /*3b70*/  ISETP.GT.U32.AND P4, PT, R0, R67, PT ;  /* 0x000000430000720c */ /* 0x000fe20003f84070 */
[----:B------:R-:W-:-:S02]  /*3b80*/  @!P5 IMAD.IADD R103, R103, 0x1, -R0 ;  /* 0x000000016767d824 */ /* 0x000fc400078e0a00 */
[----:B------:R-:W-:Y:S02]  /*3b90*/  IMAD R101, R0, R6, R101 ;  /* 0x0000000600657224 */ /* 0x000fe400078e0265 */
[----:B------:R-:W-:Y:S01]  /*3ba0*/  VIADD R7, R4, 0x17c ;  /* 0x0000017c04077836 */ /* 0x000fe20000000000 */
[C---:B------:R-:W-:Y:S01]  /*3bb0*/  ISETP.GT.U32.AND P5, PT, R0.reuse, R103, PT ;  /* 0x000000670000720c */ /* 0x040fe20003fa4070 */
[----:B------:R-:W-:Y:S01]  /*3bc0*/  @!P1 IMAD.MOV R105, RZ, RZ, -R105 ;  /* 0x000000ffff699224 */ /* 0x000fe200078e0a69 */
[C---:B------:R-:W-:Y:S01]  /*3bd0*/  ISETP.GT.U32.AND P1, PT, R0.reuse, R101, PT ;  /* 0x000000650000720c */ /* 0x040fe20003f24070 */
[--C-:B------:R-:W-:Y:S01]  /*3be0*/  @!P0 IMAD.IADD R63, R63, 0x1, -R0.reuse ;  /* 0x000000013f3f8824 */ /* 0x100fe200078e0a00 */
[----:B------:R-:W-:Y:S01]  /*3bf0*/  ISETP.GE.AND P0, PT, R11, RZ, PT ;  /* 0x000000ff0b00720c */ /* 0x000fe20003f06270 */
[--C-:B------:R-:W-:Y:S01]  /*3c00*/  @!P6 IMAD.IADD R65, R65, 0x1, -R0.reuse ;  /* 0x000000014141e824 */ /* 0x100fe200078e0a00 */
[----:B------:R-:W-:Y:S01]  /*3c10*/  IABS R69, R7 ;  /* 0x0000000700457213 */ /* 0x000fe20000000000 */
[----:B------:R-:W-:Y:S01]  /*3c20*/  @!P4 IMAD.IADD R67, R67, 0x1, -R0 ;  /* 0x000000014343c824 */ /* 0x000fe200078e0a00 */
[----:B------:R-:W-:Y:S01]  /*3c30*/  ISETP.GE.AND P6, PT, R7, RZ, PT ;  /* 0x000000ff0700720c */ /* 0x000fe20003fc6270 */
[----:B------:R-:W-:Y:S01]  /*3c40*/  @!P2 IMAD.MOV R65, RZ, RZ, -R65 ;  /* 0x000000ffff41a224 */ /* 0x000fe200078e0a41 */
[----:B------:R-:W-:Y:S01]  /*3c50*/  ISETP.GE.AND P2, PT, R9, RZ, PT ;  /* 0x000000ff0900720c */ /* 0x000fe20003f46270 */
[----:B------:R-:W-:Y:S01]  /*3c60*/  IMAD.HI.U32 R6, R3, R69, RZ ;  /* 0x0000004503067227 */ /* 0x000fe200078e00ff */
[----:B------:R-:W-:-:S02]  /*3c70*/  ISETP.GT.U32.AND P4, PT, R0, R67, PT ;  /* 0x000000430000720c */ /* 0x000fc40003f84070 */
[C---:B------:R-:W-:Y:S01]  /*3c80*/  LOP3.LUT R9, R5.reuse, 0x174, RZ, 0xfc, !PT ;  /* 0x0000017405097812 */ /* 0x040fe200078efcff */
[----:B------:R-:W-:Y:S01]  /*3c90*/  IMAD.MOV R7, RZ, RZ, -R6 ;  /* 0x000000ffff077224 */ /* 0x000fe200078e0a06 */
[----:B------:R-:W-:Y:S01]  /*3ca0*/  LOP3.LUT R11, R5, 0x164, RZ, 0xfc, !PT ;  /* 0x00000164050b7812 */ /* 0x000fe200078efcff */
[--C-:B------:R-:W-:Y:S01]  /*3cb0*/  @!P5 IMAD.IADD R103, R103, 0x1, -R0.reuse ;  /* 0x000000016767d824 */ /* 0x100fe200078e0a00 */
[----:B------:R-:W-:Y:S01]  /*3cc0*/  IABS R71, R9 ;  /* 0x0000000900477213 */ /* 0x000fe20000000000 */
[----:B------:R-:W-:Y:S01]  /*3cd0*/  @!P1 IMAD.IADD R101, R101, 0x1, -R0 ;  /* 0x0000000165659824 */ /* 0x000fe200078e0a00 */
[----:B------:R-:W-:Y:S01]  /*3ce0*/  ISETP.GE.AND P1, PT, R9, RZ, PT ;  /* 0x000000ff0900720c */ /* 0x000fe20003f26270 */
[----:B------:R-:W-:Y:S01]  /*3cf0*/  IMAD.HI.U32 R6, R3, R99, RZ ;  /* 0x0000006303067227 */ /* 0x000fe200078e00ff */
[C---:B------:R-:W-:Y:S02]  /*3d00*/  LOP3.LUT R9, R5.reuse, 0x170, RZ, 0xfc, !PT ;  /* 0x0000017005097812 */ /* 0x040fe400078efcff */
[----:B------:R-:W-:Y:S01]  /*3d10*/  ISETP.GE.AND P5, PT, R10, RZ, PT ;  /* 0x000000ff0a00720c */ /* 0x000fe20003fa6270 */
[----:B------:R-:W-:Y:S01]  /*3d20*/  @!P0 IMAD.MOV R103, RZ, RZ, -R103 ;  /* 0x000000ffff678224 */ /* 0x000fe200078e0a67 */
[C---:B------:R-:W-:Y:S01]  /*3d30*/  ISETP.GT.U32.AND P0, PT, R0.reuse, R101, PT ;  /* 0x000000650000720c */ /* 0x040fe20003f04070 */
[----:B------:R-:W-:Y:S01]  /*3d40*/  IMAD.MOV R6, RZ, RZ, -R6 ;  /* 0x000000ffff067224 */ /* 0x000fe200078e0a06 */
[----:B------:R-:W-:Y:S01]  /*3d50*/  IABS R97, R9 ;  /* 0x0000000900617213 */ /* 0x000fe20000000000 */
[C---:B------:R-:W-:Y:S01]  /*3d60*/  IMAD R69, R0.reuse, R7, R69 ;  /* 0x0000000700457224 */ /* 0x040fe200078e0245 */
[----:B------:R-:W-:Y:S01]  /*3d70*/  LOP3.LUT R10, R5, 0x168, RZ, 0xfc, !PT ;  /* 0x00000168050a7812 */ /* 0x000fe200078efcff */
[----:B------:R-:W-:Y:S01]  /*3d80*/  IMAD R99, R0, R6, R99 ;  /* 0x0000000600637224 */ /* 0x000fe200078e0263 */
[----:B------:R-:W-:Y:S01]  /*3d90*/  IABS R75, R11 ;  /* 0x0000000b004b7213 */ /* 0x000fe20000000000 */
[----:B------:R-:W-:Y:S01]  /*3da0*/  IMAD.HI.U32 R6, R3, R71, RZ ;  /* 0x0000004703067227 */ /* 0x000fe200078e00ff */
[----:B------:R-:W-:-:S03]  /*3db0*/  IABS R95, R10 ;  /* 0x0000000a005f7213 */ /* 0x000fc60000000000 */
[----:B------:R-:W-:Y:S01]  /*3dc0*/  @!P4 IMAD.IADD R67, R67, 0x1, -R0 ;  /* 0x000000014343c824 */ /* 0x000fe200078e0a00 */
[C---:B------:R-:W-:Y:S01]  /*3dd0*/  ISETP.GT.U32.AND P4, PT, R0.reuse, R69, PT ;  /* 0x000000450000720c */ /* 0x040fe20003f84070 */
[----:B------:R-:W-:Y:S02]  /*3de0*/  IMAD.MOV R6, RZ, RZ, -R6 ;  /* 0x000000ffff067224 */ /* 0x000fe400078e0a06 */
[--C-:B------:R-:W-:Y:S01]  /*3df0*/  @!P0 IMAD.IADD R101, R101, 0x1, -R0.reuse ;  /* 0x0000000165658824 */ /* 0x100fe200078e0a00 */
[C---:B------:R-:W-:Y:S01]  /*3e00*/  ISETP.GT.U32.AND P0, PT, R0.reuse, R99, PT ;  /* 0x000000630000720c */ /* 0x040fe20003f04070 */
[C---:B------:R-:W-:Y:S02]  /*3e10*/  IMAD R71, R0.reuse, R6, R71 ;  /* 0x0000000600477224 */ /* 0x040fe400078e0247 */
[----:B------:R-:W-:Y:S02]  /*3e20*/  @!P2 IMAD.MOV R101, RZ, RZ, -R101 ;  /* 0x000000ffff65a224 */ /* 0x000fe400078e0a65 */
[----:B------:R-:W-:Y:S01]  /*3e30*/  @!P3 IMAD.MOV R63, RZ, RZ, -R63 ;  /* 0x000000ffff3fb224 */ /* 0x000fe200078e0a3f */
[----:B------:R-:W-:Y:S01]  /*3e40*/  ISETP.GT.U32.AND P2, PT, R0, R71, PT ;  /* 0x000000470000720c */ /* 0x000fe20003f44070 */
[----:B------:R-:W-:Y:S01]  /*3e50*/  VIADD R7, R4, 0x16c ;  /* 0x0000016c04077836 */ /* 0x000fe20000000000 */
[----:B------:R-:W-:Y:S01]  /*3e60*/  ISETP.GE.AND P3, PT, R12, RZ, PT ;  /* 0x000000ff0c00720c */ /* 0x000fe20003f66270 */
[----:B------:R-:W-:Y:S01]  /*3e70*/  @!P4 IMAD.IADD R69, R69, 0x1, -R0 ;  /* 0x000000014545c824 */ /* 0x000fe200078e0a00 */
[----:B------:R-:W-:Y:S01]  /*3e80*/  LOP3.LUT R12, R5, 0x160, RZ, 0xfc, !PT ;  /* 0x00000160050c7812 */ /* 0x000fe200078efcff */
[----:B------:R-:W-:Y:S01]  /*3e90*/  IMAD.HI.U32 R6, R3, R97, RZ ;  /* 0x0000006103067227 */ /* 0x000fe200078e00ff */
[----:B------:R-:W-:-:S02]  /*3ea0*/  IABS R73, R7 ;  /* 0x0000000700497213 */ /* 0x000fc40000000000 */
[C---:B------:R-:W-:Y:S01]  /*3eb0*/  ISETP.GT.U32.AND P4, PT, R0.reuse, R69, PT ;  /* 0x000000450000720c */ /* 0x040fe20003f84070 */
[----:B------:R-:W-:Y:S01]  /*3ec0*/  IMAD.MOV R6, RZ, RZ, -R6 ;  /* 0x000000ffff067224 */ /* 0x000fe200078e0a06 */
[----:B------:R-:W-:Y:S01]  /*3ed0*/  IABS R93, R12 ;  /* 0x0000000c005d7213 */ /* 0x000fe20000000000 */
[--C-:B------:R-:W-:Y:S02]  /*3ee0*/  @!P0 IMAD.IADD R99, R99, 0x1, -R0.reuse ;  /* 0x0000000163638824 */ /* 0x100fe400078e0a00 */
[----:B------:R-:W-:Y:S02]  /*3ef0*/  @!P2 IMAD.IADD R71, R71, 0x1, -R0 ;  /* 0x000000014747a824 */ /* 0x000fe400078e0a00 */
[----:B------:R-:W-:Y:S01]  /*3f00*/  @!P3 IMAD.MOV R67, RZ, RZ, -R67 ;  /* 0x000000ffff43b224 */ /* 0x000fe200078e0a43 */
[----:B------:R-:W-:Y:S01]  /*3f10*/  ISETP.GE.AND P3, PT, R7, RZ, PT ;  /* 0x000000ff0700720c */ /* 0x000fe20003f66270 */
[----:B------:R-:W-:Y:S01]  /*3f20*/  IMAD.HI.U32 R7, R3, R73, RZ ;  /* 0x0000004903077227 */ /* 0x000fe200078e00ff */
[----:B------:R-:W-:-:S02]  /*3f30*/  ISETP.GT.U32.AND P2, PT, R0, R71, PT ;  /* 0x000000470000720c */ /* 0x000fc40003f44070 */
[C---:B------:R-:W-:Y:S01]  /*3f40*/  ISETP.GT.U32.AND P0, PT, R0.reuse, R99, PT ;  /* 0x000000630000720c */ /* 0x040fe20003f04070 */
[----:B------:R-:W-:Y:S02]  /*3f50*/  IMAD.MOV R7, RZ, RZ, -R7 ;  /* 0x000000ffff077224 */ /* 0x000fe400078e0a07 */
[----:B------:R-:W-:Y:S01]  /*3f60*/  @!P4 IMAD.IADD R69, R69, 0x1, -R0 ;  /* 0x000000014545c824 */ /* 0x000fe200078e0a00 */
[----:B------:R-:W-:Y:S01]  /*3f70*/  ISETP.GE.AND P4, PT, R9, RZ, PT ;  /* 0x000000ff0900720c */ /* 0x000fe20003f86270 */
[C---:B------:R-:W-:Y:S02]  /*3f80*/  IMAD R97, R0.reuse, R6, R97 ;  /* 0x0000000600617224 */ /* 0x040fe400078e0261 */
[C---:B------:R-:W-:Y:S02]  /*3f90*/  IMAD R73, R0.reuse, R7, R73 ;  /* 0x0000000700497224 */ /* 0x040fe400078e0249 */
[----:B------:R-:W-:Y:S01]  /*3fa0*/  @!P6 IMAD.MOV R69, RZ, RZ, -R69 ;  /* 0x000000ffff45e224 */ /* 0x000fe200078e0a45 */
[----:B------:R-:W-:Y:S01]  /*3fb0*/  ISETP.GT.U32.AND P6, PT, R0, R97, PT ;  /* 0x000000610000720c */ /* 0x000fe20003fc4070 */
[----:B------:R-:W-:-:S04]  /*3fc0*/  IMAD.HI.U32 R6, R3, R95, RZ ;  /* 0x0000005f03067227 */ /* 0x000fc800078e00ff */
[----:B------:R-:W-:Y:S01]  /*3fd0*/  @!P2 IMAD.IADD R71, R71, 0x1, -R0 ;  /* 0x000000014747a824 */ /* 0x000fe200078e0a00 */
[----:B------:R-:W-:Y:S01]  /*3fe0*/  ISETP.GT.U32.AND P2, PT, R0, R73, PT ;  /* 0x000000490000720c */ /* 0x000fe20003f44070 */
[----:B------:R-:W-:Y:S02]  /*3ff0*/  IMAD.MOV R6, RZ, RZ, -R6 ;  /* 0x000000ffff067224 */ /* 0x000fe400078e0a06 */
[----:B------:R-:W-:Y:S02]  /*4000*/  VIADD R9, R4, 0x15c ;  /* 0x0000015c04097836 */ /* 0x000fe40000000000 */
[C---:B------:R-:W-:Y:S02]  /*4010*/  IMAD R95, R0.reuse, R6, R95 ;  /* 0x00000006005f7224 */ /* 0x040fe400078e025f */
[----:B------:R-:W-:Y:S01]  /*4020*/  @!P6 IMAD.IADD R97, R97, 0x1, -R0 ;  /* 0x000000016161e824 */ /* 0x000fe200078e0a00 */
[----:B------:R-:W-:Y:S01]  /*4030*/  IABS R77, R9 ;  /* 0x00000009004d7213 */ /* 0x000fe20000000000 */
[----:B------:R-:W-:Y:S01]  /*4040*/  IMAD.HI.U32 R6, R3, R75, RZ ;  /* 0x0000004b03067227 */ /* 0x000fe200078e00ff */
[----:B------:R-:W-:-:S03]  /*4050*/  ISETP.GT.U32.AND P6, PT, R0, R95, PT ;  /* 0x0000005f0000720c */ /* 0x000fc60003fc4070 */
[----:B------:R-:W-:Y:S01]  /*4060*/  @!P2 IMAD.IADD R73, R73, 0x1, -R0 ;  /* 0x000000014949a824 */ /* 0x000fe200078e0a00 */
[----:B------:R-:W-:Y:S01]  /*4070*/  ISETP.GT.U32.AND P2, PT, R0, R97, PT ;  /* 0x000000610000720c */ /* 0x000fe20003f44070 */
[----:B------:R-:W-:-:S04]  /*4080*/  IMAD.HI.U32 R7, R3, R93, RZ ;  /* 0x0000005d03077227 */ /* 0x000fc800078e00ff */
[----:B------:R-:W-:Y:S02]  /*4090*/  IMAD.MOV R6, RZ, RZ, -R6 ;  /* 0x000000ffff067224 */ /* 0x000fe400078e0a06 */
[----:B------:R-:W-:Y:S02]  /*40a0*/  IMAD.MOV R7, RZ, RZ, -R7 ;  /* 0x000000ffff077224 */ /* 0x000fe400078e0a07 */
[C---:B------:R-:W-:Y:S02]  /*40b0*/  IMAD R75, R0.reuse, R6, R75 ;  /* 0x00000006004b7224 */ /* 0x040fe400078e024b */
[C---:B------:R-:W-:Y:S02]  /*40c0*/  IMAD R93, R0.reuse, R7, R93 ;  /* 0x00000007005d7224 */ /* 0x040fe400078e025d */
[----:B------:R-:W-:Y:S01]  /*40d0*/  @!P6 IMAD.IADD R95, R95, 0x1, -R0 ;  /* 0x000000015f5fe824 */ /* 0x000fe200078e0a00 */
[----:B------:R-:W-:Y:S01]  /*40e0*/  ISETP.GT.U32.AND P6, PT, R0, R73, PT ;  /* 0x000000490000720c */ /* 0x000fe20003fc4070 */
[----:B------:R-:W-:-:S04]  /*40f0*/  IMAD.HI.U32 R6, R3, R77, RZ ;  /* 0x0000004d03067227 */ /* 0x000fc800078e00ff */
[----:B------:R-:W-:Y:S01]  /*4100*/  @!P1 IMAD.MOV R71, RZ, RZ, -R71 ;  /* 0x000000ffff479224 */ /* 0x000fe200078e0a47 */
[C---:B------:R-:W-:Y:S01]  /*4110*/  ISETP.GT.U32.AND P1, PT, R0.reuse, R75, PT ;  /* 0x0000004b0000720c */ /* 0x040fe20003f24070 */
[----:B------:R-:W-:Y:S01]  /*4120*/  @!P2 IMAD.IADD R97, R97, 0x1, -R0 ;  /* 0x000000016161a824 */ /* 0x000fe200078e0a00 */
[C---:B------:R-:W-:Y:S01]  /*4130*/  ISETP.GT.U32.AND P2, PT, R0.reuse, R93, PT ;  /* 0x0000005d0000720c */ /* 0x040fe20003f44070 */
[----:B------:R-:W-:Y:S02]  /*4140*/  IMAD.MOV R6, RZ, RZ, -R6 ;  /* 0x000000ffff067224 */ /* 0x000fe400078e0a06 */
[--C-:B------:R-:W-:Y:S01]  /*4150*/  @!P0 IMAD.IADD R99, R99, 0x1, -R0.reuse ;  /* 0x0000000163638824 */ /* 0x100fe200078e0a00 */
[----:B------:R-:W-:Y:S01]  /*4160*/  ISETP.GE.AND P0, PT, R9, RZ, PT ;  /* 0x000000ff0900720c */ /* 0x000fe20003f06270 */
[----:B------:R-:W-:Y:S01]  /*4170*/  IMAD R77, R0, R6, R77 ;  /* 0x00000006004d7224 */ /* 0x000fe200078e024d */
[----:B------:R-:W-:Y:S01]  /*4180*/  LOP3.LUT R9, R5, 0x158, RZ, 0xfc, !PT ;  /* 0x0000015805097812 */ /* 0x000fe200078efcff */
[----:B------:R-:W-:-:S02]  /*4190*/  @!P6 IMAD.IADD R73, R73, 0x1, -R0 ;  /* 0x000000014949e824 */ /* 0x000fc400078e0a00 */
[----:B------:R-:W-:Y:S01]  /*41a0*/  IMAD.HI.U32 R7, R3, R79, RZ ;  /* 0x0000004f03077227 */ /* 0x000fe200078e00ff */
[----:B------:R-:W-:Y:S02]  /*41b0*/  IABS R91, R9 ;  /* 0x00000009005b7213 */ /* 0x000fe40000000000 */
[C---:B------:R-:W-:Y:S01]  /*41c0*/  ISETP.GT.U32.AND P6, PT, R0.reuse, R77, PT ;  /* 0x0000004d0000720c */ /* 0x040fe20003fc4070 */
[--C-:B------:R-:W-:Y:S02]  /*41d0*/  @!P1 IMAD.IADD R75, R75, 0x1, -R0.reuse ;  /* 0x000000014b4b9824 */ /* 0x100fe400078e0a00 */
[----:B------:R-:W-:Y:S02]  /*41e0*/  @!P2 IMAD.IADD R93, R93, 0x1, -R0 ;  /* 0x000000015d5da824 */ /* 0x000fe400078e0a00 */
[----:B------:R-:W-:Y:S01]  /*41f0*/  IMAD.HI.U32 R6, R3, R91, RZ ;  /* 0x0000005b03067227 */ /* 0x000fe200078e00ff */
[C---:B------:R-:W-:Y:S02]  /*4200*/  ISETP.GT.U32.AND P1, PT, R0.reuse, R75, PT ;  /* 0x0000004b0000720c */ /* 0x040fe40003f24070 */
[----:B------:R-:W-:Y:S01]  /*4210*/  ISETP.GT.U32.AND P2, PT, R0, R93, PT ;  /* 0x0000005d0000720c */ /* 0x000fe20003f44070 */
[----:B------:R-:W-:-:S02]  /*4220*/  IMAD.MOV R6, RZ, RZ, -R6 ;  /* 0x000000ffff067224 */ /* 0x000fc400078e0a06 */
[----:B------:R-:W-:Y:S01]  /*4230*/  @!P5 IMAD.MOV R99, RZ, RZ, -R99 ;  /* 0x000000ffff63d224 */ /* 0x000fe200078e0a63 */
[C---:B------:R-:W-:Y:S01]  /*4240*/  ISETP.GT.U32.AND P5, PT, R0.reuse, R95, PT ;  /* 0x0000005f0000720c */ /* 0x040fe20003fa4070 */
[C---:B------:R-:W-:Y:S02]  /*4250*/  IMAD R91, R0.reuse, R6, R91 ;  /* 0x00000006005b7224 */ /* 0x040fe400078e025b */
[----:B------:R-:W-:Y:S02]  /*4260*/  IMAD.MOV R6, RZ, RZ, -R7 ;  /* 0x000000ffff067224 */ /* 0x000fe400078e0a07 */
[----:B------:R-:W-:Y:S02]  /*4270*/  @!P6 IMAD.IADD R77, R77, 0x1, -R0 ;  /* 0x000000014d4de824 */ /* 0x000fe400078e0a00 */
[C---:B------:R-:W-:Y:S02]  /*4280*/  IMAD R79, R0.reuse, R6, R79 ;  /* 0x00000006004f7224 */ /* 0x040fe400078e024f */
[----:B------:R-:W-:Y:S01]  /*4290*/  IMAD.HI.U32 R6, R3, R89, RZ ;  /* 0x0000005903067227 */ /* 0x000fe200078e00ff */
[----:B------:R-:W-:-:S03]  /*42a0*/  ISETP.GT.U32.AND P6, PT, R0, R77, PT ;  /* 0x0000004d0000720c */ /* 0x000fc60003fc4070 */
[--C-:B------:R-:W-:Y:S01]  /*42b0*/  @!P1 IMAD.IADD R75, R75, 0x1, -R0.reuse ;  /* 0x000000014b4b9824 */ /* 0x100fe200078e0a00 */
[C---:B------:R-:W-:Y:S01]  /*42c0*/  ISETP.GT.U32.AND P1, PT, R0.reuse, R91, PT ;  /* 0x0000005b0000720c */ /* 0x040fe20003f24070 */
[----:B------:R-:W-:Y:S01]  /*42d0*/  @!P2 IMAD.IADD R93, R93, 0x1, -R0 ;  /* 0x000000015d5da824 */ /* 0x000fe200078e0a00 */
[----:B------:R-:W-:Y:S01]  /*42e0*/  ISETP.GT.U32.AND P2, PT, R0, R79, PT ;  /* 0x0000004f0000720c */ /* 0x000fe20003f44070 */
[----:B------:R-:W-:Y:S02]  /*42f0*/  IMAD.MOV R6, RZ, RZ, -R6 ;  /* 0x000000ffff067224 */ /* 0x000fe400078e0a06 */
[----:B------:R-:W-:Y:S01]  /*4300*/  @!P5 IMAD.IADD R95, R95, 0x1, -R0 ;  /* 0x000000015f5fd824 */ /* 0x000fe200078e0a00 */
[----:B------:R-:W-:Y:S01]  /*4310*/  ISETP.GE.AND P5, PT, R10, RZ, PT ;  /* 0x000000ff0a00720c */ /* 0x000fe20003fa6270 */
[----:B------:R-:W-:Y:S01]  /*4320*/  VIADD R7, R4, 0x14c ;  /* 0x0000014c04077836 */ /* 0x000fe20000000000 */
[----:B------:R-:W-:Y:S01]  /*4330*/  LOP3.LUT R10, R5, 0x148, RZ, 0xfc, !PT ;  /* 0x00000148050a7812 */ /* 0x000fe200078efcff */
[----:B------:R-:W-:-:S02]  /*4340*/  IMAD R89, R0, R6, R89 ;  /* 0x0000000600597224 */ /* 0x000fc400078e0259 */
[--C-:B------:R-:W-:Y:S01]  /*4350*/  @!P6 IMAD.IADD R77, R77, 0x1, -R0.reuse ;  /* 0x000000014d4de824 */ /* 0x100fe200078e0a00 */
[----:B------:R-:W-:Y:S01]  /*4360*/  IABS R81, R7 ;  /* 0x0000000700517213 */ /* 0x000fe20000000000 */
[--C-:B------:R-:W-:Y:S01]  /*4370*/  @!P1 IMAD.IADD R91, R91, 0x1, -R0.reuse ;  /* 0x000000015b5b9824 */ /* 0x100fe200078e0a00 */
[----:B------:R-:W-:Y:S01]  /*4380*/  ISETP.GT.U32.AND P6, PT, R0, R89, PT ;  /* 0x000000590000720c */ /* 0x000fe20003fc4070 */
[----:B------:R-:W-:Y:S01]  /*4390*/  @!P2 IMAD.IADD R79, R79, 0x1, -R0 ;  /* 0x000000014f4fa824 */ /* 0x000fe200078e0a00 */
[----:B------:R-:W-:Y:S01]  /*43a0*/  ISETP.GE.AND P1, PT, R11, RZ, PT ;  /* 0x000000ff0b00720c */ /* 0x000fe20003f26270 */
[----:B------:R-:W-:Y:S01]  /*43b0*/  IMAD.HI.U32 R6, R3, R81, RZ ;  /* 0x0000005103067227 */ /* 0x000fe200078e00ff */
[----:B------:R-:W-:Y:S02]  /*43c0*/  ISETP.GE.AND P2, PT, R12, RZ, PT ;  /* 0x000000ff0c00720c */ /* 0x000fe40003f46270 */
[----:B------:R-:W-:Y:S01]  /*43d0*/  IABS R87, R10 ;  /* 0x0000000a00577213 */ /* 0x000fe20000000000 */
[----:B------:R-:W-:Y:S01]  /*43e0*/  @!P4 IMAD.MOV R97, RZ, RZ, -R97 ;  /* 0x000000ffff61c224 */ /* 0x000fe200078e0a61 */
[----:B------:R-:W-:Y:S01]  /*43f0*/  ISETP.GE.AND P4, PT, R7, RZ, PT ;  /* 0x000000ff0700720c */ /* 0x000fe20003f86270 */
[----:B------:R-:W-:Y:S01]  /*4400*/  @!P5 IMAD.MOV R95, RZ, RZ, -R95 ;  /* 0x000000ffff5fd224 */ /* 0x000fe200078e0a5f */
[C---:B------:R-:W-:Y:S01]  /*4410*/  ISETP.GT.U32.AND P5, PT, R0.reuse, R79, PT ;  /* 0x0000004f0000720c */ /* 0x040fe20003fa4070 */
[----:B------:R-:W-:Y:S01]  /*4420*/  IMAD.MOV R7, RZ, RZ, -R6 ;  /* 0x000000ffff077224 */ /* 0x000fe200078e0a06 */
[C---:B------:R-:W-:Y:S01]  /*4430*/  LOP3.LUT R11, R5.reuse, 0x128, RZ, 0xfc, !PT ;  /* 0x00000128050b7812 */ /* 0x040fe200078efcff */
[----:B------:R-:W-:Y:S01]  /*4440*/  @!P3 IMAD.MOV R73, RZ, RZ, -R73 ;  /* 0x000000ffff49b224 */ /* 0x000fe200078e0a49 */
[C---:B------:R-:W-:Y:S01]  /*4450*/  ISETP.GT.U32.AND P3, PT, R0.reuse, R91, PT ;  /* 0x0000005b0000720c */ /* 0x040fe20003f64070 */
[C---:B------:R-:W-:Y:S01]  /*4460*/  IMAD R81, R0.reuse, R7, R81 ;  /* 0x0000000700517224 */ /* 0x040fe200078e0251 */
[----:B------:R-:W-:Y:S01]  /*4470*/  LOP3.LUT R7, R5, 0x140, RZ, 0xfc, !PT ;  /* 0x0000014005077812 */ /* 0x000fe200078efcff */
[----:B------:R-:W-:Y:S01]  /*4480*/  @!P6 IMAD.IADD R89, R89, 0x1, -R0 ;  /* 0x000000015959e824 */ /* 0x000fe200078e0a00 */
[----:B------:R-:W-:Y:S01]  /*4490*/  IABS R151, R11 ;  /* 0x0000000b00977213 */ /* 0x000fe20000000000 */
[----:B------:R-:W-:Y:S01]  /*44a0*/  IMAD.HI.U32 R6, R3, R87, RZ ;  /* 0x0000005703067227 */ /* 0x000fe200078e00ff */
[----:B------:R-:W-:-:S02]  /*44b0*/  ISETP.GT.U32.AND P6, PT, R0, R81, PT ;  /* 0x000000510000720c */ /* 0x000fc40003fc4070 */
[----:B------:R-:W-:Y:S01]  /*44c0*/  IABS R85, R7 ;  /* 0x0000000700557213 */ /* 0x000fe20000000000 */
[----:B------:R-:W-:Y:S01]  /*44d0*/  @!P1 IMAD.MOV R75, RZ, RZ, -R75 ;  /* 0x000000ffff4b9224 */ /* 0x000fe200078e0a4b */
[----:B------:R-:W-:Y:S01]  /*44e0*/  ISETP.GT.U32.AND P1, PT, R0, R89, PT ;  /* 0x000000590000720c */ /* 0x000fe20003f24070 */
[----:B------:R-:W-:Y:S01]  /*44f0*/  IMAD.MOV R6, RZ, RZ, -R6 ;  /* 0x000000ffff067224 */ /* 0x000fe200078e0a06 */
[----:B------:R-:W-:Y:S01]  /*4500*/  LOP3.LUT R12, R5, 0x118, RZ, 0xfc, !PT ;  /* 0x00000118050c7812 */ /* 0x000fe200078efcff */
[----:B------:R-:W-:Y:S01]  /*4510*/  @!P2 IMAD.MOV R93, RZ, RZ, -R93 ;  /* 0x000000ffff5da224 */ /* 0x000fe200078e0a5d */
[----:B------:R-:W-:Y:S01]  /*4520*/  ISETP.GE.AND P2, PT, R9, RZ, PT ;  /* 0x000000ff0900720c */ /* 0x000fe20003f46270 */
[----:B------:R-:W-:Y:S01]  /*4530*/  @!P5 IMAD.IADD R79, R79, 0x1, -R0 ;  /* 0x000000014f4fd824 */ /* 0x000fe200078e0a00 */
[----:B------:R-:W-:Y:S01]  /*4540*/  ISETP.GE.AND P5, PT, R14, RZ, PT ;  /* 0x000000ff0e00720c */ /* 0x000fe20003fa6270 */
[----:B------:R-:W-:Y:S01]  /*4550*/  IMAD R87, R0, R6, R87 ;  /* 0x0000000600577224 */ /* 0x000fe200078e0257 */
[----:B------:R-:W-:Y:S01]  /*4560*/  LOP3.LUT R9, R5, 0x138, RZ, 0xfc, !PT ;  /* 0x0000013805097812 */ /* 0x000fe200078efcff */
[----:B------:R-:W-:Y:S01]  /*4570*/  IMAD.HI.U32 R6, R3, R83, RZ ;  /* 0x0000005303067227 */ /* 0x000fe200078e00ff */
[----:B------:R-:W-:-:S02]  /*4580*/  IABS R159, R12 ;  /* 0x0000000c009f7213 */ /* 0x000fc40000000000 */
[----:B------:R-:W-:Y:S01]  /*4590*/  IABS R143, R9 ;  /* 0x00000009008f7213 */ /* 0x000fe20000000000 */
[----:B------:R-:W-:Y:S01]  /*45a0*/  @!P3 IMAD.IADD R91, R91, 0x1, -R0 ;  /* 0x000000015b5bb824 */ /* 0x000fe200078e0a00 */
[----:B------:R-:W-:Y:S01]  /*45b0*/  ISETP.GT.U32.AND P3, PT, R0, R87, PT ;  /* 0x000000570000720c */ /* 0x000fe20003f64070 */
[----:B------:R-:W-:Y:S01]  /*45c0*/  IMAD.MOV R6, RZ, RZ, -R6 ;  /* 0x000000ffff067224 */ /* 0x000fe200078e0a06 */
[----:B------:R-:W-:Y:S01]  /*45d0*/  LOP3.LUT R14, R5, 0xa8, RZ, 0xfc, !PT ;  /* 0x000000a8050e7812 */ /* 0x000fe200078efcff */
[----:B------:R-:W-:Y:S01]  /*45e0*/  @!P0 IMAD.MOV R77, RZ, RZ, -R77 ;  /* 0x000000ffff4d8224 */ /* 0x000fe200078e0a4d */
[----:B------:R-:W-:Y:S01]  /*45f0*/  ISETP.GE.AND P0, PT, R13, RZ, PT ;  /* 0x000000ff0d00720c */ /* 0x000fe20003f06270 */
[--C-:B------:R-:W-:Y:S01]  /*4600*/  @!P1 IMAD.IADD R89, R89, 0x1, -R0.reuse ;  /* 0x0000000159599824 */ /* 0x100fe200078e0a00 */
[----:B------:R-:W-:Y:S01]  /*4610*/  ISETP.GE.AND P1, PT, R10, RZ, PT ;  /* 0x000000ff0a00720c */ /* 0x000fe20003f26270 */
[--C-:B------:R-:W-:Y:S01]  /*4620*/  @!P6 IMAD.IADD R81, R81, 0x1, -R0.reuse ;  /* 0x000000015151e824 */ /* 0x100fe200078e0a00 */
[----:B------:R-:W-:Y:S01]  /*4630*/  ISETP.GE.AND P6, PT, R15, RZ, PT ;  /* 0x000000ff0f00720c */ /* 0x000fe20003fc6270 */
[C---:B------:R-:W-:Y:S01]  /*4640*/  IMAD R83, R0.reuse, R6, R83 ;  /* 0x0000000600537224 */ /* 0x040fe200078e0253 */
[----:B------:R-:W-:Y:S01]  /*4650*/  LOP3.LUT R10, R5, 0x130, RZ, 0xfc, !PT ;  /* 0x00000130050a7812 */ /* 0x000fe200078efcff */
[----:B------:R-:W-:Y:S01]  /*4660*/  @!P2 IMAD.MOV R91, RZ, RZ, -R91 ;  /* 0x000000ffff5ba224 */ /* 0x000fe200078e0a5b */
[C---:B------:R-:W-:Y:S01]  /*4670*/  ISETP.GT.U32.AND P2, PT, R0.reuse, R81, PT ;  /* 0x000000510000720c */ /* 0x040fe20003f44070 */
[----:B------:R-:W-:Y:S01]  /*4680*/  @!P5 IMAD.MOV R89, RZ, RZ, -R89 ;  /* 0x000000ffff59d224 */ /* 0x000fe200078e0a59 */
[----:B------:R-:W-:Y:S01]  /*4690*/  ISETP.GT.U32.AND P5, PT, R0, R83, PT ;  /* 0x000000530000720c */ /* 0x000fe20003fa4070 */
[----:B------:R-:W-:Y:S01]  /*46a0*/  VIADD R6, R4, 0x13c ;  /* 0x0000013c04067836 */ /* 0x000fe20000000000 */
[----:B------:R-:W-:Y:S01]  /*46b0*/  IABS R147, R10 ;  /* 0x0000000a00937213 */ /* 0x000fe20000000000 */
[----:B------:R-:W-:Y:S01]  /*46c0*/  @!P3 IMAD.IADD R87, R87, 0x1, -R0 ;  /* 0x000000015757b824 */ /* 0x000fe200078e0a00 */
[----:B------:R-:W-:Y:S01]  /*46d0*/  LOP3.LUT R13, R5, 0xb4, RZ, 0xfc, !PT ;  /* 0x000000b4050d7812 */ /* 0x000fe200078efcff */
[----:B------:R-:W-:Y:S01]  /*46e0*/  @!P0 IMAD.MOV R79, RZ, RZ, -R79 ;  /* 0x000000ffff4f8224 */ /* 0x000fe200078e0a4f */
[----:B------:R-:W-:-:S02]  /*46f0*/  ISETP.GE.AND P0, PT, R6, RZ, PT ;  /* 0x000000ff0600720c */ /* 0x000fc40003f06270 */
[----:B------:R-:W-:Y:S01]  /*4700*/  IABS R141, R6 ;  /* 0x00000006008d7213 */ /* 0x000fe20000000000 */
[----:B------:R-:W-:Y:S01]  /*4710*/  IMAD.HI.U32 R6, R3, R85, RZ ;  /* 0x0000005503067227 */ /* 0x000fe200078e00ff */
[C---:B------:R-:W-:Y:S02]  /*4720*/  ISETP.GT.U32.AND P3, PT, R0.reuse, R87, PT ;  /* 0x000000570000720c */ /* 0x040fe40003f64070 */
[----:B------:R-:W-:Y:S01]  /*4730*/  IABS R209, R13 ;  /* 0x0000000d00d17213 */ /* 0x000fe20000000000 */
[----:B------:R-:W-:Y:S01]  /*4740*/  @!P2 IMAD.IADD R81, R81, 0x1, -R0 ;  /* 0x000000015151a824 */ /* 0x000fe200078e0a00 */
[----:B------:R-:W-:Y:S01]  /*4750*/  ISETP.GE.AND P2, PT, R7, RZ, PT ;  /* 0x000000ff0700720c */ /* 0x000fe20003f46270 */
[----:B------:R-:W-:Y:S01]  /*4760*/  IMAD.MOV R6, RZ, RZ, -R6 ;  /* 0x000000ffff067224 */ /* 0x000fe200078e0a06 */
[----:B------:R-:W-:Y:S01]  /*4770*/  IABS R215, R14 ;  /* 0x0000000e00d77213 */ /* 0x000fe20000000000 */
[----:B------:R-:W-:Y:S01]  /*4780*/  @!P5 IMAD.IADD R83, R83, 0x1, -R0 ;  /* 0x000000015353d824 */ /* 0x000fe200078e0a00 */
[----:B------:R-:W-:Y:S01]  /*4790*/  LOP3.LUT R15, R5, 0xa4, RZ, 0xfc, !PT ;  /* 0x000000a4050f7812 */ /* 0x000fe200078efcff */
[----:B------:R-:W-:-:S02]  /*47a0*/  IMAD R85, R0, R6, R85 ;  /* 0x0000000600557224 */ /* 0x000fc400078e0255 */
[----:B------:R-:W-:Y:S01]  /*47b0*/  @!P4 IMAD.MOV R81, RZ, RZ, -R81 ;  /* 0x000000ffff51c224 */ /* 0x000fe200078e0a51 */
[C---:B------:R-:W-:Y:S01]  /*47c0*/  ISETP.GT.U32.AND P4, PT, R0.reuse, R83, PT ;  /* 0x000000530000720c */ /* 0x040fe20003f84070 */
[----:B------:R-:W-:Y:S01]  /*47d0*/  IMAD.HI.U32 R6, R3, R143, RZ ;  /* 0x0000008f03067227 */ /* 0x000fe200078e00ff */
[----:B------:R-:W-:Y:S02]  /*47e0*/  ISETP.GT.U32.AND P5, PT, R0, R85, PT ;  /* 0x000000550000720c */ /* 0x000fe40003fa4070 */
[----:B------:R-:W-:Y:S01]  /*47f0*/  IABS R217, R15 ;  /* 0x0000000f00d97213 */ /* 0x000fe20000000000 */
[----:B------:R-:W-:Y:S01]  /*4800*/  @!P3 IMAD.IADD R87, R87, 0x1, -R0 ;  /* 0x000000015757b824 */ /* 0x000fe200078e0a00 */
[----:B------:R-:W-:Y:S01]  /*4810*/  ISETP.GE.AND P3, PT, R9, RZ, PT ;  /* 0x000000ff0900720c */ /* 0x000fe20003f66270 */
[----:B------:R-:W-:Y:S01]  /*4820*/  IMAD.MOV R6, RZ, RZ, -R6 ;  /* 0x000000ffff067224 */ /* 0x000fe200078e0a06 */
[----:B------:R-:W-:Y:S01]  /*4830*/  LOP3.LUT R9, R5, 0x134, RZ, 0xfc, !PT ;  /* 0x0000013405097812 */ /* 0x000fe200078efcff */
[----:B------:R-:W-:-:S03]  /*4840*/  IMAD.HI.U32 R7, R3, R141, RZ ;  /* 0x0000008d03077227 */ /* 0x000fc600078e00ff */
[----:B------:R-:W-:Y:S01]  /*4850*/  IABS R145, R9 ;  /* 0x0000000900917213 */ /* 0x000fe20000000000 */
[----:B------:R-:W-:Y:S02]  /*4860*/  IMAD R143, R0, R6, R143 ;  /* 0x00000006008f7224 */ /* 0x000fe400078e028f */
[----:B------:R-:W-:Y:S02]  /*4870*/  VIADD R6, R4, 0x12c ;  /* 0x0000012c04067836 */ /* 0x000fe40000000000 */
[----:B------:R-:W-:Y:S02]  /*4880*/  @!P4 IMAD.IADD R83, R83, 0x1, -R0 ;  /* 0x000000015353c824 */ /* 0x000fe400078e0a00 */
[----:B------:R-:W-:Y:S01]  /*4890*/  IMAD.MOV R7, RZ, RZ, -R7 ;  /* 0x000000ffff077224 */ /* 0x000fe200078e0a07 */
[----:B------:R-:W-:Y:S01]  /*48a0*/  ISETP.GE.AND P4, PT, R6, RZ, PT ;  /* 0x000000ff0600720c */ /* 0x000fe20003f86270 */
[----:B------:R-:W-:Y:S01]  /*48b0*/  @!P6 IMAD.MOV R83, RZ, RZ, -R83 ;  /* 0x000000ffff53e224 */ /* 0x000fe200078e0a53 */
[----:B------:R-:W-:Y:S01]  /*48c0*/  IABS R149, R6 ;  /* 0x0000000600957213 */ /* 0x000fe20000000000 */
[----:B------:R-:W-:Y:S01]  /*48d0*/  IMAD.HI.U32 R6, R3, R145, RZ ;  /* 0x0000009103067227 */ /* 0x000fe200078e00ff */
[----:B------:R-:W-:-:S03]  /*48e0*/  ISETP.GT.U32.AND P6, PT, R0, R143, PT ;  /* 0x0000008f0000720c */ /* 0x000fc60003fc4070 */
[C---:B------:R-:W-:Y:S02]  /*48f0*/  IMAD R141, R0.reuse, R7, R141 ;  /* 0x00000007008d7224 */ /* 0x040fe400078e028d */
[----:B------:R-:W-:Y:S02]  /*4900*/  @!P5 IMAD.IADD R85, R85, 0x1, -R0 ;  /* 0x000000015555d824 */ /* 0x000fe400078e0a00 */
[----:B------:R-:W-:Y:S02]  /*4910*/  IMAD.MOV R7, RZ, RZ, -R6 ;  /* 0x000000ffff077224 */ /* 0x000fe400078e0a06 */
[----:B------:R-:W-:Y:S01]  /*4920*/  IMAD.HI.U32 R6, R3, R147, RZ ;  /* 0x0000009303067227 */ /* 0x000fe200078e00ff */
[----:B------:R-:W-:-:S03]  /*4930*/  ISETP.GT.U32.AND P5, PT, R0, R85, PT ;  /* 0x000000550000720c */ /* 0x000fc60003fa4070 */
[----:B------:R-:W-:Y:S02]  /*4940*/  IMAD.MOV R6, RZ, RZ, -R6 ;  /* 0x000000ffff067224 */ /* 0x000fe400078e0a06 */
[----:B------:R-:W-:Y:S01]  /*4950*/  @!P1 IMAD.MOV R87, RZ, RZ, -R87 ;  /* 0x000000ffff579224 */ /* 0x000fe200078e0a57 */
[C---:B------:R-:W-:Y:S01]  /*4960*/  ISETP.GT.U32.AND P1, PT, R0.reuse, R141, PT ;  /* 0x0000008d0000720c */ /* 0x040fe20003f24070 */
[C---:B------:R-:W-:Y:S02]  /*4970*/  IMAD R147, R0.reuse, R6, R147 ;  /* 0x0000000600937224 */ /* 0x040fe400078e0293 */
[--C-:B------:R-:W-:Y:S02]  /*4980*/  @!P6 IMAD.IADD R143, R143, 0x1, -R0.reuse ;  /* 0x000000018f8fe824 */ /* 0x100fe400078e0a00 */
[C---:B------:R-:W-:Y:S01]  /*4990*/  IMAD R145, R0.reuse, R7, R145 ;  /* 0x0000000700917224 */ /* 0x040fe200078e0291 */
[----:B------:R-:W-:Y:S01]  /*49a0*/  ISETP.GT.U32.AND P6, PT, R0, R147, PT ;  /* 0x000000930000720c */ /* 0x000fe20003fc4070 */
[----:B------:R-:W-:-:S02]  /*49b0*/  @!P5 IMAD.IADD R85, R85, 0x1, -R0 ;  /* 0x000000015555d824 */ /* 0x000fc400078e0a00 */
[----:B------:R-:W-:Y:S01]  /*49c0*/  IMAD.HI.U32 R6, R3, R149, RZ ;  /* 0x0000009503067227 */ /* 0x000fe200078e00ff */
[----:B------:R-:W-:-:S03]  /*49d0*/  ISETP.GT.U32.AND P5, PT, R0, R145, PT ;  /* 0x000000910000720c */ /* 0x000fc60003fa4070 */
[----:B------:R-:W-:Y:S02]  /*49e0*/  @!P1 IMAD.IADD R141, R141, 0x1, -R0 ;  /* 0x000000018d8d9824 */ /* 0x000fe400078e0a00 */
[----:B------:R-:W-:Y:S01]  /*49f0*/  @!P2 IMAD.MOV R85, RZ, RZ, -R85 ;  /* 0x000000ffff55a224 */ /* 0x000fe200078e0a55 */
[C---:B------:R-:W-:Y:S01]  /*4a00*/  ISETP.GT.U32.AND P2, PT, R0.reuse, R143, PT ;  /* 0x0000008f0000720c */ /* 0x040fe20003f44070 */
[----:B------:R-:W-:Y:S01]  /*4a10*/  IMAD.HI.U32 R7, R3, R151, RZ ;  /* 0x0000009703077227 */ /* 0x000fe200078e00ff */
[----:B------:R-:W-:-:S03]  /*4a20*/  ISETP.GT.U32.AND P1, PT, R0, R141, PT ;  /* 0x0000008d0000720c */ /* 0x000fc60003f24070 */
[--C-:B------:R-:W-:Y:S02]  /*4a30*/  @!P6 IMAD.IADD R147, R147, 0x1, -R0.reuse ;  /* 0x000000019393e824 */ /* 0x100fe400078e0a00 */
[----:B------:R-:W-:Y:S02]  /*4a40*/  @!P5 IMAD.IADD R145, R145, 0x1, -R0 ;  /* 0x000000019191d824 */ /* 0x000fe400078e0a00 */
[----:B------:R-:W-:Y:S01]  /*4a50*/  IMAD.MOV R6, RZ, RZ, -R6 ;  /* 0x000000ffff067224 */ /* 0x000fe200078e0a06 */
[C---:B------:R-:W-:Y:S01]  /*4a60*/  ISETP.GT.U32.AND P6, PT, R0.reuse, R147, PT ;  /* 0x000000930000720c */ /* 0x040fe20003fc4070 */
[----:B------:R-:W-:Y:S01]  /*4a70*/  IMAD.MOV R7, RZ, RZ, -R7 ;  /* 0x000000ffff077224 */ /* 0x000fe200078e0a07 */
[C---:B------:R-:W-:Y:S01]  /*4a80*/  ISETP.GT.U32.AND P5, PT, R0.reuse, R145, PT ;  /* 0x000000910000720c */ /* 0x040fe20003fa4070 */
[C---:B------:R-:W-:Y:S02]  /*4a90*/  IMAD R149, R0.reuse, R6, R149 ;  /* 0x0000000600957224 */ /* 0x040fe400078e0295 */
[--C-:B------:R-:W-:Y:S01]  /*4aa0*/  @!P1 IMAD.IADD R141, R141, 0x1, -R0.reuse ;  /* 0x000000018d8d9824 */ /* 0x100fe200078e0a00 */
[----:B------:R-:W-:Y:S01]  /*4ab0*/  ISETP.GE.AND P1, PT, R9, RZ, PT ;  /* 0x000000ff0900720c */ /* 0x000fe20003f26270 */
[C---:B------:R-:W-:Y:S01]  /*4ac0*/  IMAD R151, R0.reuse, R7, R151 ;  /* 0x0000000700977224 */ /* 0x040fe200078e0297 */
[----:B------:R-:W-:Y:S01]  /*4ad0*/  LOP3.LUT R9, R5, 0x124, RZ, 0xfc, !PT ;  /* 0x0000012405097812 */ /* 0x000fe200078efcff */
[--C-:B------:R-:W-:Y:S01]  /*4ae0*/  @!P2 IMAD.IADD R143, R143, 0x1, -R0.reuse ;  /* 0x000000018f8fa824 */ /* 0x100fe200078e0a00 */
[----:B------:R-:W-:Y:S01]  /*4af0*/  ISETP.GT.U32.AND P2, PT, R0, R149, PT ;  /* 0x000000950000720c */ /* 0x000fe20003f44070 */
[----:B------:R-:W-:Y:S01]  /*4b00*/  @!P0 IMAD.MOV R141, RZ, RZ, -R141 ;  /* 0x000000ffff8d8224 */ /* 0x000fe200078e0a8d */
[----:B------:R-:W-:Y:S01]  /*4b10*/  ISETP.GE.AND P0, PT, R10, RZ, PT ;  /* 0x000000ff0a00720c */ /* 0x000fe20003f06270 */
[--C-:B------:R-:W-:Y:S01]  /*4b20*/  @!P6 IMAD.IADD R147, R147, 0x1, -R0.reuse ;  /* 0x000000019393e824 */ /* 0x100fe200078e0a00 */
[----:B------:R-:W-:Y:S01]  /*4b30*/  ISETP.GT.U32.AND P6, PT, R0, R151, PT ;  /* 0x000000970000720c */ /* 0x000fe20003fc4070 */
[----:B------:R-:W-:Y:S01]  /*4b40*/  VIADD R6, R4, 0x11c ;  /* 0x0000011c04067836 */ /* 0x000fe20000000000 */
[----:B------:R-:W-:Y:S01]  /*4b50*/  LOP3.LUT R10, R5, 0x120, RZ, 0xfc, !PT ;  /* 0x00000120050a7812 */ /* 0x000fe200078efcff */
[--C-:B------:R-:W-:Y:S01]  /*4b60*/  @!P5 IMAD.IADD R145, R145, 0x1, -R0.reuse ;  /* 0x000000019191d824 */ /* 0x100fe200078e0a00 */
[----:B------:R-:W-:Y:S01]  /*4b70*/  IABS R153, R9 ;  /* 0x0000000900997213 */ /* 0x000fe20000000000 */
[----:B------:R-:W-:Y:S01]  /*4b80*/  @!P3 IMAD.MOV R143, RZ, RZ, -R143 ;  /* 0x000000ffff8fb224 */ /* 0x000fe200078e0a8f */
[----:B------:R-:W-:Y:S01]  /*4b90*/  IABS R155, R10 ;  /* 0x0000000a009b7213 */ /* 0x000fe20000000000 */
[----:B------:R-:W-:Y:S01]  /*4ba0*/  @!P1 IMAD.MOV R145, RZ, RZ, -R145 ;  /* 0x000000ffff919224 */ /* 0x000fe200078e0a91 */
[----:B------:R-:W-:Y:S01]  /*4bb0*/  ISETP.GE.AND P5, PT, R6, RZ, PT ;  /* 0x000000ff0600720c */ /* 0x000fe20003fa6270 */
[----:B------:R-:W-:Y:S01]  /*4bc0*/  @!P2 IMAD.IADD R149, R149, 0x1, -R0 ;  /* 0x000000019595a824 */ /* 0x000fe200078e0a00 */
[----:B------:R-:W-:Y:S01]  /*4bd0*/  IABS R157, R6 ;  /* 0x00000006009d7213 */ /* 0x000fe20000000000 */
[----:B------:R-:W-:Y:S01]  /*4be0*/  IMAD.HI.U32 R6, R3, R153, RZ ;  /* 0x0000009903067227 */ /* 0x000fe200078e00ff */
[----:B------:R-:W-:-:S02]  /*4bf0*/  ISETP.GE.AND P2, PT, R11, RZ, PT ;  /* 0x000000ff0b00720c */ /* 0x000fc40003f46270 */
[----:B------:R-:W-:Y:S01]  /*4c00*/  LOP3.LUT R11, R5, 0x114, RZ, 0xfc, !PT ;  /* 0x00000114050b7812 */ /* 0x000fe200078efcff */
[----:B------:R-:W-:-:S03]  /*4c10*/  IMAD.HI.U32 R7, R3, R155, RZ ;  /* 0x0000009b03077227 */ /* 0x000fc600078e00ff */
[----:B------:R-:W-:Y:S01]  /*4c20*/  IABS R161, R11 ;  /* 0x0000000b00a17213 */ /* 0x000fe20000000000 */
[----:B------:R-:W-:Y:S02]  /*4c30*/  IMAD.MOV R6, RZ, RZ, -R6 ;  /* 0x000000ffff067224 */ /* 0x000fe400078e0a06 */
[----:B------:R-:W-:Y:S01]  /*4c40*/  @!P6 IMAD.IADD R151, R151, 0x1, -R0 ;  /* 0x000000019797e824 */ /* 0x000fe200078e0a00 */
[C---:B------:R-:W-:Y:S01]  /*4c50*/  ISETP.GT.U32.AND P6, PT, R0.reuse, R149, PT ;  /* 0x000000950000720c */ /* 0x040fe20003fc4070 */
[----:B------:R-:W-:Y:S02]  /*4c60*/  IMAD.MOV R7, RZ, RZ, -R7 ;  /* 0x000000ffff077224 */ /* 0x000fe400078e0a07 */
[C---:B------:R-:W-:Y:S01]  /*4c70*/  IMAD R153, R0.reuse, R6, R153 ;  /* 0x0000000600997224 */ /* 0x040fe200078e0299 */
[----:B------:R-:W-:Y:S01]  /*4c80*/  ISETP.GT.U32.AND P3, PT, R0, R151, PT ;  /* 0x000000970000720c */ /* 0x000fe20003f64070 */
[----:B------:R-:W-:-:S03]  /*4c90*/  IMAD.HI.U32 R6, R3, R157, RZ ;  /* 0x0000009d03067227 */ /* 0x000fc600078e00ff */
[C---:B------:R-:W-:Y:S01]  /*4ca0*/  ISETP.GT.U32.AND P1, PT, R0.reuse, R153, PT ;  /* 0x000000990000720c */ /* 0x040fe20003f24070 */
[C---:B------:R-:W-:Y:S02]  /*4cb0*/  IMAD R155, R0.reuse, R7, R155 ;  /* 0x00000007009b7224 */ /* 0x040fe400078e029b */
[----:B------:R-:W-:Y:S02]  /*4cc0*/  IMAD.MOV R7, RZ, RZ, -R6 ;  /* 0x000000ffff077224 */ /* 0x000fe400078e0a06 */
[----:B------:R-:W-:Y:S01]  /*4cd0*/  @!P0 IMAD.MOV R147, RZ, RZ, -R147 ;  /* 0x000000ffff938224 */ /* 0x000fe200078e0a93 */
[C---:B------:R-:W-:Y:S01]  /*4ce0*/  ISETP.GT.U32.AND P0, PT, R0.reuse, R155, PT ;  /* 0x0000009b0000720c */ /* 0x040fe20003f04070 */
[C---:B------:R-:W-:Y:S02]  /*4cf0*/  IMAD R157, R0.reuse, R7, R157 ;  /* 0x00000007009d7224 */ /* 0x040fe400078e029d */
[----:B------:R-:W-:Y:S02]  /*4d00*/  @!P6 IMAD.IADD R149, R149, 0x1, -R0 ;  /* 0x000000019595e824 */ /* 0x000fe400078e0a00 */
[----:B------:R-:W-:Y:S01]  /*4d10*/  IMAD.HI.U32 R6, R3, R159, RZ ;  /* 0x0000009f03067227 */ /* 0x000fe200078e00ff */
[----:B------:R-:W-:-:S03]  /*4d20*/  ISETP.GT.U32.AND P6, PT, R0, R157, PT ;  /* 0x0000009d0000720c */ /* 0x000fc60003fc4070 */
[----:B------:R-:W-:Y:S02]  /*4d30*/  IMAD.MOV R6, RZ, RZ, -R6 ;  /* 0x000000ffff067224 */ /* 0x000fe400078e0a06 */
[--C-:B------:R-:W-:Y:S01]  /*4d40*/  @!P1 IMAD.IADD R153, R153, 0x1, -R0.reuse ;  /* 0x0000000199999824 */ /* 0x100fe200078e0a00 */
[----:B------:R-:W-:Y:S01]  /*4d50*/  ISETP.GE.AND P1, PT, R10, RZ, PT ;  /* 0x000000ff0a00720c */ /* 0x000fe20003f26270 */
[----:B------:R-:W-:Y:S01]  /*4d60*/  @!P0 IMAD.IADD R155, R155, 0x1, -R0 ;  /* 0x000000019b9b8824 */ /* 0x000fe200078e0a00 */
[----:B------:R-:W-:Y:S01]  /*4d70*/  LOP3.LUT R10, R5, 0x108, RZ, 0xfc, !PT ;  /* 0x00000108050a7812 */ /* 0x000fe200078efcff */
[C---:B------:R-:W-:Y:S01]  /*4d80*/  IMAD R159, R0.reuse, R6, R159 ;  /* 0x00000006009f7224 */ /* 0x040fe200078e029f */
[----:B------:R-:W-:Y:S01]  /*4d90*/  ISETP.GT.U32.AND P0, PT, R0, R153, PT ;  /* 0x000000990000720c */ /* 0x000fe20003f04070 */
[----:B------:R-:W-:Y:S01]  /*4da0*/  IMAD.HI.U32 R6, R3, R161, RZ ;  /* 0x000000a103067227 */ /* 0x000fe200078e00ff */
[----:B------:R-:W-:-:S03]  /*4db0*/  IABS R167, R10 ;  /* 0x0000000a00a77213 */ /* 0x000fc60000000000 */
[--C-:B------:R-:W-:Y:S01]  /*4dc0*/  @!P6 IMAD.IADD R157, R157, 0x1, -R0.reuse ;  /* 0x000000019d9de824 */ /* 0x100fe200078e0a00 */
[C---:B------:R-:W-:Y:S01]  /*4dd0*/  ISETP.GT.U32.AND P6, PT, R0.reuse, R155, PT ;  /* 0x0000009b0000720c */ /* 0x040fe20003fc4070 */
[----:B------:R-:W-:Y:S01]  /*4de0*/  @!P3 IMAD.IADD R151, R151, 0x1, -R0 ;  /* 0x000000019797b824 */ /* 0x000fe200078e0a00 */
[----:B------:R-:W-:Y:S01]  /*4df0*/  ISETP.GE.AND P3, PT, R9, RZ, PT ;  /* 0x000000ff0900720c */ /* 0x000fe20003f66270 */
[----:B------:R-:W-:Y:S01]  /*4e00*/  IMAD.MOV R6, RZ, RZ, -R6 ;  /* 0x000000ffff067224 */ /* 0x000fe200078e0a06 */
[----:B------:R-:W-:Y:S01]  /*4e10*/  LOP3.LUT R9, R5, 0x110, RZ, 0xfc, !PT ;  /* 0x0000011005097812 */ /* 0x000fe200078efcff */
[----:B------:R-:W-:Y:S01]  /*4e20*/  @!P2 IMAD.MOV R151, RZ, RZ, -R151 ;  /* 0x000000ffff97a224 */ /* 0x000fe200078e0a97 */
[C---:B------:R-:W-:Y:S01]  /*4e30*/  ISETP.GT.U32.AND P2, PT, R0.reuse, R159, PT ;  /* 0x0000009f0000720c */ /* 0x040fe20003f44070 */
[----:B------:R-:W-:Y:S01]  /*4e40*/  IMAD R161, R0, R6, R161 ;  /* 0x0000000600a17224 */ /* 0x000fe200078e02a1 */
[----:B------:R-:W-:Y:S01]  /*4e50*/  IABS R163, R9 ;  /* 0x0000000900a37213 */ /* 0x000fe20000000000 */
[----:B------:R-:W-:-:S02]  /*4e60*/  VIADD R6, R4, 0x10c ;  /* 0x0000010c04067836 */ /* 0x000fc40000000000 */
[----:B------:R-:W-:Y:S01]  /*4e70*/  @!P4 IMAD.MOV R149, RZ, RZ, -R149 ;  /* 0x000000ffff95c224 */ /* 0x000fe200078e0a95 */
[C---:B------:R-:W-:Y:S01]  /*4e80*/  ISETP.GT.U32.AND P4, PT, R0.reuse, R157, PT ;  /* 0x0000009d0000720c */ /* 0x040fe20003f84070 */
[--C-:B------:R-:W-:Y:S01]  /*4e90*/  @!P6 IMAD.IADD R155, R155, 0x1, -R0.reuse ;  /* 0x000000019b9be824 */ /* 0x100fe200078e0a00 */
[----:B------:R-:W-:Y:S01]  /*4ea0*/  ISETP.GT.U32.AND P6, PT, R0, R161, PT ;  /* 0x000000a10000720c */ /* 0x000fe20003fc4070 */
[----:B------:R-:W-:Y:S01]  /*4eb0*/  @!P0 IMAD.IADD R153, R153, 0x1, -R0 ;  /* 0x0000000199998824 */ /* 0x000fe200078e0a00 */
[----:B------:R-:W-:Y:S01]  /*4ec0*/  ISETP.GE.AND P0, PT, R6, RZ, PT ;  /* 0x000000ff0600720c */ /* 0x000fe20003f06270 */
[----:B------:R-:W-:Y:S01]  /*4ed0*/  @!P1 IMAD.MOV R155, RZ, RZ, -R155 ;  /* 0x000000ffff9b9224 */ /* 0x000fe200078e0a9b */
[----:B------:R-:W-:Y:S01]  /*4ee0*/  IABS R165, R6 ;  /* 0x0000000600a57213 */ /* 0x000fe20000000000 */
[----:B------:R-:W-:-:S04]  /*4ef0*/  IMAD.HI.U32 R6, R3, R163, RZ ;  /* 0x000000a303067227 */ /* 0x000fc800078e00ff */
[----:B------:R-:W-:Y:S02]  /*4f00*/  IMAD.MOV R6, RZ, RZ, -R6 ;  /* 0x000000ffff067224 */ /* 0x000fe400078e0a06 */
[--C-:B------:R-:W-:Y:S01]  /*4f10*/  @!P2 IMAD.IADD R159, R159, 0x1, -R0.reuse ;  /* 0x000000019f9fa824 */ /* 0x100fe200078e0a00 */
[----:B------:R-:W-:Y:S01]  /*4f20*/  ISETP.GE.AND P2, PT, R11, RZ, PT ;  /* 0x000000ff0b00720c */ /* 0x000fe20003f46270 */
[C---:B------:R-:W-:Y:S01]  /*4f30*/  IMAD R163, R0.reuse, R6, R163 ;  /* 0x0000000600a37224 */ /* 0x040fe200078e02a3 */
[----:B------:R-:W-:Y:S01]  /*4f40*/  LOP3.LUT R11, R5, 0x104, RZ, 0xfc, !PT ;  /* 0x00000104050b7812 */ /* 0x000fe200078efcff */
[--C-:B------:R-:W-:Y:S01]  /*4f50*/  @!P6 IMAD.IADD R161, R161, 0x1, -R0.reuse ;  /* 0x00000001a1a1e824 */ /* 0x100fe200078e0a00 */
[C---:B------:R-:W-:Y:S01]  /*4f60*/  ISETP.GT.U32.AND P6, PT, R0.reuse, R159, PT ;  /* 0x0000009f0000720c */ /* 0x040fe20003fc4070 */
[----:B------:R-:W-:Y:S01]  /*4f70*/  IMAD.HI.U32 R6, R3, R165, RZ ;  /* 0x000000a503067227 */ /* 0x000fe200078e00ff */
[----:B------:R-:W-:Y:S02]  /*4f80*/  IABS R171, R11 ;  /* 0x0000000b00ab7213 */ /* 0x000fe40000000000 */
[----:B------:R-:W-:Y:S01]  /*4f90*/  ISETP.GT.U32.AND P1, PT, R0, R161, PT ;  /* 0x000000a10000720c */ /* 0x000fe20003f24070 */
[----:B------:R-:W-:Y:S01]  /*4fa0*/  @!P4 IMAD.IADD R157, R157, 0x1, -R0 ;  /* 0x000000019d9dc824 */ /* 0x000fe200078e0a00 */
[----:B------:R-:W-:Y:S01]  /*4fb0*/  ISETP.GE.AND P4, PT, R12, RZ, PT ;  /* 0x000000ff0c00720c */ /* 0x000fe20003f86270 */
[----:B------:R-:W-:Y:S01]  /*4fc0*/  IMAD.MOV R7, RZ, RZ, -R6 ;  /* 0x000000ffff077224 */ /* 0x000fe200078e0a06 */
[----:B------:R-:W-:Y:S01]  /*4fd0*/  LOP3.LUT R12, R5, 0xb8, RZ, 0xfc, !PT ;  /* 0x000000b8050c7812 */ /* 0x000fe200078efcff */
[----:B------:R-:W-:-:S03]  /*4fe0*/  IMAD.HI.U32 R6, R3, R167, RZ ;  /* 0x000000a703067227 */ /* 0x000fc600078e00ff */
[----:B------:R-:W-:Y:S01]  /*4ff0*/  IABS R207, R12 ;  /* 0x0000000c00cf7213 */ /* 0x000fe20000000000 */
[----:B------:R-:W-:Y:S02]  /*5000*/  IMAD.MOV R6, RZ, RZ, -R6 ;  /* 0x000000ffff067224 */ /* 0x000fe400078e0a06 */
[----:B------:R-:W-:Y:S01]  /*5010*/  @!P3 IMAD.MOV R153, RZ, RZ, -R153 ;  /* 0x000000ffff99b224 */ /* 0x000fe200078e0a99 */
[C---:B------:R-:W-:Y:S01]  /*5020*/  ISETP.GT.U32.AND P3, PT, R0.reuse, R163, PT ;  /* 0x000000a30000720c */ /* 0x040fe20003f64070 */
[--C-:B------:R-:W-:Y:S02]  /*5030*/  @!P6 IMAD.IADD R159, R159, 0x1, -R0.reuse ;  /* 0x000000019f9fe824 */ /* 0x100fe400078e0a00 */
[C---:B------:R-:W-:Y:S02]  /*5040*/  IMAD R167, R0.reuse, R6, R167 ;  /* 0x0000000600a77224 */ /* 0x040fe400078e02a7 */
[----:B------:R-:W-:Y:S02]  /*5050*/  @!P4 IMAD.MOV R159, RZ, RZ, -R159 ;  /* 0x000000ffff9fc224 */ /* 0x000fe400078e0a9f */
[C---:B------:R-:W-:Y:S01]  /*5060*/  IMAD R165, R0.reuse, R7, R165 ;  /* 0x0000000700a57224 */ /* 0x040fe200078e02a5 */
[----:B------:R-:W-:Y:S01]  /*5070*/  ISETP.GT.U32.AND P4, PT, R0, R167, PT ;  /* 0x000000a70000720c */ /* 0x000fe20003f84070 */
[----:B------:R-:W-:Y:S01]  /*5080*/  @!P1 IMAD.IADD R161, R161, 0x1, -R0 ;  /* 0x00000001a1a19824 */ /* 0x000fe200078e0a00 */
[----:B------:R-:W-:Y:S01]  /*5090*/  ISETP.GE.AND P1, PT, R10, RZ, PT ;  /* 0x000000ff0a00720c */ /* 0x000fe20003f26270 */
[----:B------:R-:W-:Y:S01]  /*50a0*/  IMAD.HI.U32 R6, R3, R171, RZ ;  /* 0x000000ab03067227 */ /* 0x000fe200078e00ff */
[----:B------:R-:W-:-:S02]  /*50b0*/  LOP3.LUT R10, R5, 0x100, RZ, 0xfc, !PT ;  /* 0x00000100050a7812 */ /* 0x000fc400078efcff */
[C---:B------:R-:W-:Y:S01]  /*50c0*/  ISETP.GT.U32.AND P6, PT, R0.reuse, R165, PT ;  /* 0x000000a50000720c */ /* 0x040fe20003fc4070 */
[----:B------:R-:W-:Y:S01]  /*50d0*/  @!P3 IMAD.IADD R163, R163, 0x1, -R0 ;  /* 0x00000001a3a3b824 */ /* 0x000fe200078e0a00 */
[----:B------:R-:W-:Y:S01]  /*50e0*/  IABS R169, R10 ;  /* 0x0000000a00a97213 */ /* 0x000fe20000000000 */
[----:B------:R-:W-:Y:S01]  /*50f0*/  @!P5 IMAD.MOV R157, RZ, RZ, -R157 ;  /* 0x000000ffff9dd224 */ /* 0x000fe200078e0a9d */
[----:B------:R-:W-:Y:S01]  /*5100*/  ISETP.GE.AND P5, PT, R9, RZ, PT ;  /* 0x000000ff0900720c */ /* 0x000fe20003fa6270 */
[----:B------:R-:W-:Y:S01]  /*5110*/  IMAD.MOV R9, RZ, RZ, -R6 ;  /* 0x000000ffff097224 */ /* 0x000fe200078e0a06 */
[----:B------:R-:W-:Y:S01]  /*5120*/  ISETP.GT.U32.AND P3, PT, R0, R163, PT ;  /* 0x000000a30000720c */ /* 0x000fe20003f64070 */
[----:B------:R-:W-:Y:S02]  /*5130*/  @!P4 IMAD.IADD R167, R167, 0x1, -R0 ;  /* 0x00000001a7a7c824 */ /* 0x000fe400078e0a00 */
[----:B------:R-:W-:-:S03]  /*5140*/  IMAD.HI.U32 R6, R3, R169, RZ ;  /* 0x000000a903067227 */ /* 0x000fc600078e00ff */
[C---:B------:R-:W-:Y:S01]  /*5150*/  ISETP.GT.U32.AND P4, PT, R0.reuse, R167, PT ;  /* 0x000000a70000720c */ /* 0x040fe20003f84070 */
[C---:B------:R-:W-:Y:S02]  /*5160*/  IMAD R171, R0.reuse, R9, R171 ;  /* 0x0000000900ab7224 */ /* 0x040fe400078e02ab */
[----:B------:R-:W-:Y:S02]  /*5170*/  IMAD.MOV R9, RZ, RZ, -R6 ;  /* 0x000000ffff097224 */ /* 0x000fe400078e0a06 */
[--C-:B------:R-:W-:Y:S02]  /*5180*/  @!P6 IMAD.IADD R165, R165, 0x1, -R0.reuse ;  /* 0x00000001a5a5e824 */ /* 0x100fe400078e0a00 */
[--C-:B------:R-:W-:Y:S02]  /*5190*/  @!P3 IMAD.IADD R163, R163, 0x1, -R0.reuse ;  /* 0x00000001a3a3b824 */ /* 0x100fe400078e0a00 */
[C---:B------:R-:W-:Y:S01]  /*51a0*/  IMAD R169, R0.reuse, R9, R169 ;  /* 0x0000000900a97224 */ /* 0x040fe200078e02a9 */
[C---:B------:R-:W-:Y:S01]  /*51b0*/  ISETP.GT.U32.AND P6, PT, R0.reuse, R165, PT ;  /* 0x000000a50000720c */ /* 0x040fe20003fc4070 */
[----:B------:R-:W-:Y:S01]  /*51c0*/  @!P5 IMAD.MOV R163, RZ, RZ, -R163 ;  /* 0x000000ffffa3d224 */ /* 0x000fe200078e0aa3 */
[C---:B------:R-:W-:Y:S01]  /*51d0*/  ISETP.GT.U32.AND P5, PT, R0.reuse, R171, PT ;  /* 0x000000ab0000720c */ /* 0x040fe20003fa4070 */
[----:B------:R-:W-:Y:S01]  /*51e0*/  @!P4 IMAD.IADD R167, R167, 0x1, -R0 ;  /* 0x00000001a7a7c824 */ /* 0x000fe200078e0a00 */
[----:B------:R-:W-:Y:S01]  /*51f0*/  ISETP.GT.U32.AND P4, PT, R0, R169, PT ;  /* 0x000000a90000720c */ /* 0x000fe20003f84070 */
[----:B------:R-:W-:-:S02]  /*5200*/  VIADD R7, R4, 0xfc ;  /* 0x000000fc04077836 */ /* 0x000fc40000000000 */
[----:B------:R-:W-:Y:S01]  /*5210*/  @!P2 IMAD.MOV R161, RZ, RZ, -R161 ;  /* 0x000000ffffa1a224 */ /* 0x000fe200078e0aa1 */
[----:B------:R-:W-:Y:S01]  /*5220*/  ISETP.GE.AND P2, PT, R11, RZ, PT ;  /* 0x000000ff0b00720c */ /* 0x000fe20003f46270 */
[----:B------:R-:W-:Y:S01]  /*5230*/  VIADD R9, R4, 0xec ;  /* 0x000000ec04097836 */ /* 0x000fe20000000000 */
[----:B------:R-:W-:Y:S01]  /*5240*/  IABS R173, R7 ;  /* 0x0000000700ad7213 */ /* 0x000fe20000000000 */
[----:B------:R-:W-:Y:S01]  /*5250*/  @!P1 IMAD.MOV R167, RZ, RZ, -R167 ;  /* 0x000000ffffa79224 */ /* 0x000fe200078e0aa7 */
[----:B------:R-:W-:Y:S01]  /*5260*/  ISETP.GE.AND P3, PT, R7, RZ, PT ;  /* 0x000000ff0700720c */ /* 0x000fe20003f66270 */
[--C-:B------:R-:W-:Y:S01]  /*5270*/  @!P6 IMAD.IADD R165, R165, 0x1, -R0.reuse ;  /* 0x00000001a5a5e824 */ /* 0x100fe200078e0a00 */
[----:B------:R-:W-:Y:S01]  /*5280*/  LOP3.LUT R7, R5, 0xf8, RZ, 0xfc, !PT ;  /* 0x000000f805077812 */ /* 0x000fe200078efcff */
[----:B------:R-:W-:Y:S01]  /*5290*/  IMAD.HI.U32 R6, R3, R173, RZ ;  /* 0x000000ad03067227 */ /* 0x000fe200078e00ff */
[----:B------:R-:W-:Y:S02]  /*52a0*/  ISETP.GE.AND P6, PT, R10, RZ, PT ;  /* 0x000000ff0a00720c */ /* 0x000fe40003fc6270 */
[----:B------:R-:W-:Y:S01]  /*52b0*/  LOP3.LUT R10, R5, 0xf4, RZ, 0xfc, !PT ;  /* 0x000000f4050a7812 */ /* 0x000fe200078efcff */
[--C-:B------:R-:W-:Y:S01]  /*52c0*/  @!P5 IMAD.IADD R171, R171, 0x1, -R0.reuse ;  /* 0x00000001ababd824 */ /* 0x100fe200078e0a00 */
[----:B------:R-:W-:Y:S01]  /*52d0*/  IABS R175, R7 ;  /* 0x0000000700af7213 */ /* 0x000fe20000000000 */
[----:B------:R-:W-:Y:S01]  /*52e0*/  @!P4 IMAD.IADD R169, R169, 0x1, -R0 ;  /* 0x00000001a9a9c824 */ /* 0x000fe200078e0a00 */
[----:B------:R-:W-:Y:S01]  /*52f0*/  IABS R177, R10 ;  /* 0x0000000a00b17213 */ /* 0x000fe20000000000 */
[----:B------:R-:W-:Y:S01]  /*5300*/  IMAD.MOV R6, RZ, RZ, -R6 ;  /* 0x000000ffff067224 */ /* 0x000fe200078e0a06 */
[C---:B------:R-:W-:Y:S01]  /*5310*/  ISETP.GT.U32.AND P5, PT, R0.reuse, R171, PT ;  /* 0x000000ab0000720c */ /* 0x040fe20003fa4070 */
[----:B------:R-:W-:Y:S01]  /*5320*/  @!P0 IMAD.MOV R165, RZ, RZ, -R165 ;  /* 0x000000ffffa58224 */ /* 0x000fe200078e0aa5 */
[C---:B------:R-:W-:Y:S01]  /*5330*/  ISETP.GT.U32.AND P4, PT, R0.reuse, R169, PT ;  /* 0x000000a90000720c */ /* 0x040fe20003f84070 */
[----:B------:R-:W-:Y:S01]  /*5340*/  IMAD R173, R0, R6, R173 ;  /* 0x0000000600ad7224 */ /* 0x000fe200078e02ad */
[----:B------:R-:W-:Y:S01]  /*5350*/  ISETP.GE.AND P0, PT, R7, RZ, PT ;  /* 0x000000ff0700720c */ /* 0x000fe20003f06270 */
[----:B------:R-:W-:Y:S01]  /*5360*/  IMAD.HI.U32 R6, R3, R175, RZ ;  /* 0x000000af03067227 */ /* 0x000fe200078e00ff */
[----:B------:R-:W-:-:S02]  /*5370*/  LOP3.LUT R11, R5, 0xf0, RZ, 0xfc, !PT ;  /* 0x000000f0050b7812 */ /* 0x000fc400078efcff */
[C---:B------:R-:W-:Y:S01]  /*5380*/  ISETP.GT.U32.AND P1, PT, R0.reuse, R173, PT ;  /* 0x000000ad0000720c */ /* 0x040fe20003f24070 */
[----:B------:R-:W-:Y:S01]  /*5390*/  IMAD.HI.U32 R7, R3, R177, RZ ;  /* 0x000000b103077227 */ /* 0x000fe200078e00ff */
[----:B------:R-:W-:Y:S02]  /*53a0*/  IABS R179, R11 ;  /* 0x0000000b00b37213 */ /* 0x000fe40000000000 */
[----:B------:R-:W-:Y:S01]  /*53b0*/  IABS R181, R9 ;  /* 0x0000000900b57213 */ /* 0x000fe20000000000 */
[----:B------:R-:W-:Y:S02]  /*53c0*/  IMAD.MOV R6, RZ, RZ, -R6 ;  /* 0x000000ffff067224 */ /* 0x000fe400078e0a06 */
[----:B------:R-:W-:Y:S02]  /*53d0*/  IMAD.MOV R7, RZ, RZ, -R7 ;  /* 0x000000ffff077224 */ /* 0x000fe400078e0a07 */
[C---:B------:R-:W-:Y:S02]  /*53e0*/  IMAD R175, R0.reuse, R6, R175 ;  /* 0x0000000600af7224 */ /* 0x040fe400078e02af */
[--C-:B------:R-:W-:Y:S01]  /*53f0*/  @!P5 IMAD.IADD R171, R171, 0x1, -R0.reuse ;  /* 0x00000001ababd824 */ /* 0x100fe200078e0a00 */
[----:B------:R-:W-:Y:S01]  /*5400*/  ISETP.GE.AND P5, PT, R9, RZ, PT ;  /* 0x000000ff0900720c */ /* 0x000fe20003fa6270 */
[C---:B------:R-:W-:Y:S01]  /*5410*/  IMAD R177, R0.reuse, R7, R177 ;  /* 0x0000000700b17224 */ /* 0x040fe200078e02b1 */
[----:B------:R-:W-:Y:S01]  /*5420*/  LOP3.LUT R9, R5, 0xe8, RZ, 0xfc, !PT ;  /* 0x000000e805097812 */ /* 0x000fe200078efcff */
[----:B------:R-:W-:Y:S01]  /*5430*/  @!P4 IMAD.IADD R169, R169, 0x1, -R0 ;  /* 0x00000001a9a9c824 */ /* 0x000fe200078e0a00 */
[C---:B------:R-:W-:Y:S01]  /*5440*/  ISETP.GT.U32.AND P4, PT, R0.reuse, R175, PT ;  /* 0x000000af0000720c */ /* 0x040fe20003f84070 */
[----:B------:R-:W-:Y:S01]  /*5450*/  @!P2 IMAD.MOV R171, RZ, RZ, -R171 ;  /* 0x000000ffffaba224 */ /* 0x000fe200078e0aab */
[----:B------:R-:W-:Y:S01]  /*5460*/  ISETP.GT.U32.AND P2, PT, R0, R177, PT ;  /* 0x000000b10000720c */ /* 0x000fe20003f44070 */
[----:B------:R-:W-:Y:S01]  /*5470*/  IMAD.HI.U32 R6, R3, R179, RZ ;  /* 0x000000b303067227 */ /* 0x000fe200078e00ff */
[----:B------:R-:W-:-:S03]  /*5480*/  IABS R183, R9 ;  /* 0x0000000900b77213 */ /* 0x000fc60000000000 */
[----:B------:R-:W-:Y:S02]  /*5490*/  IMAD.MOV R6, RZ, RZ, -R6 ;  /* 0x000000ffff067224 */ /* 0x000fe400078e0a06 */
[----:B------:R-:W-:Y:S01]  /*54a0*/  @!P6 IMAD.MOV R169, RZ, RZ, -R169 ;  /* 0x000000ffffa9e224 */ /* 0x000fe200078e0aa9 */
[----:B------:R-:W-:Y:S01]  /*54b0*/  ISETP.GE.AND P6, PT, R10, RZ, PT ;  /* 0x000000ff0a00720c */ /* 0x000fe20003fc6270 */
[C---:B------:R-:W-:Y:S01]  /*54c0*/  IMAD R179, R0.reuse, R6, R179 ;  /* 0x0000000600b37224 */ /* 0x040fe200078e02b3 */
[----:B------:R-:W-:Y:S01]  /*54d0*/  LOP3.LUT R10, R5, 0xe4, RZ, 0xfc, !PT ;  /* 0x000000e4050a7812 */ /* 0x000fe200078efcff */
[--C-:B------:R-:W-:Y:S02]  /*54e0*/  @!P4 IMAD.IADD R175, R175, 0x1, -R0.reuse ;  /* 0x00000001afafc824 */ /* 0x100fe400078e0a00 */
[----:B------:R-:W-:Y:S01]  /*54f0*/  @!P2 IMAD.IADD R177, R177, 0x1, -R0 ;  /* 0x00000001b1b1a824 */ /* 0x000fe200078e0a00 */
[----:B------:R-:W-:Y:S01]  /*5500*/  IABS R185, R10 ;  /* 0x0000000a00b97213 */ /* 0x000fe20000000000 */
[----:B------:R-:W-:Y:S01]  /*5510*/  IMAD.HI.U32 R6, R3, R181, RZ ;  /* 0x000000b503067227 */ /* 0x000fe200078e00ff */
[----:B------:R-:W-:-:S02]  /*5520*/  ISETP.GT.U32.AND P2, PT, R0, R175, PT ;  /* 0x000000af0000720c */ /* 0x000fc40003f44070 */
[----:B------:R-:W-:Y:S01]  /*5530*/  ISETP.GT.U32.AND P4, PT, R0, R179, PT ;  /* 0x000000b30000720c */ /* 0x000fe20003f84070 */
[----:B------:R-:W-:Y:S02]  /*5540*/  IMAD.MOV R7, RZ, RZ, -R6 ;  /* 0x000000ffff077224 */ /* 0x000fe400078e0a06 */
[----:B------:R-:W-:-:S04]  /*5550*/  IMAD.HI.U32 R6, R3, R183, RZ ;  /* 0x000000b703067227 */ /* 0x000fc800078e00ff */
[----:B------:R-:W-:Y:S02]  /*5560*/  @!P1 IMAD.IADD R173, R173, 0x1, -R0 ;  /* 0x00000001adad9824 */ /* 0x000fe400078e0a00 */
[C---:B------:R-:W-:Y:S02]  /*5570*/  IMAD R181, R0.reuse, R7, R181 ;  /* 0x0000000700b57224 */ /* 0x040fe400078e02b5 */
[----:B------:R-:W-:Y:S01]  /*5580*/  IMAD.MOV R6, RZ, RZ, -R6 ;  /* 0x000000ffff067224 */ /* 0x000fe200078e0a06 */
[C---:B------:R-:W-:Y:S01]  /*5590*/  ISETP.GT.U32.AND P1, PT, R0.reuse, R173, PT ;  /* 0x000000ad0000720c */ /* 0x040fe20003f24070 */
[----:B------:R-:W-:Y:S01]  /*55a0*/  @!P2 IMAD.IADD R175, R175, 0x1, -R0 ;  /* 0x00000001afafa824 */ /* 0x000fe200078e0a00 */
[C---:B------:R-:W-:Y:S01]  /*55b0*/  ISETP.GT.U32.AND P2, PT, R0.reuse, R181, PT ;  /* 0x000000b50000720c */ /* 0x040fe20003f44070 */
[----:B------:R-:W-:Y:S02]  /*55c0*/  IMAD R183, R0, R6, R183 ;  /* 0x0000000600b77224 */ /* 0x000fe400078e02b7 */
[----:B------:R-:W-:-:S04]  /*55d0*/  IMAD.HI.U32 R6, R3, R185, RZ ;  /* 0x000000b903067227 */ /* 0x000fc800078e00ff */
[----:B------:R-:W-:Y:S02]  /*55e0*/  IMAD.MOV R6, RZ, RZ, -R6 ;  /* 0x000000ffff067224 */ /* 0x000fe400078e0a06 */
[----:B------:R-:W-:Y:S01]  /*55f0*/  @!P0 IMAD.MOV R175, RZ, RZ, -R175 ;  /* 0x000000ffffaf8224 */ /* 0x000fe200078e0aaf */
[C---:B------:R-:W-:Y:S01]  /*5600*/  ISETP.GT.U32.AND P0, PT, R0.reuse, R183, PT ;  /* 0x000000b70000720c */ /* 0x040fe20003f04070 */
[C---:B------:R-:W-:Y:S02]  /*5610*/  IMAD R185, R0.reuse, R6, R185 ;  /* 0x0000000600b97224 */ /* 0x040fe400078e02b9 */
[--C-:B------:R-:W-:Y:S01]  /*5620*/  @!P1 IMAD.IADD R173, R173, 0x1, -R0.reuse ;  /* 0x00000001adad9824 */ /* 0x100fe200078e0a00 */
[----:B------:R-:W-:Y:S01]  /*5630*/  ISETP.GE.AND P1, PT, R11, RZ, PT ;  /* 0x000000ff0b00720c */ /* 0x000fe20003f26270 */
[--C-:B------:R-:W-:Y:S01]  /*5640*/  @!P2 IMAD.IADD R181, R181, 0x1, -R0.reuse ;  /* 0x00000001b5b5a824 */ /* 0x100fe200078e0a00 */
[----:B------:R-:W-:Y:S01]  /*5650*/  ISETP.GT.U32.AND P2, PT, R0, R185, PT ;  /* 0x000000b90000720c */ /* 0x000fe20003f44070 */
[----:B------:R-:W-:Y:S01]  /*5660*/  @!P3 IMAD.MOV R173, RZ, RZ, -R173 ;  /* 0x000000ffffadb224 */ /* 0x000fe200078e0aad */
[----:B------:R-:W-:Y:S01]  /*5670*/  LOP3.LUT R11, R5, 0xe0, RZ, 0xfc, !PT ;  /* 0x000000e0050b7812 */ /* 0x000fe200078efcff */
[----:B------:R-:W-:Y:S01]  /*5680*/  VIADD R7, R4, 0xdc ;  /* 0x000000dc04077836 */ /* 0x000fe20000000000 */
[C---:B------:R-:W-:Y:S01]  /*5690*/  ISETP.GT.U32.AND P3, PT, R0.reuse, R177, PT ;  /* 0x000000b10000720c */ /* 0x040fe20003f64070 */
[--C-:B------:R-:W-:Y:S01]  /*56a0*/  @!P4 IMAD.IADD R179, R179, 0x1, -R0.reuse ;  /* 0x00000001b3b3c824 */ /* 0x100fe200078e0a00 */
[----:B------:R-:W-:Y:S01]  /*56b0*/  IABS R189, R11 ;  /* 0x0000000b00bd7213 */ /* 0x000fe20000000000 */
[----:B------:R-:W-:Y:S01]  /*56c0*/  @!P0 IMAD.IADD R183, R183, 0x1, -R0 ;  /* 0x00000001b7b78824 */ /* 0x000fe200078e0a00 */
[----:B------:R-:W-:-:S02]  /*56d0*/  ISETP.GT.U32.AND P0, PT, R0, R181, PT ;  /* 0x000000b50000720c */ /* 0x000fc40003f04070 */
[----:B------:R-:W-:Y:S01]  /*56e0*/  IABS R187, R7 ;  /* 0x0000000700bb7213 */ /* 0x000fe20000000000 */
[----:B------:R-:W-:Y:S01]  /*56f0*/  IMAD.HI.U32 R6, R3, R189, RZ ;  /* 0x000000bd03067227 */ /* 0x000fe200078e00ff */
[----:B------:R-:W-:-:S03]  /*5700*/  ISETP.GT.U32.AND P4, PT, R0, R179, PT ;  /* 0x000000b30000720c */ /* 0x000fc60003f84070 */
[----:B------:R-:W-:Y:S02]  /*5710*/  @!P2 IMAD.IADD R185, R185, 0x1, -R0 ;  /* 0x00000001b9b9a824 */ /* 0x000fe400078e0a00 */
[----:B------:R-:W-:Y:S02]  /*5720*/  IMAD.MOV R6, RZ, RZ, -R6 ;  /* 0x000000ffff067224 */ /* 0x000fe400078e0a06 */
[----:B------:R-:W-:Y:S01]  /*5730*/  @!P3 IMAD.IADD R177, R177, 0x1, -R0 ;  /* 0x00000001b1b1b824 */ /* 0x000fe200078e0a00 */
[C---:B------:R-:W-:Y:S01]  /*5740*/  ISETP.GT.U32.AND P2, PT, R0.reuse, R185, PT ;  /* 0x000000b90000720c */ /* 0x040fe20003f44070 */
[----:B------:R-:W-:Y:S01]  /*5750*/  IMAD R189, R0, R6, R189 ;  /* 0x0000000600bd7224 */ /* 0x000fe200078e02bd */
[----:B------:R-:W-:Y:S01]  /*5760*/  ISETP.GE.AND P3, PT, R9, RZ, PT ;  /* 0x000000ff0900720c */ /* 0x000fe20003f66270 */
[----:B------:R-:W-:Y:S01]  /*5770*/  IMAD.HI.U32 R6, R3, R187, RZ ;  /* 0x000000bb03067227 */ /* 0x000fe200078e00ff */
[----:B------:R-:W-:-:S03]  /*5780*/  LOP3.LUT R9, R5, 0xd8, RZ, 0xfc, !PT ;  /* 0x000000d805097812 */ /* 0x000fc600078efcff */
[----:B------:R-:W-:Y:S01]  /*5790*/  IMAD.MOV R6, RZ, RZ, -R6 ;  /* 0x000000ffff067224 */ /* 0x000fe200078e0a06 */
[----:B------:R-:W-:Y:S01]  /*57a0*/  IABS R191, R9 ;  /* 0x0000000900bf7213 */ /* 0x000fe20000000000 */
[--C-:B------:R-:W-:Y:S01]  /*57b0*/  @!P0 IMAD.IADD R181, R181, 0x1, -R0.reuse ;  /* 0x00000001b5b58824 */ /* 0x100fe200078e0a00 */
[C---:B------:R-:W-:Y:S01]  /*57c0*/  ISETP.GT.U32.AND P0, PT, R0.reuse, R189, PT ;  /* 0x000000bd0000720c */ /* 0x040fe20003f04070 */
[----:B------:R-:W-:Y:S01]  /*57d0*/  @!P6 IMAD.MOV R177, RZ, RZ, -R177 ;  /* 0x000000ffffb1e224 */ /* 0x000fe200078e0ab1 */
[C---:B------:R-:W-:Y:S01]  /*57e0*/  ISETP.GT.U32.AND P6, PT, R0.reuse, R183, PT ;  /* 0x000000b70000720c */ /* 0x040fe20003fc4070 */
[C---:B------:R-:W-:Y:S02]  /*57f0*/  IMAD R187, R0.reuse, R6, R187 ;  /* 0x0000000600bb7224 */ /* 0x040fe400078e02bb */
[--C-:B------:R-:W-:Y:S02]  /*5800*/  @!P2 IMAD.IADD R185, R185, 0x1, -R0.reuse ;  /* 0x00000001b9b9a824 */ /* 0x100fe400078e0a00 */
[----:B------:R-:W-:Y:S01]  /*5810*/  @!P4 IMAD.IADD R179, R179, 0x1, -R0 ;  /* 0x00000001b3b3c824 */ /* 0x000fe200078e0a00 */
[----:B------:R-:W-:Y:S01]  /*5820*/  ISETP.GT.U32.AND P2, PT, R0, R187, PT ;  /* 0x000000bb0000720c */ /* 0x000fe20003f44070 */
[----:B------:R-:W-:Y:S01]  /*5830*/  IMAD.HI.U32 R6, R3, R191, RZ ;  /* 0x000000bf03067227 */ /* 0x000fe200078e00ff */
[----:B------:R-:W-:-:S03]  /*5840*/  ISETP.GE.AND P4, PT, R7, RZ, PT ;  /* 0x000000ff0700720c */ /* 0x000fc60003f86270 */
[--C-:B------:R-:W-:Y:S01]  /*5850*/  @!P0 IMAD.IADD R189, R189, 0x1, -R0.reuse ;  /* 0x00000001bdbd8824 */ /* 0x100fe200078e0a00 */
[----:B------:R-:W-:Y:S01]  /*5860*/  ISETP.GE.AND P0, PT, R9, RZ, PT ;  /* 0x000000ff0900720c */ /* 0x000fe20003f06270 */
[--C-:B------:R-:W-:Y:S01]  /*5870*/  @!P6 IMAD.IADD R183, R183, 0x1, -R0.reuse ;  /* 0x00000001b7b7e824 */ /* 0x100fe200078e0a00 */
[----:B------:R-:W-:Y:S01]  /*5880*/  ISETP.GE.AND P6, PT, R11, RZ, PT ;  /* 0x000000ff0b00720c */ /* 0x000fe20003fc6270 */
[----:B------:R-:W-:Y:S01]  /*5890*/  @!P5 IMAD.MOV R181, RZ, RZ, -R181 ;  /* 0x000000ffffb5d224 */ /* 0x000fe200078e0ab5 */
[----:B------:R-:W-:Y:S01]  /*58a0*/  LOP3.LUT R11, R5, 0xd0, RZ, 0xfc, !PT ;  /* 0x000000d0050b7812 */ /* 0x000fe200078efcff */
[----:B------:R-:W-:Y:S01]  /*58b0*/  @!P1 IMAD.MOV R179, RZ, RZ, -R179 ;  /* 0x000000ffffb39224 */ /* 0x000fe200078e0ab3 */
[----:B------:R-:W-:Y:S01]  /*58c0*/  ISETP.GT.U32.AND P5, PT, R0, R189, PT ;  /* 0x000000bd0000720c */ /* 0x000fe20003fa4070 */
[----:B------:R-:W-:Y:S01]  /*58d0*/  @!P2 IMAD.IADD R187, R187, 0x1, -R0 ;  /* 0x00000001bbbba824 */ /* 0x000fe200078e0a00 */
[----:B------:R-:W-:Y:S01]  /*58e0*/  IABS R195, R11 ;  /* 0x0000000b00c37213 */ /* 0x000fe20000000000 */
[----:B------:R-:W-:Y:S01]  /*58f0*/  IMAD.MOV R6, RZ, RZ, -R6 ;  /* 0x000000ffff067224 */ /* 0x000fe200078e0a06 */
[----:B------:R-:W-:Y:S01]  /*5900*/  ISETP.GE.AND P1, PT, R10, RZ, PT ;  /* 0x000000ff0a00720c */ /* 0x000fe20003f26270 */
[----:B------:R-:W-:Y:S01]  /*5910*/  @!P3 IMAD.MOV R183, RZ, RZ, -R183 ;  /* 0x000000ffffb7b224 */ /* 0x000fe200078e0ab7 */
[----:B------:R-:W-:Y:S01]  /*5920*/  LOP3.LUT R10, R5, 0xd4, RZ, 0xfc, !PT ;  /* 0x000000d4050a7812 */ /* 0x000fe200078efcff */
[C---:B------:R-:W-:Y:S01]  /*5930*/  IMAD R191, R0.reuse, R6, R191 ;  /* 0x0000000600bf7224 */ /* 0x040fe200078e02bf */
[----:B------:R-:W-:Y:S01]  /*5940*/  ISETP.GT.U32.AND P2, PT, R0, R187, PT ;  /* 0x000000bb0000720c */ /* 0x000fe20003f44070 */
[----:B------:R-:W-:Y:S01]  /*5950*/  IMAD.HI.U32 R6, R3, R195, RZ ;  /* 0x000000c303067227 */ /* 0x000fe200078e00ff */
[----:B------:R-:W-:-:S03]  /*5960*/  IABS R193, R10 ;  /* 0x0000000a00c17213 */ /* 0x000fc60000000000 */
[----:B------:R-:W-:Y:S02]  /*5970*/  IMAD.MOV R6, RZ, RZ, -R6 ;  /* 0x000000ffff067224 */ /* 0x000fe400078e0a06 */
[----:B------:R-:W-:-:S04]  /*5980*/  IMAD.HI.U32 R7, R3, R193, RZ ;  /* 0x000000c103077227 */ /* 0x000fc800078e00ff */
[--C-:B------:R-:W-:Y:S01]  /*5990*/  @!P5 IMAD.IADD R189, R189, 0x1, -R0.reuse ;  /* 0x00000001bdbdd824 */ /* 0x100fe200078e0a00 */
[C---:B------:R-:W-:Y:S01]  /*59a0*/  ISETP.GT.U32.AND P5, PT, R0.reuse, R191, PT ;  /* 0x000000bf0000720c */ /* 0x040fe20003fa4070 */
[C---:B------:R-:W-:Y:S02]  /*59b0*/  IMAD R195, R0.reuse, R6, R195 ;  /* 0x0000000600c37224 */ /* 0x040fe400078e02c3 */
[----:B------:R-:W-:Y:S02]  /*59c0*/  IMAD.MOV R9, RZ, RZ, -R7 ;  /* 0x000000ffff097224 */ /* 0x000fe400078e0a07 */
[----:B------:R-:W-:Y:S01]  /*59d0*/  @!P2 IMAD.IADD R187, R187, 0x1, -R0 ;  /* 0x00000001bbbba824 */ /* 0x000fe200078e0a00 */
[C---:B------:R-:W-:Y:S01]  /*59e0*/  ISETP.GT.U32.AND P2, PT, R0.reuse, R195, PT ;  /* 0x000000c30000720c */ /* 0x040fe20003f44070 */
[----:B------:R-:W-:Y:S01]  /*59f0*/  IMAD R193, R0, R9, R193 ;  /* 0x0000000900c17224 */ /* 0x000fe200078e02c1 */
[----:B------:R-:W-:Y:S01]  /*5a00*/  LOP3.LUT R9, R5, 0xc8, RZ, 0xfc, !PT ;  /* 0x000000c805097812 */ /* 0x000fe200078efcff */
[----:B------:R-:W-:-:S02]  /*5a10*/  VIADD R7, R4, 0xcc ;  /* 0x000000cc04077836 */ /* 0x000fc40000000000 */
[----:B------:R-:W-:Y:S01]  /*5a20*/  @!P1 IMAD.MOV R185, RZ, RZ, -R185 ;  /* 0x000000ffffb99224 */ /* 0x000fe200078e0ab9 */
[C---:B------:R-:W-:Y:S01]  /*5a30*/  ISETP.GT.U32.AND P1, PT, R0.reuse, R193, PT ;  /* 0x000000c10000720c */ /* 0x040fe20003f24070 */
[--C-:B------:R-:W-:Y:S01]  /*5a40*/  @!P5 IMAD.IADD R191, R191, 0x1, -R0.reuse ;  /* 0x00000001bfbfd824 */ /* 0x100fe200078e0a00 */
[----:B------:R-:W-:Y:S01]  /*5a50*/  IABS R197, R7 ;  /* 0x0000000700c57213 */ /* 0x000fe20000000000 */
[----:B------:R-:W-:Y:S01]  /*5a60*/  @!P4 IMAD.MOV R187, RZ, RZ, -R187 ;  /* 0x000000ffffbbc224 */ /* 0x000fe200078e0abb */
[----:B------:R-:W-:Y:S01]  /*5a70*/  IABS R199, R9 ;  /* 0x0000000900c77213 */ /* 0x000fe20000000000 */
[----:B------:R-:W-:Y:S01]  /*5a80*/  @!P6 IMAD.MOV R189, RZ, RZ, -R189 ;  /* 0x000000ffffbde224 */ /* 0x000fe200078e0abd */
[----:B------:R-:W-:Y:S01]  /*5a90*/  ISETP.GT.U32.AND P4, PT, R0, R191, PT ;  /* 0x000000bf0000720c */ /* 0x000fe20003f84070 */
[----:B------:R-:W-:Y:S01]  /*5aa0*/  IMAD.HI.U32 R6, R3, R197, RZ ;  /* 0x000000c503067227 */ /* 0x000fe200078e00ff */
[----:B------:R-:W-:Y:S02]  /*5ab0*/  ISETP.GE.AND P3, PT, R7, RZ, PT ;  /* 0x000000ff0700720c */ /* 0x000fe40003f66270 */
[----:B------:R-:W-:Y:S01]  /*5ac0*/  ISETP.GE.AND P6, PT, R10, RZ, PT ;  /* 0x000000ff0a00720c */ /* 0x000fe20003fc6270 */
[----:B------:R-:W-:Y:S01]  /*5ad0*/  @!P2 IMAD.IADD R195, R195, 0x1, -R0 ;  /* 0x00000001c3c3a824 */ /* 0x000fe200078e0a00 */
[----:B------:R-:W-:Y:S01]  /*5ae0*/  LOP3.LUT R10, R5, 0xc4, RZ, 0xfc, !PT ;  /* 0x000000c4050a7812 */ /* 0x000fe200078efcff */
[----:B------:R-:W-:Y:S01]  /*5af0*/  IMAD.MOV R7, RZ, RZ, -R6 ;  /* 0x000000ffff077224 */ /* 0x000fe200078e0a06 */
[----:B------:R-:W-:Y:S01]  /*5b00*/  ISETP.GE.AND P5, PT, R11, RZ, PT ;  /* 0x000000ff0b00720c */ /* 0x000fe20003fa6270 */
[----:B------:R-:W-:Y:S01]  /*5b10*/  @!P1 IMAD.IADD R193, R193, 0x1, -R0 ;  /* 0x00000001c1c19824 */ /* 0x000fe200078e0a00 */
[----:B------:R-:W-:Y:S01]  /*5b20*/  ISETP.GT.U32.AND P2, PT, R0, R195, PT ;  /* 0x000000c30000720c */ /* 0x000fe20003f44070 */
[----:B------:R-:W-:Y:S01]  /*5b30*/  IMAD.HI.U32 R6, R3, R199, RZ ;  /* 0x000000c703067227 */ /* 0x000fe200078e00ff */
[----:B------:R-:W-:-:S02]  /*5b40*/  LOP3.LUT R11, R5, 0xc0, RZ, 0xfc, !PT ;  /* 0x000000c0050b7812 */ /* 0x000fc400078efcff */
[C---:B------:R-:W-:Y:S01]  /*5b50*/  ISETP.GT.U32.AND P1, PT, R0.reuse, R193, PT ;  /* 0x000000c10000720c */ /* 0x040fe20003f24070 */
[C---:B------:R-:W-:Y:S01]  /*5b60*/  IMAD R197, R0.reuse, R7, R197 ;  /* 0x0000000700c57224 */ /* 0x040fe200078e02c5 */
[----:B------:R-:W-:Y:S01]  /*5b70*/  IABS R201, R10 ;  /* 0x0000000a00c97213 */ /* 0x000fe20000000000 */
[----:B------:R-:W-:Y:S01]  /*5b80*/  IMAD.MOV R6, RZ, RZ, -R6 ;  /* 0x000000ffff067224 */ /* 0x000fe200078e0a06 */
[----:B------:R-:W-:Y:S01]  /*5b90*/  IABS R203, R11 ;  /* 0x0000000b00cb7213 */ /* 0x000fe20000000000 */
[----:B------:R-:W-:Y:S01]  /*5ba0*/  @!P4 IMAD.IADD R191, R191, 0x1, -R0 ;  /* 0x00000001bfbfc824 */ /* 0x000fe200078e0a00 */
[----:B------:R-:W-:Y:S01]  /*5bb0*/  ISETP.GT.U32.AND P4, PT, R0, R197, PT ;  /* 0x000000c50000720c */ /* 0x000fe20003f84070 */
[----:B------:R-:W-:Y:S02]  /*5bc0*/  VIADD R7, R4, 0xbc ;  /* 0x000000bc04077836 */ /* 0x000fe40000000000 */
[----:B------:R-:W-:Y:S02]  /*5bd0*/  IMAD R199, R0, R6, R199 ;  /* 0x0000000600c77224 */ /* 0x000fe400078e02c7 */
[----:B------:R-:W-:Y:S01]  /*5be0*/  IMAD.HI.U32 R6, R3, R201, RZ ;  /* 0x000000c903067227 */ /* 0x000fe200078e00ff */
[----:B------:R-:W-:-:S03]  /*5bf0*/  IABS R205, R7 ;  /* 0x0000000700cd7213 */ /* 0x000fc60000000000 */
[----:B------:R-:W-:Y:S01]  /*5c00*/  @!P2 IMAD.IADD R195, R195, 0x1, -R0 ;  /* 0x00000001c3c3a824 */ /* 0x000fe200078e0a00 */
[----:B------:R-:W-:Y:S01]  /*5c10*/  ISETP.GE.AND P2, PT, R7, RZ, PT ;  /* 0x000000ff0700720c */ /* 0x000fe20003f46270 */
[----:B------:R-:W-:-:S04]  /*5c20*/  IMAD.HI.U32 R7, R3, R203, RZ ;  /* 0x000000cb03077227 */ /* 0x000fc800078e00ff */
[----:B------:R-:W-:Y:S02]  /*5c30*/  IMAD.MOV R6, RZ, RZ, -R6 ;  /* 0x000000ffff067224 */ /* 0x000fe400078e0a06 */
[--C-:B------:R-:W-:Y:S01]  /*5c40*/  @!P1 IMAD.IADD R193, R193, 0x1, -R0.reuse ;  /* 0x00000001c1c19824 */ /* 0x100fe200078e0a00 */
[----:B------:R-:W-:Y:S01]  /*5c50*/  ISETP.GE.AND P1, PT, R9, RZ, PT ;  /* 0x000000ff0900720c */ /* 0x000fe20003f26270 */
[----:B------:R-:W-:Y:S02]  /*5c60*/  IMAD.MOV R7, RZ, RZ, -R7 ;  /* 0x000000ffff077224 */ /* 0x000fe400078e0a07 */
[C---:B------:R-:W-:Y:S02]  /*5c70*/  IMAD R201, R0.reuse, R6, R201 ;  /* 0x0000000600c97224 */ /* 0x040fe400078e02c9 */
[----:B------:R-:W-:Y:S01]  /*5c80*/  @!P4 IMAD.IADD R197, R197, 0x1, -R0 ;  /* 0x00000001c5c5c824 */ /* 0x000fe200078e0a00 */
[C---:B------:R-:W-:Y:S01]  /*5c90*/  ISETP.GT.U32.AND P4, PT, R0.reuse, R199, PT ;  /* 0x000000c70000720c */ /* 0x040fe20003f84070 */
[----:B------:R-:W-:-:S02]  /*5ca0*/  IMAD R203, R0, R7, R203 ;  /* 0x0000000700cb7224 */ /* 0x000fc400078e02cb */
[----:B------:R-:W-:Y:S01]  /*5cb0*/  @!P6 IMAD.MOV R193, RZ, RZ, -R193 ;  /* 0x000000ffffc1e224 */ /* 0x000fe200078e0ac1 */
[C---:B------:R-:W-:Y:S01]  /*5cc0*/  ISETP.GT.U32.AND P6, PT, R0.reuse, R201, PT ;  /* 0x000000c90000720c */ /* 0x040fe20003fc4070 */
[----:B------:R-:W-:Y:S01]  /*5cd0*/  @!P5 IMAD.MOV R195, RZ, RZ, -R195 ;  /* 0x000000ffffc3d224 */ /* 0x000fe200078e0ac3 */
[----:B------:R-:W-:Y:S01]  /*5ce0*/  ISETP.GT.U32.AND P5, PT, R0, R203, PT ;  /* 0x000000cb0000720c */ /* 0x000fe20003fa4070 */
[----:B------:R-:W-:-:S04]  /*5cf0*/  IMAD.HI.U32 R6, R3, R205, RZ ;  /* 0x000000cd03067227 */ /* 0x000fc800078e00ff */
[----:B------:R-:W-:Y:S02]  /*5d00*/  @!P0 IMAD.MOV R191, RZ, RZ, -R191 ;  /* 0x000000ffffbf8224 */ /* 0x000fe400078e0abf */
[----:B------:R-:W-:Y:S01]  /*5d10*/  @!P4 IMAD.IADD R199, R199, 0x1, -R0 ;  /* 0x00000001c7c7c824 */ /* 0x000fe200078e0a00 */
[C---:B------:R-:W-:Y:S01]  /*5d20*/  ISETP.GT.U32.AND P4, PT, R0.reuse, R197, PT ;  /* 0x000000c50000720c */ /* 0x040fe20003f84070 */
[----:B------:R-:W-:Y:S02]  /*5d30*/  IMAD.MOV R9, RZ, RZ, -R6 ;  /* 0x000000ffff097224 */ /* 0x000fe400078e0a06 */
[--C-:B------:R-:W-:Y:S01]  /*5d40*/  @!P6 IMAD.IADD R201, R201, 0x1, -R0.reuse ;  /* 0x00000001c9c9e824 */ /* 0x100fe200078e0a00 */
[C---:B------:R-:W-:Y:S01]  /*5d50*/  ISETP.GT.U32.AND P0, PT, R0.reuse, R199, PT ;  /* 0x000000c70000720c */ /* 0x040fe20003f04070 */
[----:B------:R-:W-:Y:S02]  /*5d60*/  @!P5 IMAD.IADD R203, R203, 0x1, -R0 ;  /* 0x00000001cbcbd824 */ /* 0x000fe400078e0a00 */
[----:B------:R-:W-:Y:S01]  /*5d70*/  IMAD.HI.U32 R7, R3, R207, RZ ;  /* 0x000000cf03077227 */ /* 0x000fe200078e00ff */
[----:B------:R-:W-:-:S03]  /*5d80*/  ISETP.GT.U32.AND P5, PT, R0, R201, PT ;  /* 0x000000c90000720c */ /* 0x000fc60003fa4070 */
[C---:B------:R-:W-:Y:S02]  /*5d90*/  IMAD R205, R0.reuse, R9, R205 ;  /* 0x0000000900cd7224 */ /* 0x040fe400078e02cd */
[----:B------:R-:W-:Y:S02]  /*5da0*/  IMAD.MOV R7, RZ, RZ, -R7 ;  /* 0x000000ffff077224 */ /* 0x000fe400078e0a07 */
[----:B------:R-:W-:Y:S01]  /*5db0*/  @!P4 IMAD.IADD R197, R197, 0x1, -R0 ;  /* 0x00000001c5c5c824 */ /* 0x000fe200078e0a00 */
[C---:B------:R-:W-:Y:S01]  /*5dc0*/  ISETP.GT.U32.AND P4, PT, R0.reuse, R205, PT ;  /* 0x000000cd0000720c */ /* 0x040fe20003f84070 */
[----:B------:R-:W-:Y:S02]  /*5dd0*/  IMAD R207, R0, R7, R207 ;  /* 0x0000000700cf7224 */ /* 0x000fe400078e02cf */
[----:B------:R-:W-:-:S04]  /*5de0*/  IMAD.HI.U32 R6, R3, R209, RZ ;  /* 0x000000d103067227 */ /* 0x000fc800078e00ff */
[--C-:B------:R-:W-:Y:S01]  /*5df0*/  @!P0 IMAD.IADD R199, R199, 0x1, -R0.reuse ;  /* 0x00000001c7c78824 */ /* 0x100fe200078e0a00 */
[----:B------:R-:W-:Y:S01]  /*5e00*/  ISETP.GE.AND P0, PT, R10, RZ, PT ;  /* 0x000000ff0a00720c */ /* 0x000fe20003f06270 */
[----:B------:R-:W-:Y:S01]  /*5e10*/  @!P5 IMAD.IADD R201, R201, 0x1, -R0 ;  /* 0x00000001c9c9d824 */ /* 0x000fe200078e0a00 */
[----:B------:R-:W-:Y:S01]  /*5e20*/  ISETP.GT.U32.AND P5, PT, R0, R207, PT ;  /* 0x000000cf0000720c */ /* 0x000fe20003fa4070 */
[----:B------:R-:W-:Y:S01]  /*5e30*/  IMAD.MOV R9, RZ, RZ, -R6 ;  /* 0x000000ffff097224 */ /* 0x000fe200078e0a06 */
[----:B------:R-:W-:Y:S01]  /*5e40*/  LOP3.LUT R10, R5, 0xb0, RZ, 0xfc, !PT ;  /* 0x000000b0050a7812 */ /* 0x000fe200078efcff */
[----:B------:R-:W-:Y:S02]  /*5e50*/  VIADD R6, R4, 0xac ;  /* 0x000000ac04067836 */ /* 0x000fe40000000000 */
[----:B------:R-:W-:Y:S01]  /*5e60*/  @!P4 IMAD.IADD R205, R205, 0x1, -R0 ;  /* 0x00000001cdcdc824 */ /* 0x000fe200078e0a00 */
[----:B------:R-:W-:Y:S01]  /*5e70*/  IABS R211, R10 ;  /* 0x0000000a00d37213 */ /* 0x000fe20000000000 */
[----:B------:R-:W-:Y:S01]  /*5e80*/  @!P3 IMAD.MOV R197, RZ, RZ, -R197 ;  /* 0x000000ffffc5b224 */ /* 0x000fe200078e0ac5 */
[C---:B------:R-:W-:Y:S01]  /*5e90*/  ISETP.GT.U32.AND P4, PT, R0.reuse, R203, PT ;  /* 0x000000cb0000720c */ /* 0x040fe20003f84070 */
[----:B------:R-:W-:Y:S01]  /*5ea0*/  IMAD R209, R0, R9, R209 ;  /* 0x0000000900d17224 */ /* 0x000fe200078e02d1 */
[----:B------:R-:W-:Y:S01]  /*5eb0*/  ISETP.GE.AND P6, PT, R6, RZ, PT ;  /* 0x000000ff0600720c */ /* 0x000fe20003fc6270 */
[----:B------:R-:W-:Y:S01]  /*5ec0*/  @!P1 IMAD.MOV R199, RZ, RZ, -R199 ;  /* 0x000000ffffc79224 */ /* 0x000fe200078e0ac7 */
[----:B------:R-:W-:Y:S01]  /*5ed0*/  IABS R213, R6 ;  /* 0x0000000600d57213 */ /* 0x000fe20000000000 */
[----:B------:R-:W-:Y:S01]  /*5ee0*/  IMAD.HI.U32 R6, R3, R211, RZ ;  /* 0x000000d303067227 */ /* 0x000fe200078e00ff */
[----:B------:R-:W-:-:S03]  /*5ef0*/  ISETP.GT.U32.AND P3, PT, R0, R205, PT ;  /* 0x000000cd0000720c */ /* 0x000fc60003f64070 */
[----:B------:R-:W-:Y:S02]  /*5f00*/  @!P5 IMAD.IADD R207, R207, 0x1, -R0 ;  /* 0x00000001cfcfd824 */ /* 0x000fe400078e0a00 */
[----:B------:R-:W-:Y:S02]  /*5f10*/  IMAD.MOV R6, RZ, RZ, -R6 ;  /* 0x000000ffff067224 */ /* 0x000fe400078e0a06 */
[----:B------:R-:W-:Y:S01]  /*5f20*/  IMAD.HI.U32 R7, R3, R215, RZ ;  /* 0x000000d703077227 */ /* 0x000fe200078e00ff */
[----:B------:R-:W-:-:S03]  /*5f30*/  ISETP.GT.U32.AND P1, PT, R0, R207, PT ;  /* 0x000000cf0000720c */ /* 0x000fc60003f24070 */
[----:B------:R-:W-:Y:S02]  /*5f40*/  IMAD R211, R0, R6, R211 ;  /* 0x0000000600d37224 */ /* 0x000fe400078e02d3 */
[----:B------:R-:W-:-:S03]  /*5f50*/  IMAD.HI.U32 R6, R3, R213, RZ ;  /* 0x000000d503067227 */ /* 0x000fc600078e00ff */
[C---:B------:R-:W-:Y:S01]  /*5f60*/  ISETP.GT.U32.AND P5, PT, R0.reuse, R211, PT ;  /* 0x000000d30000720c */ /* 0x040fe20003fa4070 */
[----:B------:R-:W-:Y:S01]  /*5f70*/  @!P4 IMAD.IADD R203, R203, 0x1, -R0 ;  /* 0x00000001cbcbc824 */ /* 0x000fe200078e0a00 */
[C---:B------:R-:W-:Y:S01]  /*5f80*/  ISETP.GT.U32.AND P4, PT, R0.reuse, R209, PT ;  /* 0x000000d10000720c */ /* 0x040fe20003f84070 */
[----:B------:R-:W-:Y:S02]  /*5f90*/  IMAD.MOV R6, RZ, RZ, -R6 ;  /* 0x000000ffff067224 */ /* 0x000fe400078e0a06 */
[----:B------:R-:W-:Y:S02]  /*5fa0*/  IMAD.MOV R7, RZ, RZ, -R7 ;  /* 0x000000ffff077224 */ /* 0x000fe400078e0a07 */
[----:B------:R-:W-:Y:S01]  /*5fb0*/  @!P3 IMAD.IADD R205, R205, 0x1, -R0 ;  /* 0x00000001cdcdb824 */ /* 0x000fe200078e0a00 */
[----:B------:R-:W-:Y:S01]  /*5fc0*/  ISETP.GE.AND P3, PT, R11, RZ, PT ;  /* 0x000000ff0b00720c */ /* 0x000fe20003f66270 */
[C---:B------:R-:W-:Y:S01]  /*5fd0*/  IMAD R213, R0.reuse, R6, R213 ;  /* 0x0000000600d57224 */ /* 0x040fe200078e02d5 */
[----:B------:R-:W-:Y:S01]  /*5fe0*/  LOP3.LUT R11, R5, 0xa0, RZ, 0xfc, !PT ;  /* 0x000000a0050b7812 */ /* 0x000fe200078efcff */
[----:B------:R-:W-:-:S02]  /*5ff0*/  IMAD R215, R0, R7, R215 ;  /* 0x0000000700d77224 */ /* 0x000fc400078e02d7 */
[----:B------:R-:W-:Y:S01]  /*6000*/  @!P2 IMAD.MOV R205, RZ, RZ, -R205 ;  /* 0x000000ffffcda224 */ /* 0x000fe200078e0acd */
[C---:B------:R-:W-:Y:S01]  /*6010*/  ISETP.GT.U32.AND P2, PT, R0.reuse, R213, PT ;  /* 0x000000d50000720c */ /* 0x040fe20003f44070 */
[--C-:B------:R-:W-:Y:S01]  /*6020*/  @!P1 IMAD.IADD R207, R207, 0x1, -R0.reuse ;  /* 0x00000001cfcf9824 */ /* 0x100fe200078e0a00 */
[----:B------:R-:W-:Y:S01]  /*6030*/  ISETP.GT.U32.AND P1, PT, R0, R215, PT ;  /* 0x000000d70000720c */ /* 0x000fe20003f24070 */
[--C-:B------:R-:W-:Y:S01]  /*6040*/  @!P4 IMAD.IADD R209, R209, 0x1, -R0.reuse ;  /* 0x00000001d1d1c824 */ /* 0x100fe200078e0a00 */
[----:B------:R-:W-:Y:S01]  /*6050*/  ISETP.GE.AND P4, PT, R12, RZ, PT ;  /* 0x000000ff0c00720c */ /* 0x000fe20003f86270 */
[----:B------:R-:W-:Y:S01]  /*6060*/  @!P5 IMAD.IADD R211, R211, 0x1, -R0 ;  /* 0x00000001d3d3d824 */ /* 0x000fe200078e0a00 */
[----:B------:R-:W-:Y:S01]  /*6070*/  IABS R219, R11 ;  /* 0x0000000b00db7213 */ /* 0x000fe20000000000 */
[----:B------:R-:W-:Y:S01]  /*6080*/  VIADD R6, R4, 0x9c ;  /* 0x0000009c04067836 */ /* 0x000fe20000000000 */
[----:B------:R-:W-:Y:S01]  /*6090*/  LOP3.LUT R12, R5, 0x80, RZ, 0xfc, !PT ;  /* 0x00000080050c7812 */ /* 0x000fe200078efcff */
[----:B------:R-:W-:Y:S01]  /*60a0*/  @!P0 IMAD.MOV R201, RZ, RZ, -R201 ;  /* 0x000000ffffc98224 */ /* 0x000fe200078e0ac9 */
[C---:B------:R-:W-:Y:S01]  /*60b0*/  ISETP.GT.U32.AND P0, PT, R0.reuse, R209, PT ;  /* 0x000000d10000720c */ /* 0x040fe20003f04070 */
[----:B------:R-:W-:Y:S01]  /*60c0*/  IMAD.HI.U32 R9, R3, R217, RZ ;  /* 0x000000d903097227 */ /* 0x000fe200078e00ff */
[----:B------:R-:W-:-:S02]  /*60d0*/  ISETP.GT.U32.AND P5, PT, R0, R211, PT ;  /* 0x000000d30000720c */ /* 0x000fc40003fa4070 */
[----:B------:R-:W-:Y:S01]  /*60e0*/  IABS R221, R6 ;  /* 0x0000000600dd7213 */ /* 0x000fe20000000000 */
[----:B------:R-:W-:Y:S01]  /*60f0*/  @!P3 IMAD.MOV R203, RZ, RZ, -R203 ;  /* 0x000000ffffcbb224 */ /* 0x000fe200078e0acb */
[----:B------:R-:W-:Y:S01]  /*6100*/  ISETP.GE.AND P3, PT, R6, RZ, PT ;  /* 0x000000ff0600720c */ /* 0x000fe20003f66270 */
[--C-:B------:R-:W-:Y:S01]  /*6110*/  @!P2 IMAD.IADD R213, R213, 0x1, -R0.reuse ;  /* 0x00000001d5d5a824 */ /* 0x100fe200078e0a00 */
[----:B------:R-:W-:Y:S01]  /*6120*/  ISETP.GE.AND P2, PT, R10, RZ, PT ;  /* 0x000000ff0a00720c */ /* 0x000fe20003f46270 */
[----:B------:R-:W-:Y:S01]  /*6130*/  @!P1 IMAD.IADD R215, R215, 0x1, -R0 ;  /* 0x00000001d7d79824 */ /* 0x000fe200078e0a00 */
[----:B------:R-:W-:Y:S01]  /*6140*/  LOP3.LUT R10, R5, 0x94, RZ, 0xfc, !PT ;  /* 0x00000094050a7812 */ /* 0x000fe200078efcff */
[----:B------:R-:W-:Y:S01]  /*6150*/  IMAD.HI.U32 R6, R3, R219, RZ ;  /* 0x000000db03067227 */ /* 0x000fe200078e00ff */
[C---:B------:R-:W-:Y:S02]  /*6160*/  ISETP.GT.U32.AND P1, PT, R0.reuse, R213, PT ;  /* 0x000000d50000720c */ /* 0x040fe40003f24070 */
[----:B------:R-:W-:Y:S01]  /*6170*/  IABS R225, R10 ;  /* 0x0000000a00e17213 */ /* 0x000fe20000000000 */
[----:B------:R-:W-:Y:S01]  /*6180*/  IMAD.MOV R9, RZ, RZ, -R9 ;  /* 0x000000ffff097224 */ /* 0x000fe200078e0a09 */
[----:B------:R-:W-:Y:S01]  /*6190*/  IABS R235, R12 ;  /* 0x0000000c00eb7213 */ /* 0x000fe20000000000 */
[----:B------:R-:W-:Y:S01]  /*61a0*/  @!P4 IMAD.MOV R207, RZ, RZ, -R207 ;  /* 0x000000ffffcfc224 */ /* 0x000fe200078e0acf */
[----:B------:R-:W-:Y:S01]  /*61b0*/  ISETP.GT.U32.AND P4, PT, R0, R215, PT ;  /* 0x000000d70000720c */ /* 0x000fe20003f84070 */
[----:B------:R-:W-:-:S02]  /*61c0*/  IMAD.MOV R7, RZ, RZ, -R6 ;  /* 0x000000ffff077224 */ /* 0x000fc400078e0a06 */
[----:B------:R-:W-:Y:S01]  /*61d0*/  IMAD R217, R0, R9, R217 ;  /* 0x0000000900d97224 */ /* 0x000fe200078e02d9 */
[----:B------:R-:W-:Y:S01]  /*61e0*/  LOP3.LUT R9, R5, 0x98, RZ, 0xfc, !PT ;  /* 0x0000009805097812 */ /* 0x000fe200078efcff */
[----:B------:R-:W-:-:S03]  /*61f0*/  IMAD.HI.U32 R6, R3, R221, RZ ;  /* 0x000000dd03067227 */ /* 0x000fc600078e00ff */
[----:B------:R-:W-:Y:S01]  /*6200*/  IABS R223, R9 ;  /* 0x0000000900df7213 */ /* 0x000fe20000000000 */
[--C-:B------:R-:W-:Y:S01]  /*6210*/  @!P0 IMAD.IADD R209, R209, 0x1, -R0.reuse ;  /* 0x00000001d1d18824 */ /* 0x100fe200078e0a00 */
[C---:B------:R-:W-:Y:S01]  /*6220*/  ISETP.GT.U32.AND P0, PT, R0.reuse, R217, PT ;  /* 0x000000d90000720c */ /* 0x040fe20003f04070 */
[----:B------:R-:W-:Y:S01]  /*6230*/  @!P5 IMAD.IADD R211, R211, 0x1, -R0 ;  /* 0x00000001d3d3d824 */ /* 0x000fe200078e0a00 */
[----:B------:R-:W-:Y:S01]  /*6240*/  ISETP.GE.AND P5, PT, R13, RZ, PT ;  /* 0x000000ff0d00720c */ /* 0x000fe20003fa6270 */
[C---:B------:R-:W-:Y:S01]  /*6250*/  IMAD R219, R0.reuse, R7, R219 ;  /* 0x0000000700db7224 */ /* 0x040fe200078e02db */
[----:B------:R-:W-:Y:S01]  /*6260*/  LOP3.LUT R13, R5, 0x74, RZ, 0xfc, !PT ;  /* 0x00000074050d7812 */ /* 0x000fe200078efcff */
[----:B------:R-:W-:Y:S02]  /*6270*/  IMAD.MOV R6, RZ, RZ, -R6 ;  /* 0x000000ffff067224 */ /* 0x000fe400078e0a06 */
[----:B------:R-:W-:Y:S01]  /*6280*/  @!P2 IMAD.MOV R211, RZ, RZ, -R211 ;  /* 0x000000ffffd3a224 */ /* 0x000fe200078e0ad3 */
[C---:B------:R-:W-:Y:S01]  /*6290*/  ISETP.GT.U32.AND P2, PT, R0.reuse, R219, PT ;  /* 0x000000db0000720c */ /* 0x040fe20003f44070 */
[----:B------:R-:W-:Y:S01]  /*62a0*/  IMAD R221, R0, R6, R221 ;  /* 0x0000000600dd7224 */ /* 0x000fe200078e02dd */
[----:B------:R-:W-:Y:S01]  /*62b0*/  IABS R241, R13 ;  /* 0x0000000d00f17213 */ /* 0x000fe20000000000 */
[----:B------:R-:W-:-:S02]  /*62c0*/  @!P4 IMAD.IADD R215, R215, 0x1, -R0 ;  /* 0x00000001d7d7c824 */ /* 0x000fc400078e0a00 */
[----:B------:R-:W-:Y:S01]  /*62d0*/  IMAD.HI.U32 R6, R3, R223, RZ ;  /* 0x000000df03067227 */ /* 0x000fe200078e00ff */
[----:B------:R-:W-:-:S03]  /*62e0*/  ISETP.GT.U32.AND P4, PT, R0, R221, PT ;  /* 0x000000dd0000720c */ /* 0x000fc60003f84070 */
[----:B------:R-:W-:Y:S02]  /*62f0*/  IMAD.MOV R6, RZ, RZ, -R6 ;  /* 0x000000ffff067224 */ /* 0x000fe400078e0a06 */
[--C-:B------:R-:W-:Y:S02]  /*6300*/  @!P0 IMAD.IADD R217, R217, 0x1, -R0.reuse ;  /* 0x00000001d9d98824 */ /* 0x100fe400078e0a00 */
[----:B------:R-:W-:Y:S02]  /*6310*/  IMAD R223, R0, R6, R223 ;  /* 0x0000000600df7224 */ /* 0x000fe400078e02df */
[----:B------:R-:W-:Y:S01]  /*6320*/  VIADD R6, R4, 0x8c ;  /* 0x0000008c04067836 */ /* 0x000fe20000000000 */
[----:B------:R-:W-:Y:S01]  /*6330*/  ISETP.GT.U32.AND P0, PT, R0, R217, PT ;  /* 0x000000d90000720c */ /* 0x000fe20003f04070 */
[--C-:B------:R-:W-:Y:S02]  /*6340*/  @!P2 IMAD.IADD R219, R219, 0x1, -R0.reuse ;  /* 0x00000001dbdba824 */ /* 0x100fe400078e0a00 */
[----:B------:R-:W-:Y:S01]  /*6350*/  @!P5 IMAD.MOV R209, RZ, RZ, -R209 ;  /* 0x000000ffffd1d224 */ /* 0x000fe200078e0ad1 */
[----:B------:R-:W-:Y:S01]  /*6360*/  ISETP.GE.AND P5, PT, R14, RZ, PT ;  /* 0x000000ff0e00720c */ /* 0x000fe20003fa6270 */
[--C-:B------:R-:W-:Y:S01]  /*6370*/  @!P4 IMAD.IADD R221, R221, 0x1, -R0.reuse ;  /* 0x00000001ddddc824 */ /* 0x100fe200078e0a00 */
[----:B------:R-:W-:Y:S01]  /*6380*/  ISETP.GE.AND P2, PT, R6, RZ, PT ;  /* 0x000000ff0600720c */ /* 0x000fe20003f46270 */
[----:B------:R-:W-:Y:S01]  /*6390*/  @!P1 IMAD.IADD R213, R213, 0x1, -R0 ;  /* 0x00000001d5d59824 */ /* 0x000fe200078e0a00 */
[----:B------:R-:W-:Y:S01]  /*63a0*/  IABS R229, R6 ;  /* 0x0000000600e57213 */ /* 0x000fe20000000000 */
[----:B------:R-:W-:Y:S01]  /*63b0*/  IMAD.HI.U32 R6, R3, R225, RZ ;  /* 0x000000e103067227 */ /* 0x000fe200078e00ff */
[----:B------:R-:W-:-:S02]  /*63c0*/  ISETP.GT.U32.AND P4, PT, R0, R219, PT ;  /* 0x000000db0000720c */ /* 0x000fc40003f84070 */
[----:B------:R-:W-:Y:S01]  /*63d0*/  ISETP.GE.AND P1, PT, R15, RZ, PT ;  /* 0x000000ff0f00720c */ /* 0x000fe20003f26270 */
[----:B------:R-:W-:Y:S01]  /*63e0*/  IMAD.MOV R6, RZ, RZ, -R6 ;  /* 0x000000ffff067224 */ /* 0x000fe200078e0a06 */
[----:B------:R-:W-:Y:S01]  /*63f0*/  LOP3.LUT R14, R5, 0x70, RZ, 0xfc, !PT ;  /* 0x00000070050e7812 */ /* 0x000fe200078efcff */
[--C-:B------:R-:W-:Y:S01]  /*6400*/  @!P0 IMAD.IADD R217, R217, 0x1, -R0.reuse ;  /* 0x00000001d9d98824 */ /* 0x100fe200078e0a00 */
[----:B------:R-:W-:Y:S01]  /*6410*/  ISETP.GE.AND P0, PT, R11, RZ, PT ;  /* 0x000000ff0b00720c */ /* 0x000fe20003f06270 */
[----:B------:R-:W-:Y:S01]  /*6420*/  @!P6 IMAD.MOV R213, RZ, RZ, -R213 ;  /* 0x000000ffffd5e224 */ /* 0x000fe200078e0ad5 */
[C---:B------:R-:W-:Y:S01]  /*6430*/  ISETP.GT.U32.AND P6, PT, R0.reuse, R223, PT ;  /* 0x000000df0000720c */ /* 0x040fe20003fc4070 */
[C---:B------:R-:W-:Y:S01]  /*6440*/  IMAD R225, R0.reuse, R6, R225 ;  /* 0x0000000600e17224 */ /* 0x040fe200078e02e1 */
[----:B------:R-:W-:Y:S01]  /*6450*/  LOP3.LUT R11, R5, 0x90, RZ, 0xfc, !PT ;  /* 0x00000090050b7812 */ /* 0x000fe200078efcff */
[----:B------:R-:W-:Y:S01]  /*6460*/  @!P5 IMAD.MOV R215, RZ, RZ, -R215 ;  /* 0x000000ffffd7d224 */ /* 0x000fe200078e0ad7 */
[C---:B------:R-:W-:Y:S01]  /*6470*/  ISETP.GT.U32.AND P5, PT, R0.reuse, R221, PT ;  /* 0x000000dd0000720c */ /* 0x040fe20003fa4070 */
[----:B------:R-:W-:Y:S01]  /*6480*/  @!P4 IMAD.IADD R219, R219, 0x1, -R0 ;  /* 0x00000001dbdbc824 */ /* 0x000fe200078e0a00 */
[----:B------:R-:W-:Y:S01]  /*6490*/  ISETP.GT.U32.AND P4, PT, R0, R225, PT ;  /* 0x000000e10000720c */ /* 0x000fe20003f84070 */
[----:B------:R-:W-:Y:S01]  /*64a0*/  IMAD.HI.U32 R7, R3, R229, RZ ;  /* 0x000000e503077227 */ /* 0x000fe200078e00ff */
[----:B------:R-:W-:-:S02]  /*64b0*/  IABS R227, R11 ;  /* 0x0000000b00e37213 */ /* 0x000fc40000000000 */
[----:B------:R-:W-:Y:S01]  /*64c0*/  IABS R243, R14 ;  /* 0x0000000e00f37213 */ /* 0x000fe20000000000 */
[----:B------:R-:W-:Y:S01]  /*64d0*/  IMAD.MOV R7, RZ, RZ, -R7 ;  /* 0x000000ffff077224 */ /* 0x000fe200078e0a07 */
[----:B------:R-:W-:Y:S01]  /*64e0*/  IABS R15, R20 ;  /* 0x00000014000f7213 */ /* 0x000fe20000000000 */
[----:B------:R-:W-:-:S04]  /*64f0*/  IMAD.HI.U32 R6, R3, R227, RZ ;  /* 0x000000e303067227 */ /* 0x000fc800078e00ff */
[----:B------:R-:W-:Y:S01]  /*6500*/  @!P6 IMAD.IADD R223, R223, 0x1, -R0 ;  /* 0x00000001dfdfe824 */ /* 0x000fe200078e0a00 */
[----:B------:R-:W-:Y:S01]  /*6510*/  ISETP.GE.AND P6, PT, R11, RZ, PT ;  /* 0x000000ff0b00720c */ /* 0x000fe20003fc6270 */
[----:B------:R-:W-:Y:S01]  /*6520*/  IMAD.MOV R6, RZ, RZ, -R6 ;  /* 0x000000ffff067224 */ /* 0x000fe200078e0a06 */
[----:B------:R-:W-:Y:S01]  /*6530*/  LOP3.LUT R11, R5, 0x84, RZ, 0xfc, !PT ;  /* 0x00000084050b7812 */ /* 0x000fe200078efcff */
[--C-:B------:R-:W-:Y:S01]  /*6540*/  @!P5 IMAD.IADD R221, R221, 0x1, -R0.reuse ;  /* 0x00000001ddddd824 */ /* 0x100fe200078e0a00 */
[----:B------:R-:W-:Y:S01]  /*6550*/  ISETP.GE.AND P5, PT, R10, RZ, PT ;  /* 0x000000ff0a00720c */ /* 0x000fe20003fa6270 */
[----:B------:R-:W-:Y:S01]  /*6560*/  @!P4 IMAD.IADD R225, R225, 0x1, -R0 ;  /* 0x00000001e1e1c824 */ /* 0x000fe200078e0a00 */
[C---:B------:R-:W-:Y:S01]  /*6570*/  ISETP.GT.U32.AND P4, PT, R0.reuse, R223, PT ;  /* 0x000000df0000720c */ /* 0x040fe20003f84070 */
[C---:B------:R-:W-:Y:S01]  /*6580*/  IMAD R227, R0.reuse, R6, R227 ;  /* 0x0000000600e37224 */ /* 0x040fe200078e02e3 */
[----:B------:R-:W-:Y:S01]  /*6590*/  LOP3.LUT R10, R5, 0x88, RZ, 0xfc, !PT ;  /* 0x00000088050a7812 */ /* 0x000fe200078efcff */
[----:B------:R-:W-:Y:S01]  /*65a0*/  @!P3 IMAD.MOV R221, RZ, RZ, -R221 ;  /* 0x000000ffffddb224 */ /* 0x000fe200078e0add */
[----:B------:R-:W-:Y:S01]  /*65b0*/  IABS R233, R11 ;  /* 0x0000000b00e97213 */ /* 0x000fe20000000000 */
[----:B------:R-:W-:Y:S01]  /*65c0*/  @!P1 IMAD.MOV R217, RZ, RZ, -R217 ;  /* 0x000000ffffd99224 */ /* 0x000fe200078e0ad9 */
[----:B------:R-:W-:Y:S01]  /*65d0*/  IABS R231, R10 ;  /* 0x0000000a00e77213 */ /* 0x000fe20000000000 */
[C---:B------:R-:W-:Y:S01]  /*65e0*/  IMAD R229, R0.reuse, R7, R229 ;  /* 0x0000000700e57224 */ /* 0x040fe200078e02e5 */
[----:B------:R-:W-:Y:S01]  /*65f0*/  ISETP.GT.U32.AND P3, PT, R0, R227, PT ;  /* 0x000000e30000720c */ /* 0x000fe20003f64070 */
[----:B------:R-:W-:Y:S01]  /*6600*/  IMAD.HI.U32 R7, R3, R233, RZ ;  /* 0x000000e903077227 */ /* 0x000fe200078e00ff */
[----:B------:R-:W-:-:S03]  /*6610*/  ISETP.GE.AND P1, PT, R9, RZ, PT ;  /* 0x000000ff0900720c */ /* 0x000fc60003f26270 */
[----:B------:R-:W-:-:S04]  /*6620*/  IMAD.HI.U32 R6, R3, R231, RZ ;  /* 0x000000e703067227 */ /* 0x000fc800078e00ff */
[----:B------:R-:W-:Y:S01]  /*6630*/  @!P4 IMAD.IADD R223, R223, 0x1, -R0 ;  /* 0x00000001dfdfc824 */ /* 0x000fe200078e0a00 */
[C---:B------:R-:W-:Y:S01]  /*6640*/  ISETP.GT.U32.AND P4, PT, R0.reuse, R229, PT ;  /* 0x000000e50000720c */ /* 0x040fe20003f84070 */
[----:B------:R-:W-:Y:S02]  /*6650*/  IMAD.MOV R6, RZ, RZ, -R6 ;  /* 0x000000ffff067224 */ /* 0x000fe400078e0a06 */
[----:B------:R-:W-:Y:S02]  /*6660*/  @!P3 IMAD.IADD R227, R227, 0x1, -R0 ;  /* 0x00000001e3e3b824 */ /* 0x000fe400078e0a00 */
[C---:B------:R-:W-:Y:S02]  /*6670*/  IMAD R231, R0.reuse, R6, R231 ;  /* 0x0000000600e77224 */ /* 0x040fe400078e02e7 */
[----:B------:R-:W-:Y:S01]  /*6680*/  @!P1 IMAD.MOV R223, RZ, RZ, -R223 ;  /* 0x000000ffffdf9224 */ /* 0x000fe200078e0adf */
[C---:B------:R-:W-:Y:S01]  /*6690*/  ISETP.GT.U32.AND P3, PT, R0.reuse, R227, PT ;  /* 0x000000e30000720c */ /* 0x040fe20003f64070 */
[----:B------:R-:W-:Y:S01]  /*66a0*/  IMAD.MOV R7, RZ, RZ, -R7 ;  /* 0x000000ffff077224 */ /* 0x000fe200078e0a07 */
[----:B------:R-:W-:Y:S01]  /*66b0*/  ISETP.GT.U32.AND P1, PT, R0, R231, PT ;  /* 0x000000e70000720c */ /* 0x000fe20003f24070 */
[----:B------:R-:W-:-:S02]  /*66c0*/  VIADD R9, R4, 0x7c ;  /* 0x0000007c04097836 */ /* 0x000fc40000000000 */
[----:B------:R-:W-:Y:S02]  /*66d0*/  @!P4 IMAD.IADD R229, R229, 0x1, -R0 ;  /* 0x00000001e5e5c824 */ /* 0x000fe400078e0a00 */
[----:B------:R-:W-:Y:S01]  /*66e0*/  @!P0 IMAD.MOV R219, RZ, RZ, -R219 ;  /* 0x000000ffffdb8224 */ /* 0x000fe200078e0adb */
[C---:B------:R-:W-:Y:S01]  /*66f0*/  ISETP.GT.U32.AND P0, PT, R0.reuse, R225, PT ;  /* 0x000000e10000720c */ /* 0x040fe20003f04070 */
[C---:B------:R-:W-:Y:S01]  /*6700*/  IMAD R233, R0.reuse, R7, R233 ;  /* 0x0000000700e97224 */ /* 0x040fe200078e02e9 */
[----:B------:R-:W-:Y:S01]  /*6710*/  ISETP.GT.U32.AND P4, PT, R0, R229, PT ;  /* 0x000000e50000720c */ /* 0x000fe20003f84070 */
[----:B------:R-:W-:Y:S01]  /*6720*/  IMAD.HI.U32 R6, R3, R235, RZ ;  /* 0x000000eb03067227 */ /* 0x000fe200078e00ff */
[----:B------:R-:W-:-:S03]  /*6730*/  IABS R237, R9 ;  /* 0x0000000900ed7213 */ /* 0x000fc60000000000 */
[--C-:B------:R-:W-:Y:S01]  /*6740*/  @!P3 IMAD.IADD R227, R227, 0x1, -R0.reuse ;  /* 0x00000001e3e3b824 */ /* 0x100fe200078e0a00 */
[C---:B------:R-:W-:Y:S01]  /*6750*/  ISETP.GT.U32.AND P3, PT, R0.reuse, R233, PT ;  /* 0x000000e90000720c */ /* 0x040fe20003f64070 */
[----:B------:R-:W-:Y:S02]  /*6760*/  @!P1 IMAD.IADD R231, R231, 0x1, -R0 ;  /* 0x00000001e7e79824 */ /* 0x000fe400078e0a00 */
[----:B------:R-:W-:Y:S02]  /*6770*/  IMAD.MOV R6, RZ, RZ, -R6 ;  /* 0x000000ffff067224 */ /* 0x000fe400078e0a06 */
[----:B------:R-:W-:Y:S01]  /*6780*/  @!P6 IMAD.MOV R227, RZ, RZ, -R227 ;  /* 0x000000ffffe3e224 */ /* 0x000fe200078e0ae3 */
[C---:B------:R-:W-:Y:S01]  /*6790*/  ISETP.GT.U32.AND P6, PT, R0.reuse, R231, PT ;  /* 0x000000e70000720c */ /* 0x040fe20003fc4070 */
[----:B------:R-:W-:Y:S02]  /*67a0*/  IMAD R235, R0, R6, R235 ;  /* 0x0000000600eb7224 */ /* 0x000fe400078e02eb */
[----:B------:R-:W-:-:S04]  /*67b0*/  IMAD.HI.U32 R7, R3, R237, RZ ;  /* 0x000000ed03077227 */ /* 0x000fc800078e00ff */
[--C-:B------:R-:W-:Y:S01]  /*67c0*/  @!P4 IMAD.IADD R229, R229, 0x1, -R0.reuse ;  /* 0x00000001e5e5c824 */ /* 0x100fe200078e0a00 */
[----:B------:R-:W-:Y:S01]  /*67d0*/  ISETP.GT.U32.AND P4, PT, R0, R235, PT ;  /* 0x000000eb0000720c */ /* 0x000fe20003f84070 */
[--C-:B------:R-:W-:Y:S01]  /*67e0*/  @!P0 IMAD.IADD R225, R225, 0x1, -R0.reuse ;  /* 0x00000001e1e18824 */ /* 0x100fe200078e0a00 */
[----:B------:R-:W-:Y:S01]  /*67f0*/  ISETP.GE.AND P0, PT, R9, RZ, PT ;  /* 0x000000ff0900720c */ /* 0x000fe20003f06270 */
[----:B------:R-:W-:Y:S02]  /*6800*/  IMAD.MOV R7, RZ, RZ, -R7 ;  /* 0x000000ffff077224 */ /* 0x000fe400078e0a07 */
[----:B------:R-:W-:Y:S01]  /*6810*/  @!P5 IMAD.MOV R225, RZ, RZ, -R225 ;  /* 0x000000ffffe1d224 */ /* 0x000fe200078e0ae1 */
[----:B------:R-:W-:Y:S01]  /*6820*/  ISETP.GE.AND P5, PT, R10, RZ, PT ;  /* 0x000000ff0a00720c */ /* 0x000fe20003fa6270 */
[----:B------:R-:W-:Y:S01]  /*6830*/  IMAD R237, R0, R7, R237 ;  /* 0x0000000700ed7224 */ /* 0x000fe200078e02ed */
[----:B------:R-:W-:Y:S01]  /*6840*/  LOP3.LUT R10, R5, 0x78, RZ, 0xfc, !PT ;  /* 0x00000078050a7812 */ /* 0x000fe200078efcff */
[----:B------:R-:W-:-:S02]  /*6850*/  @!P3 IMAD.IADD R233, R233, 0x1, -R0 ;  /* 0x00000001e9e9b824 */ /* 0x000fc400078e0a00 */
[--C-:B------:R-:W-:Y:S01]  /*6860*/  @!P6 IMAD.IADD R231, R231, 0x1, -R0.reuse ;  /* 0x00000001e7e7e824 */ /* 0x100fe200078e0a00 */
[----:B------:R-:W-:Y:S01]  /*6870*/  ISETP.GT.U32.AND P6, PT, R0, R237, PT ;  /* 0x000000ed0000720c */ /* 0x000fe20003fc4070 */
[----:B------:R-:W-:Y:S01]  /*6880*/  VIADD R6, R4, 0x6c ;  /* 0x0000006c04067836 */ /* 0x000fe20000000000 */
[----:B------:R-:W-:Y:S01]  /*6890*/  ISETP.GT.U32.AND P3, PT, R0, R233, PT ;  /* 0x000000e90000720c */ /* 0x000fe20003f64070 */
[----:B------:R-:W-:Y:S01]  /*68a0*/  @!P4 IMAD.IADD R235, R235, 0x1, -R0 ;  /* 0x00000001ebebc824 */ /* 0x000fe200078e0a00 */
[----:B------:R-:W-:Y:S01]  /*68b0*/  IABS R239, R10 ;  /* 0x0000000a00ef7213 */ /* 0x000fe20000000000 */
[----:B------:R-:W-:Y:S01]  /*68c0*/  @!P2 IMAD.MOV R229, RZ, RZ, -R229 ;  /* 0x000000ffffe5a224 */ /* 0x000fe200078e0ae5 */
[----:B------:R-:W-:Y:S01]  /*68d0*/  ISETP.GE.AND P1, PT, R6, RZ, PT ;  /* 0x000000ff0600720c */ /* 0x000fe20003f26270 */
[----:B------:R-:W-:Y:S01]  /*68e0*/  @!P5 IMAD.MOV R231, RZ, RZ, -R231 ;  /* 0x000000ffffe7d224 */ /* 0x000fe200078e0ae7 */
[----:B------:R-:W-:Y:S01]  /*68f0*/  IABS R245, R6 ;  /* 0x0000000600f57213 */ /* 0x000fe20000000000 */
[----:B------:R-:W-:Y:S01]  /*6900*/  IMAD.HI.U32 R6, R3, R239, RZ ;  /* 0x000000ef03067227 */ /* 0x000fe200078e00ff */
[----:B------:R-:W-:-:S03]  /*6910*/  ISETP.GT.U32.AND P4, PT, R0, R235, PT ;  /* 0x000000eb0000720c */ /* 0x000fc60003f84070 */
[----:B------:R-:W-:Y:S02]  /*6920*/  IMAD.MOV R7, RZ, RZ, -R6 ;  /* 0x000000ffff077224 */ /* 0x000fe400078e0a06 */
[--C-:B------:R-:W-:Y:S01]  /*6930*/  @!P3 IMAD.IADD R233, R233, 0x1, -R0.reuse ;  /* 0x00000001e9e9b824 */ /* 0x100fe200078e0a00 */
[----:B------:R-:W-:Y:S01]  /*6940*/  ISETP.GE.AND P3, PT, R11, RZ, PT ;  /* 0x000000ff0b00720c */ /* 0x000fe20003f66270 */
[----:B------:R-:W-:Y:S01]  /*6950*/  @!P6 IMAD.IADD R237, R237, 0x1, -R0 ;  /* 0x00000001edede824 */ /* 0x000fe200078e0a00 */
[----:B------:R-:W-:Y:S01]  /*6960*/  ISETP.GE.AND P6, PT, R12, RZ, PT ;  /* 0x000000ff0c00720c */ /* 0x000fe20003fc6270 */
[C---:B------:R-:W-:Y:S01]  /*6970*/  IMAD R239, R0.reuse, R7, R239 ;  /* 0x0000000700ef7224 */ /* 0x040fe200078e02ef */
[----:B------:R-:W-:Y:S01]  /*6980*/  LOP3.LUT R11, R5, 0x68, RZ, 0xfc, !PT ;  /* 0x00000068050b7812 */ /* 0x000fe200078efcff */
[----:B------:R-:W-:Y:S01]  /*6990*/  IMAD.HI.U32 R7, R3, R243, RZ ;  /* 0x000000f303077227 */ /* 0x000fe200078e00ff */
[----:B------:R-:W-:Y:S02]  /*69a0*/  ISETP.GT.U32.AND P2, PT, R0, R237, PT ;  /* 0x000000ed0000720c */ /* 0x000fe40003f44070 */
[----:B------:R-:W-:Y:S01]  /*69b0*/  LOP3.LUT R12, R5, 0x64, RZ, 0xfc, !PT ;  /* 0x00000064050c7812 */ /* 0x000fe200078efcff */
[----:B------:R-:W-:Y:S01]  /*69c0*/  IMAD.HI.U32 R9, R3, R245, RZ ;  /* 0x000000f503097227 */ /* 0x000fe200078e00ff */
[----:B------:R-:W-:-:S02]  /*69d0*/  IABS R247, R11 ;  /* 0x0000000b00f77213 */ /* 0x000fc40000000000 */
[----:B------:R-:W-:Y:S01]  /*69e0*/  IABS R249, R12 ;  /* 0x0000000c00f97213 */ /* 0x000fe20000000000 */
[----:B------:R-:W-:Y:S02]  /*69f0*/  IMAD.MOV R7, RZ, RZ, -R7 ;  /* 0x000000ffff077224 */ /* 0x000fe400078e0a07 */
[----:B------:R-:W-:Y:S01]  /*6a00*/  @!P4 IMAD.IADD R235, R235, 0x1, -R0 ;  /* 0x00000001ebebc824 */ /* 0x000fe200078e0a00 */
[C---:B------:R-:W-:Y:S01]  /*6a10*/  ISETP.GT.U32.AND P4, PT, R0.reuse, R239, PT ;  /* 0x000000ef0000720c */ /* 0x040fe20003f84070 */
[----:B------:R-:W-:Y:S02]  /*6a20*/  IMAD.MOV R9, RZ, RZ, -R9 ;  /* 0x000000ffff097224 */ /* 0x000fe400078e0a09 */
[----:B------:R-:W-:Y:S02]  /*6a30*/  IMAD R243, R0, R7, R243 ;  /* 0x0000000700f37224 */ /* 0x000fe400078e02f3 */
[----:B------:R-:W-:-:S04]  /*6a40*/  IMAD.HI.U32 R6, R3, R241, RZ ;  /* 0x000000f103067227 */ /* 0x000fc800078e00ff */
[C---:B------:R-:W-:Y:S02]  /*6a50*/  IMAD R245, R0.reuse, R9, R245 ;  /* 0x0000000900f57224 */ /* 0x040fe400078e02f5 */
[----:B------:R-:W-:Y:S01]  /*6a60*/  @!P3 IMAD.MOV R233, RZ, RZ, -R233 ;  /* 0x000000ffffe9b224 */ /* 0x000fe200078e0ae9 */
[C---:B------:R-:W-:Y:S01]  /*6a70*/  ISETP.GT.U32.AND P3, PT, R0.reuse, R243, PT ;  /* 0x000000f30000720c */ /* 0x040fe20003f64070 */
[----:B------:R-:W-:Y:S02]  /*6a80*/  IMAD.MOV R6, RZ, RZ, -R6 ;  /* 0x000000ffff067224 */ /* 0x000fe400078e0a06 */
[--C-:B------:R-:W-:Y:S01]  /*6a90*/  @!P2 IMAD.IADD R237, R237, 0x1, -R0.reuse ;  /* 0x00000001ededa824 */ /* 0x100fe200078e0a00 */
[C---:B------:R-:W-:Y:S01]  /*6aa0*/  ISETP.GT.U32.AND P2, PT, R0.reuse, R245, PT ;  /* 0x000000f50000720c */ /* 0x040fe20003f44070 */
[----:B------:R-:W-:Y:S02]  /*6ab0*/  IMAD R241, R0, R6, R241 ;  /* 0x0000000600f17224 */ /* 0x000fe400078e02f1 */
[----:B------:R-:W-:-:S02]  /*6ac0*/  @!P4 IMAD.IADD R239, R239, 0x1, -R0 ;  /* 0x00000001efefc824 */ /* 0x000fc400078e0a00 */
[----:B------:R-:W-:Y:S01]  /*6ad0*/  @!P6 IMAD.MOV R235, RZ, RZ, -R235 ;  /* 0x000000ffffebe224 */ /* 0x000fe200078e0aeb */
[C---:B------:R-:W-:Y:S01]  /*6ae0*/  ISETP.GT.U32.AND P4, PT, R0.reuse, R241, PT ;  /* 0x000000f10000720c */ /* 0x040fe20003f84070 */
[----:B------:R-:W-:Y:S01]  /*6af0*/  IMAD.HI.U32 R6, R3, R247, RZ ;  /* 0x000000f703067227 */ /* 0x000fe200078e00ff */
[----:B------:R-:W-:Y:S02]  /*6b00*/  ISETP.GT.U32.AND P5, PT, R0, R239, PT ;  /* 0x000000ef0000720c */ /* 0x000fe40003fa4070 */
[----:B------:R-:W-:Y:S01]  /*6b10*/  ISETP.GE.AND P6, PT, R10, RZ, PT ;  /* 0x000000ff0a00720c */ /* 0x000fe20003fc6270 */
[--C-:B------:R-:W-:Y:S02]  /*6b20*/  @!P3 IMAD.IADD R243, R243, 0x1, -R0.reuse ;  /* 0x00000001f3f3b824 */ /* 0x100fe400078e0a00 */
[----:B------:R-:W-:Y:S02]  /*6b30*/  @!P2 IMAD.IADD R245, R245, 0x1, -R0 ;  /* 0x00000001f5f5a824 */ /* 0x000fe400078e0a00 */
[----:B------:R-:W-:Y:S01]  /*6b40*/  IMAD.HI.U32 R7, R3, R249, RZ ;  /* 0x000000f903077227 */ /* 0x000fe200078e00ff */
[----:B------:R-:W-:-:S03]  /*6b50*/  ISETP.GT.U32.AND P2, PT, R0, R243, PT ;  /* 0x000000f30000720c */ /* 0x000fc60003f44070 */
[----:B------:R-:W-:Y:S01]  /*6b60*/  @!P4 IMAD.IADD R241, R241, 0x1, -R0 ;  /* 0x00000001f1f1c824 */ /* 0x000fe200078e0a00 */
[----:B------:R-:W-:Y:S01]  /*6b70*/  ISETP.GE.AND P4, PT, R14, RZ, PT ;  /* 0x000000ff0e00720c */ /* 0x000fe20003f86270 */
[----:B------:R-:W-:Y:S01]  /*6b80*/  IMAD.MOV R6, RZ, RZ, -R6 ;  /* 0x000000ffff067224 */ /* 0x000fe200078e0a06 */
[----:B------:R-:W-:Y:S01]  /*6b90*/  LOP3.LUT R14, R5, 0x58, RZ, 0xfc, !PT ;  /* 0x00000058050e7812 */ /* 0x000fe200078efcff */
[----:B------:R-:W-:Y:S01]  /*6ba0*/  IMAD.MOV R7, RZ, RZ, -R7 ;  /* 0x000000ffff077224 */ /* 0x000fe200078e0a07 */
[C---:B------:R-:W-:Y:S01]  /*6bb0*/  ISETP.GT.U32.AND P3, PT, R0.reuse, R241, PT ;  /* 0x000000f10000720c */ /* 0x040fe20003f64070 */
[--C-:B------:R-:W-:Y:S01]  /*6bc0*/  @!P5 IMAD.IADD R239, R239, 0x1, -R0.reuse ;  /* 0x00000001efefd824 */ /* 0x100fe200078e0a00 */
[----:B------:R-:W-:Y:S01]  /*6bd0*/  ISETP.GE.AND P5, PT, R13, RZ, PT ;  /* 0x000000ff0d00720c */ /* 0x000fe20003fa6270 */
[C---:B------:R-:W-:Y:S01]  /*6be0*/  IMAD R247, R0.reuse, R6, R247 ;  /* 0x0000000600f77224 */ /* 0x040fe200078e02f7 */
[----:B------:R-:W-:Y:S01]  /*6bf0*/  LOP3.LUT R13, R5, 0x60, RZ, 0xfc, !PT ;  /* 0x00000060050d7812 */ /* 0x000fe200078efcff */
[C---:B------:R-:W-:Y:S01]  /*6c00*/  IMAD R249, R0.reuse, R7, R249 ;  /* 0x0000000700f97224 */ /* 0x040fe200078e02f9 */
[----:B------:R-:W-:Y:S01]  /*6c10*/  IABS R10, R14 ;  /* 0x0000000e000a7213 */ /* 0x000fe20000000000 */
[----:B------:R-:W-:Y:S01]  /*6c20*/  @!P6 IMAD.MOV R239, RZ, RZ, -R239 ;  /* 0x000000ffffefe224 */ /* 0x000fe200078e0aef */
[C---:B------:R-:W-:Y:S01]  /*6c30*/  ISETP.GT.U32.AND P6, PT, R0.reuse, R247, PT ;  /* 0x000000f70000720c */ /* 0x040fe20003fc4070 */
[--C-:B------:R-:W-:Y:S01]  /*6c40*/  @!P2 IMAD.IADD R243, R243, 0x1, -R0.reuse ;  /* 0x00000001f3f3a824 */ /* 0x100fe200078e0a00 */
[----:B------:R-:W-:Y:S01]  /*6c50*/  ISETP.GT.U32.AND P2, PT, R0, R249, PT ;  /* 0x000000f90000720c */ /* 0x000fe20003f44070 */
[----:B------:R-:W-:Y:S01]  /*6c60*/  VIADD R6, R4, 0x5c ;  /* 0x0000005c04067836 */ /* 0x000fe20000000000 */
[----:B------:R-:W-:Y:S01]  /*6c70*/  IABS R251, R13 ;  /* 0x0000000d00fb7213 */ /* 0x000fe20000000000 */
[----:B------:R-:W-:Y:S01]  /*6c80*/  @!P0 IMAD.MOV R237, RZ, RZ, -R237 ;  /* 0x000000ffffed8224 */ /* 0x000fe200078e0aed */
[----:B------:R-:W-:Y:S01]  /*6c90*/  ISETP.GT.U32.AND P0, PT, R0, R245, PT ;  /* 0x000000f50000720c */ /* 0x000fe20003f04070 */
[----:B------:R-:W-:Y:S01]  /*6ca0*/  @!P3 IMAD.IADD R241, R241, 0x1, -R0 ;  /* 0x00000001f1f1b824 */ /* 0x000fe200078e0a00 */
[----:B------:R-:W-:Y:S01]  /*6cb0*/  ISETP.GE.AND P3, PT, R6, RZ, PT ;  /* 0x000000ff0600720c */ /* 0x000fe20003f66270 */
[----:B------:R-:W-:Y:S01]  /*6cc0*/  IMAD.HI.U32 R7, R3, R10, RZ ;  /* 0x0000000a03077227 */ /* 0x000fe200078e00ff */
[----:B------:R-:W-:-:S03]  /*6cd0*/  IABS R28, R6 ;  /* 0x00000006001c7213 */ /* 0x000fc60000000000 */
[----:B------:R-:W-:-:S04]  /*6ce0*/  IMAD.HI.U32 R6, R3, R251, RZ ;  /* 0x000000fb03067227 */ /* 0x000fc800078e00ff */
[--C-:B------:R-:W-:Y:S01]  /*6cf0*/  @!P6 IMAD.IADD R247, R247, 0x1, -R0.reuse ;  /* 0x00000001f7f7e824 */ /* 0x100fe200078e0a00 */
[----:B------:R-:W-:Y:S01]  /*6d00*/  ISETP.GE.AND P6, PT, R12, RZ, PT ;  /* 0x000000ff0c00720c */ /* 0x000fe20003fc6270 */
[----:B------:R-:W-:Y:S01]  /*6d10*/  @!P2 IMAD.IADD R249, R249, 0x1, -R0 ;  /* 0x00000001f9f9a824 */ /* 0x000fe200078e0a00 */
[----:B------:R-:W-:Y:S01]  /*6d20*/  LOP3.LUT R12, R5, 0x50, RZ, 0xfc, !PT ;  /* 0x00000050050c7812 */ /* 0x000fe200078efcff */
[----:B------:R-:W-:Y:S01]  /*6d30*/  IMAD.MOV R6, RZ, RZ, -R6 ;  /* 0x000000ffff067224 */ /* 0x000fe200078e0a06 */
[C---:B------:R-:W-:Y:S01]  /*6d40*/  ISETP.GT.U32.AND P2, PT, R0.reuse, R247, PT ;  /* 0x000000f70000720c */ /* 0x040fe20003f44070 */
[----:B------:R-:W-:Y:S01]  /*6d50*/  @!P5 IMAD.MOV R241, RZ, RZ, -R241 ;  /* 0x000000fffff1d224 */ /* 0x000fe200078e0af1 */
[C---:B------:R-:W-:Y:S01]  /*6d60*/  ISETP.GT.U32.AND P5, PT, R0.reuse, R249, PT ;  /* 0x000000f90000720c */ /* 0x040fe20003fa4070 */
[----:B------:R-:W-:Y:S02]  /*6d70*/  IMAD R251, R0, R6, R251 ;  /* 0x0000000600fb7224 */ /* 0x000fe400078e02fb */
[----:B------:R-:W-:-:S04]  /*6d80*/  IMAD.HI.U32 R6, R3, R28, RZ ;  /* 0x0000001c03067227 */ /* 0x000fc800078e00ff */
[----:B------:R-:W-:Y:S01]  /*6d90*/  @!P0 IMAD.IADD R245, R245, 0x1, -R0 ;  /* 0x00000001f5f58824 */ /* 0x000fe200078e0a00 */
[----:B------:R-:W-:Y:S01]  /*6da0*/  ISETP.GE.AND P0, PT, R11, RZ, PT ;  /* 0x000000ff0b00720c */ /* 0x000fe20003f06270 */
[----:B------:R-:W-:Y:S02]  /*6db0*/  IMAD.MOV R9, RZ, RZ, -R6 ;  /* 0x000000ffff097224 */ /* 0x000fe400078e0a06 */
[----:B------:R-:W-:Y:S02]  /*6dc0*/  IMAD.MOV R11, RZ, RZ, -R7 ;  /* 0x000000ffff0b7224 */ /* 0x000fe400078e0a07 */
[C---:B------:R-:W-:Y:S01]  /*6dd0*/  IMAD R28, R0.reuse, R9, R28 ;  /* 0x00000009001c7224 */ /* 0x040fe200078e021c */
[----:B------:R-:W-:Y:S01]  /*6de0*/  LOP3.LUT R9, R5, 0x54, RZ, 0xfc, !PT ;  /* 0x0000005405097812 */ /* 0x000fe200078efcff */
[----:B------:R-:W-:Y:S01]  /*6df0*/  @!P4 IMAD.MOV R243, RZ, RZ, -R243 ;  /* 0x000000fffff3c224 */ /* 0x000fe200078e0af3 */
[C---:B------:R-:W-:Y:S01]  /*6e00*/  ISETP.GT.U32.AND P4, PT, R0.reuse, R251, PT ;  /* 0x000000fb0000720c */ /* 0x040fe20003f84070 */
[C---:B------:R-:W-:Y:S01]  /*6e10*/  IMAD R6, R0.reuse, R11, R10 ;  /* 0x0000000b00067224 */ /* 0x040fe200078e020a */
[----:B------:R-:W-:Y:S01]  /*6e20*/  IABS R26, R9 ;  /* 0x00000009001a7213 */ /* 0x000fe20000000000 */
[--C-:B------:R-:W-:Y:S01]  /*6e30*/  @!P2 IMAD.IADD R247, R247, 0x1, -R0.reuse ;  /* 0x00000001f7f7a824 */ /* 0x100fe200078e0a00 */
[----:B------:R-:W-:Y:S01]  /*6e40*/  IABS R10, R12 ;  /* 0x0000000c000a7213 */ /* 0x000fe20000000000 */
[----:B------:R-:W-:Y:S01]  /*6e50*/  @!P5 IMAD.IADD R249, R249, 0x1, -R0 ;  /* 0x00000001f9f9d824 */ /* 0x000fe200078e0a00 */
[C---:B------:R-:W-:Y:S01]  /*6e60*/  ISETP.GT.U32.AND P5, PT, R0.reuse, R28, PT ;  /* 0x0000001c0000720c */ /* 0x040fe20003fa4070 */
[----:B------:R-:W-:Y:S01]  /*6e70*/  @!P0 IMAD.MOV R247, RZ, RZ, -R247 ;  /* 0x000000fffff78224 */ /* 0x000fe200078e0af7 */
[----:B------:R-:W-:Y:S01]  /*6e80*/  ISETP.GT.U32.AND P0, PT, R0, R6, PT ;  /* 0x000000060000720c */ /* 0x000fe20003f04070 */
[----:B------:R-:W-:-:S02]  /*6e90*/  VIADD R7, R4, 0x4c ;  /* 0x0000004c04077836 */ /* 0x000fc40000000000 */
[----:B------:R-:W-:Y:S02]  /*6ea0*/  @!P6 IMAD.MOV R249, RZ, RZ, -R249 ;  /* 0x000000fffff9e224 */ /* 0x000fe400078e0af9 */
[--C-:B------:R-:W-:Y:S01]  /*6eb0*/  @!P4 IMAD.IADD R251, R251, 0x1, -R0.reuse ;  /* 0x00000001fbfbc824 */ /* 0x100fe200078e0a00 */
[----:B------:R-:W-:Y:S01]  /*6ec0*/  ISETP.GE.AND P2, PT, R7, RZ, PT ;  /* 0x000000ff0700720c */ /* 0x000fe20003f46270 */
[----:B------:R-:W-:Y:S01]  /*6ed0*/  @!P1 IMAD.MOV R245, RZ, RZ, -R245 ;  /* 0x000000fffff59224 */ /* 0x000fe200078e0af5 */
[----:B------:R-:W-:Y:S01]  /*6ee0*/  IABS R24, R7 ;  /* 0x0000000700187213 */ /* 0x000fe20000000000 */
[----:B------:R-:W-:Y:S01]  /*6ef0*/  IMAD.HI.U32 R7, R3, R26, RZ ;  /* 0x0000001a03077227 */ /* 0x000fe200078e00ff */
[----:B------:R-:W-:Y:S02]  /*6f00*/  ISETP.GT.U32.AND P4, PT, R0, R251, PT ;  /* 0x000000fb0000720c */ /* 0x000fe40003f84070 */
[----:B------:R-:W-:Y:S01]  /*6f10*/  ISETP.GE.AND P1, PT, R13, RZ, PT ;  /* 0x000000ff0d00720c */ /* 0x000fe20003f26270 */
[--C-:B------:R-:W-:Y:S01]  /*6f20*/  @!P5 IMAD.IADD R28, R28, 0x1, -R0.reuse ;  /* 0x000000011c1cd824 */ /* 0x100fe200078e0a00 */
[----:B------:R-:W-:Y:S01]  /*6f30*/  ISETP.GE.AND P5, PT, R14, RZ, PT ;  /* 0x000000ff0e00720c */ /* 0x000fe20003fa6270 */
[----:B------:R-:W-:Y:S01]  /*6f40*/  @!P0 IMAD.IADD R6, R6, 0x1, -R0 ;  /* 0x0000000106068824 */ /* 0x000fe200078e0a00 */
[----:B------:R-:W-:Y:S01]  /*6f50*/  LOP3.LUT R14, R5, 0x40, RZ, 0xfc, !PT ;  /* 0x00000040050e7812 */ /* 0x000fe200078efcff */
[----:B------:R-:W-:Y:S01]  /*6f60*/  IMAD.MOV R11, RZ, RZ, -R7 ;  /* 0x000000ffff0b7224 */ /* 0x000fe200078e0a07 */
[C---:B------:R-:W-:Y:S01]  /*6f70*/  ISETP.GT.U32.AND P6, PT, R0.reuse, R28, PT ;  /* 0x0000001c0000720c */ /* 0x040fe20003fc4070 */
[----:B------:R-:W-:Y:S01]  /*6f80*/  IMAD.HI.U32 R7, R3, R10, RZ ;  /* 0x0000000a03077227 */ /* 0x000fe200078e00ff */
[----:B------:R-:W-:-:S02]  /*6f90*/  ISETP.GT.U32.AND P0, PT, R0, R6, PT ;  /* 0x000000060000720c */ /* 0x000fc40003f04070 */
[----:B------:R-:W-:Y:S01]  /*6fa0*/  IABS R139, R14 ;  /* 0x0000000e008b7213 */ /* 0x000fe20000000000 */
[C---:B------:R-:W-:Y:S01]  /*6fb0*/  IMAD R26, R0.reuse, R11, R26 ;  /* 0x0000000b001a7224 */ /* 0x040fe200078e021a */
[----:B------:R-:W-:Y:S01]  /*6fc0*/  IABS R13, R22 ;  /* 0x00000016000d7213 */ /* 0x000fe20000000000 */
[----:B------:R-:W-:Y:S02]  /*6fd0*/  IMAD.MOV R7, RZ, RZ, -R7 ;  /* 0x000000ffff077224 */ /* 0x000fe400078e0a07 */
[----:B------:R-:W-:Y:S01]  /*6fe0*/  @!P4 IMAD.IADD R251, R251, 0x1, -R0 ;  /* 0x00000001fbfbc824 */ /* 0x000fe200078e0a00 */
[----:B------:R-:W-:Y:S01]  /*6ff0*/  ISETP.GE.AND P4, PT, R9, RZ, PT ;  /* 0x000000ff0900720c */ /* 0x000fe20003f86270 */
[----:B------:R-:W-:Y:S02]  /*7000*/  IMAD R10, R0, R7, R10 ;  /* 0x00000007000a7224 */ /* 0x000fe400078e020a */
[----:B------:R-:W-:Y:S01]  /*7010*/  @!P6 IMAD.IADD R28, R28, 0x1, -R0 ;  /* 0x000000011c1ce824 */ /* 0x000fe200078e0a00 */
[----:B------:R-:W-:Y:S01]  /*7020*/  ISETP.GT.U32.AND P6, PT, R0, R26, PT ;  /* 0x0000001a0000720c */ /* 0x000fe20003fc4070 */
[----:B------:R-:W-:-:S04]  /*7030*/  IMAD.HI.U32 R9, R3, R24, RZ ;  /* 0x0000001803097227 */ /* 0x000fc800078e00ff */
[----:B------:R-:W-:Y:S01]  /*7040*/  @!P0 IMAD.IADD R6, R6, 0x1, -R0 ;  /* 0x0000000106068824 */ /* 0x000fe200078e0a00 */
[----:B------:R-:W-:Y:S01]  /*7050*/  ISETP.GT.U32.AND P0, PT, R0, R10, PT ;  /* 0x0000000a0000720c */ /* 0x000fe20003f04070 */
[----:B------:R-:W-:Y:S02]  /*7060*/  IMAD.MOV R9, RZ, RZ, -R9 ;  /* 0x000000ffff097224 */ /* 0x000fe400078e0a09 */
[----:B------:R-:W-:Y:S02]  /*7070*/  VIADD R7, R4, 0x3c ;  /* 0x0000003c04077836 */ /* 0x000fe40000000000 */
[----:B------:R-:W-:Y:S01]  /*7080*/  IMAD R24, R0, R9, R24 ;  /* 0x0000000900187224 */ /* 0x000fe200078e0218 */
[----:B------:R-:W-:Y:S01]  /*7090*/  LOP3.LUT R9, R5, 0x48, RZ, 0xfc, !PT ;  /* 0x0000004805097812 */ /* 0x000fe200078efcff */
[----:B------:R-:W-:Y:S01]  /*70a0*/  @!P6 IMAD.IADD R26, R26, 0x1, -R0 ;  /* 0x000000011a1ae824 */ /* 0x000fe200078e0a00 */
[----:B------:R-:W-:Y:S01]  /*70b0*/  IABS R137, R7 ;  /* 0x0000000700897213 */ /* 0x000fe20000000000 */
[----:B------:R-:W-:Y:S01]  /*70c0*/  @!P1 IMAD.MOV R251, RZ, RZ, -R251 ;  /* 0x000000fffffb9224 */ /* 0x000fe200078e0afb */
[----:B------:R-:W-:Y:S01]  /*70d0*/  IABS R23, R9 ;  /* 0x0000000900177213 */ /* 0x000fe20000000000 */
[----:B------:R-:W-:Y:S01]  /*70e0*/  @!P3 IMAD.MOV R28, RZ, RZ, -R28 ;  /* 0x000000ffff1cb224 */ /* 0x000fe200078e0a1c */
[----:B------:R-:W-:Y:S01]  /*70f0*/  ISETP.GE.AND P1, PT, R12, RZ, PT ;  /* 0x000000ff0c00720c */ /* 0x000fe20003f26270 */
[----:B------:R-:W-:Y:S01]  /*7100*/  @!P0 IMAD.IADD R10, R10, 0x1, -R0 ;  /* 0x000000010a0a8824 */ /* 0x000fe200078e0a00 */
[----:B------:R-:W-:Y:S01]  /*7110*/  ISETP.GE.AND P3, PT, R7, RZ, PT ;  /* 0x000000ff0700720c */ /* 0x000fe20003f66270 */
[----:B------:R-:W-:Y:S01]  /*7120*/  IMAD.HI.U32 R7, R3, R23, RZ ;  /* 0x0000001703077227 */ /* 0x000fe200078e00ff */
[----:B------:R-:W-:-:S02]  /*7130*/  LOP3.LUT R12, R5, 0x44, RZ, 0xfc, !PT ;  /* 0x00000044050c7812 */ /* 0x000fc400078efcff */
[C---:B------:R-:W-:Y:S01]  /*7140*/  ISETP.GT.U32.AND P6, PT, R0.reuse, R26, PT ;  /* 0x0000001a0000720c */ /* 0x040fe20003fc4070 */
[----:B------:R-:W-:Y:S01]  /*7150*/  IMAD.MOV R7, RZ, RZ, -R7 ;  /* 0x000000ffff077224 */ /* 0x000fe200078e0a07 */
[----:B------:R-:W-:Y:S01]  /*7160*/  IABS R19, R12 ;  /* 0x0000000c00137213 */ /* 0x000fe20000000000 */
[----:B------:R-:W-:Y:S01]  /*7170*/  @!P5 IMAD.MOV R6, RZ, RZ, -R6 ;  /* 0x000000ffff06d224 */ /* 0x000fe200078e0a06 */
[C---:B------:R-:W-:Y:S01]  /*7180*/  ISETP.GT.U32.AND P0, PT, R0.reuse, R10, PT ;  /* 0x0000000a0000720c */ /* 0x040fe20003f04070 */
[C---:B------:R-:W-:Y:S01]  /*7190*/  IMAD R23, R0.reuse, R7, R23 ;  /* 0x0000000700177224 */ /* 0x040fe200078e0217 */
[----:B------:R-:W-:Y:S01]  /*71a0*/  ISETP.GT.U32.AND P5, PT, R0, R24, PT ;  /* 0x000000180000720c */ /* 0x000fe20003fa4070 */
[----:B------:R-:W-:-:S04]  /*71b0*/  IMAD.HI.U32 R7, R3, R19, RZ ;  /* 0x0000001303077227 */ /* 0x000fc800078e00ff */
[----:B------:R-:W-:Y:S02]  /*71c0*/  IMAD.MOV R7, RZ, RZ, -R7 ;  /* 0x000000ffff077224 */ /* 0x000fe400078e0a07 */
[----:B------:R-:W-:Y:S01]  /*71d0*/  @!P6 IMAD.IADD R26, R26, 0x1, -R0 ;  /* 0x000000011a1ae824 */ /* 0x000fe200078e0a00 */
[----:B------:R-:W-:Y:S01]  /*71e0*/  ISETP.GE.AND P6, PT, R9, RZ, PT ;  /* 0x000000ff0900720c */ /* 0x000fe20003fc6270 */
[C---:B------:R-:W-:Y:S02]  /*71f0*/  IMAD R19, R0.reuse, R7, R19 ;  /* 0x0000000700137224 */ /* 0x040fe400078e0213 */
[----:B------:R-:W-:Y:S01]  /*7200*/  @!P4 IMAD.MOV R26, RZ, RZ, -R26 ;  /* 0x000000ffff1ac224 */ /* 0x000fe200078e0a1a */
[----:B------:R-:W-:Y:S01]  /*7210*/  ISETP.GT.U32.AND P4, PT, R0, R23, PT ;  /* 0x000000170000720c */ /* 0x000fe20003f84070 */
[--C-:B------:R-:W-:Y:S01]  /*7220*/  @!P0 IMAD.IADD R10, R10, 0x1, -R0.reuse ;  /* 0x000000010a0a8824 */ /* 0x100fe200078e0a00 */
[----:B------:R-:W-:Y:S01]  /*7230*/  ISETP.GE.AND P0, PT, R12, RZ, PT ;  /* 0x000000ff0c00720c */ /* 0x000fe20003f06270 */
[----:B------:R-:W-:-:S02]  /*7240*/  @!P5 IMAD.IADD R24, R24, 0x1, -R0 ;  /* 0x000000011818d824 */ /* 0x000fc400078e0a00 */
[----:B------:R-:W-:Y:S01]  /*7250*/  @!P1 IMAD.MOV R10, RZ, RZ, -R10 ;  /* 0x000000ffff0a9224 */ /* 0x000fe200078e0a0a */
[C---:B------:R-:W-:Y:S01]  /*7260*/  ISETP.GT.U32.AND P1, PT, R0.reuse, R19, PT ;  /* 0x000000130000720c */ /* 0x040fe20003f24070 */
[----:B------:R-:W-:Y:S01]  /*7270*/  IMAD.HI.U32 R11, R3, R137, RZ ;  /* 0x00000089030b7227 */ /* 0x000fe200078e00ff */
[----:B------:R-:W-:-:S03]  /*7280*/  ISETP.GT.U32.AND P5, PT, R0, R24, PT ;  /* 0x000000180000720c */ /* 0x000fc60003fa4070 */
[----:B------:R-:W-:Y:S02]  /*7290*/  VIADD R7, R4, 0x2c ;  /* 0x0000002c04077836 */ /* 0x000fe40000000000 */
[----:B------:R-:W-:Y:S02]  /*72a0*/  @!P4 IMAD.IADD R23, R23, 0x1, -R0 ;  /* 0x000000011717c824 */ /* 0x000fe400078e0a00 */
[----:B------:R-:W-:Y:S01]  /*72b0*/  IMAD.MOV R11, RZ, RZ, -R11 ;  /* 0x000000ffff0b7224 */ /* 0x000fe200078e0a0b */
[----:B------:R-:W-:Y:S01]  /*72c0*/  IABS R12, R7 ;  /* 0x00000007000c7213 */ /* 0x000fe20000000000 */
[----:B------:R-:W-:-:S04]  /*72d0*/  IMAD.HI.U32 R9, R3, R139, RZ ;  /* 0x0000008b03097227 */ /* 0x000fc800078e00ff */
[--C-:B------:R-:W-:Y:S01]  /*72e0*/  @!P1 IMAD.IADD R19, R19, 0x1, -R0.reuse ;  /* 0x0000000113139824 */ /* 0x100fe200078e0a00 */
[----:B------:R-:W-:Y:S01]  /*72f0*/  ISETP.GT.U32.AND P1, PT, R0, R23, PT ;  /* 0x000000170000720c */ /* 0x000fe20003f24070 */
[----:B------:R-:W-:Y:S01]  /*7300*/  @!P5 IMAD.IADD R24, R24, 0x1, -R0 ;  /* 0x000000011818d824 */ /* 0x000fe200078e0a00 */
[----:B------:R-:W-:Y:S01]  /*7310*/  ISETP.GE.AND P5, PT, R7, RZ, PT ;  /* 0x000000ff0700720c */ /* 0x000fe20003fa6270 */
[----:B------:R-:W-:Y:S02]  /*7320*/  IMAD R137, R0, R11, R137 ;  /* 0x0000000b00897224 */ /* 0x000fe400078e0289 */
[----:B------:R-:W-:-:S04]  /*7330*/  IMAD.HI.U32 R7, R3, R17, RZ ;  /* 0x0000001103077227 */ /* 0x000fc800078e00ff */
[----:B------:R-:W-:Y:S02]  /*7340*/  IMAD.MOV R11, RZ, RZ, -R7 ;  /* 0x000000ffff0b7224 */ /* 0x000fe400078e0a07 */
[----:B------:R-:W-:-:S04]  /*7350*/  IMAD.HI.U32 R7, R3, R15, RZ ;  /* 0x0000000f03077227 */ /* 0x000fc800078e00ff */
[----:B------:R-:W-:Y:S01]  /*7360*/  @!P1 IMAD.IADD R23, R23, 0x1, -R0 ;  /* 0x0000000117179824 */ /* 0x000fe200078e0a00 */
[C---:B------:R-:W-:Y:S01]  /*7370*/  ISETP.GT.U32.AND P1, PT, R0.reuse, R137, PT ;  /* 0x000000890000720c */ /* 0x040fe20003f24070 */
[----:B------:R-:W-:Y:S02]  /*7380*/  IMAD.MOV R7, RZ, RZ, -R7 ;  /* 0x000000ffff077224 */ /* 0x000fe400078e0a07 */
[----:B------:R-:W-:Y:S02]  /*7390*/  IMAD.MOV R9, RZ, RZ, -R9 ;  /* 0x000000ffff097224 */ /* 0x000fe400078e0a09 */
[C---:B------:R-:W-:Y:S02]  /*73a0*/  IMAD R15, R0.reuse, R7, R15 ;  /* 0x00000007000f7224 */ /* 0x040fe400078e020f */
[----:B------:R-:W-:Y:S02]  /*73b0*/  IMAD R139, R0, R9, R139 ;  /* 0x00000009008b7224 */ /* 0x000fe400078e028b */
[----:B------:R-:W-:-:S03]  /*73c0*/  IMAD.HI.U32 R9, R3, R13, RZ ;  /* 0x0000000d03097227 */ /* 0x000fc600078e00ff */
[C---:B------:R-:W-:Y:S01]  /*73d0*/  ISETP.GT.U32.AND P4, PT, R0.reuse, R139, PT ;  /* 0x0000008b0000720c */ /* 0x040fe20003f84070 */
[----:B------:R-:W-:Y:S01]  /*73e0*/  @!P1 IMAD.IADD R137, R137, 0x1, -R0 ;  /* 0x0000000189899824 */ /* 0x000fe200078e0a00 */
[C---:B------:R-:W-:Y:S01]  /*73f0*/  ISETP.GT.U32.AND P1, PT, R0.reuse, R15, PT ;  /* 0x0000000f0000720c */ /* 0x040fe20003f24070 */
[----:B------:R-:W-:Y:S02]  /*7400*/  IMAD.MOV R9, RZ, RZ, -R9 ;  /* 0x000000ffff097224 */ /* 0x000fe400078e0a09 */
[C---:B------:R-:W-:Y:S02]  /*7410*/  IMAD R17, R0.reuse, R11, R17 ;  /* 0x0000000b00117224 */ /* 0x040fe400078e0211 */
[----:B------:R-:W-:Y:S01]  /*7420*/  IMAD R13, R0, R9, R13 ;  /* 0x00000009000d7224 */ /* 0x000fe200078e020d */
[----:B------:R-:W-:Y:S01]  /*7430*/  IABS R9, R30 ;  /* 0x0000001e00097213 */ /* 0x000fe20000000000 */
[----:B------:R-:W-:-:S04]  /*7440*/  IMAD.HI.U32 R11, R3, R12, RZ ;  /* 0x0000000c030b7227 */ /* 0x000fc800078e00ff */
[--C-:B------:R-:W-:Y:S01]  /*7450*/  @!P4 IMAD.IADD R139, R139, 0x1, -R0.reuse ;  /* 0x000000018b8bc824 */ /* 0x100fe200078e0a00 */
[C---:B------:R-:W-:Y:S01]  /*7460*/  ISETP.GT.U32.AND P4, PT, R0.reuse, R19, PT ;  /* 0x000000130000720c */ /* 0x040fe20003f84070 */
[----:B------:R-:W-:Y:S01]  /*7470*/  @!P1 IMAD.IADD R15, R15, 0x1, -R0 ;  /* 0x000000010f0f9824 */ /* 0x000fe200078e0a00 */
[----:B------:R-:W-:Y:S01]  /*7480*/  ISETP.GT.U32.AND P1, PT, R0, R137, PT ;  /* 0x000000890000720c */ /* 0x000fe20003f24070 */
[----:B------:R-:W-:Y:S02]  /*7490*/  IMAD.MOV R11, RZ, RZ, -R11 ;  /* 0x000000ffff0b7224 */ /* 0x000fe400078e0a0b */
[----:B------:R-:W-:-:S04]  /*74a0*/  IMAD.HI.U32 R7, R3, R9, RZ ;  /* 0x0000000903077227 */ /* 0x000fc800078e00ff */
[C---:B------:R-:W-:Y:S02]  /*74b0*/  IMAD R11, R0.reuse, R11, R12 ;  /* 0x0000000b000b7224 */ /* 0x040fe400078e020c */
[----:B------:R-:W-:Y:S02]  /*74c0*/  IMAD.MOV R7, RZ, RZ, -R7 ;  /* 0x000000ffff077224 */ /* 0x000fe400078e0a07 */
[--C-:B------:R-:W-:Y:S01]  /*74d0*/  @!P4 IMAD.IADD R19, R19, 0x1, -R0.reuse ;  /* 0x000000011313c824 */ /* 0x100fe200078e0a00 */
[C---:B------:R-:W-:Y:S01]  /*74e0*/  ISETP.GT.U32.AND P4, PT, R0.reuse, R17, PT ;  /* 0x000000110000720c */ /* 0x040fe20003f84070 */
[----:B------:R-:W-:Y:S01]  /*74f0*/  @!P1 IMAD.IADD R137, R137, 0x1, -R0 ;  /* 0x0000000189899824 */ /* 0x000fe200078e0a00 */
[C---:B------:R-:W-:Y:S01]  /*7500*/  ISETP.GT.U32.AND P1, PT, R0.reuse, R11, PT ;  /* 0x0000000b0000720c */ /* 0x040fe20003f24070 */
[----:B------:R-:W-:Y:S02]  /*7510*/  IMAD R9, R0, R7, R9 ;  /* 0x0000000700097224 */ /* 0x000fe400078e0209 */
[----:B------:R-:W-:-:S04]  /*7520*/  IMAD.HI.U32 R7, R3, R135, RZ ;  /* 0x0000008703077227 */ /* 0x000fc800078e00ff */
[----:B------:R-:W-:Y:S02]  /*7530*/  IMAD.MOV R12, RZ, RZ, -R7 ;  /* 0x000000ffff0c7224 */ /* 0x000fe400078e0a07 */
[----:B------:R-:W-:-:S04]  /*7540*/  IMAD.HI.U32 R7, R3, R133, RZ ;  /* 0x0000008503077227 */ /* 0x000fc800078e00ff */
[C---:B------:R-:W-:Y:S02]  /*7550*/  IMAD R135, R0.reuse, R12, R135 ;  /* 0x0000000c00877224 */ /* 0x040fe400078e0287 */
[--C-:B------:R-:W-:Y:S02]  /*7560*/  @!P1 IMAD.IADD R11, R11, 0x1, -R0.reuse ;  /* 0x000000010b0b9824 */ /* 0x100fe400078e0a00 */
[----:B------:R-:W-:Y:S01]  /*7570*/  @!P4 IMAD.IADD R17, R17, 0x1, -R0 ;  /* 0x000000011111c824 */ /* 0x000fe200078e0a00 */
[C---:B------:R-:W-:Y:S01]  /*7580*/  ISETP.GT.U32.AND P1, PT, R0.reuse, R135, PT ;  /* 0x000000870000720c */ /* 0x040fe20003f24070 */
[----:B------:R-:W-:Y:S01]  /*7590*/  @!P6 IMAD.MOV R23, RZ, RZ, -R23 ;  /* 0x000000ffff17e224 */ /* 0x000fe200078e0a17 */
[C---:B------:R-:W-:Y:S01]  /*75a0*/  ISETP.GT.U32.AND P4, PT, R0.reuse, R13, PT ;  /* 0x0000000d0000720c */ /* 0x040fe20003f84070 */
[----:B------:R-:W-:Y:S01]  /*75b0*/  IMAD.MOV R7, RZ, RZ, -R7 ;  /* 0x000000ffff077224 */ /* 0x000fe200078e0a07 */
[C---:B------:R-:W-:Y:S01]  /*75c0*/  ISETP.GT.U32.AND P6, PT, R0.reuse, R17, PT ;  /* 0x000000110000720c */ /* 0x040fe20003fc4070 */
[----:B------:R-:W-:Y:S01]  /*75d0*/  @!P0 IMAD.MOV R19, RZ, RZ, -R19 ;  /* 0x000000ffff138224 */ /* 0x000fe200078e0a13 */
[C---:B------:R-:W-:Y:S01]  /*75e0*/  ISETP.GT.U32.AND P0, PT, R0.reuse, R15, PT ;  /* 0x0000000f0000720c */ /* 0x040fe20003f04070 */
[----:B------:R-:W-:-:S02]  /*75f0*/  IMAD R133, R0, R7, R133 ;  /* 0x0000000700857224 */ /* 0x000fc400078e0285 */
[----:B------:R-:W-:-:S04]  /*7600*/  IMAD.HI.U32 R12, R3, R16, RZ ;  /* 0x00000010030c7227 */ /* 0x000fc800078e00ff */
[----:B------:R-:W-:Y:S01]  /*7610*/  @!P1 IMAD.IADD R135, R135, 0x1, -R0 ;  /* 0x0000000187879824 */ /* 0x000fe200078e0a00 */
[C---:B------:R-:W-:Y:S01]  /*7620*/  ISETP.GT.U32.AND P1, PT, R0.reuse, R133, PT ;  /* 0x000000850000720c */ /* 0x040fe20003f24070 */
[----:B------:R-:W-:Y:S01]  /*7630*/  @!P2 IMAD.MOV R24, RZ, RZ, -R24 ;  /* 0x000000ffff18a224 */ /* 0x000fe200078e0a18 */
[C---:B------:R-:W-:Y:S01]  /*7640*/  ISETP.GT.U32.AND P2, PT, R0.reuse, R139, PT ;  /* 0x0000008b0000720c */ /* 0x040fe20003f44070 */
[----:B------:R-:W-:Y:S01]  /*7650*/  @!P6 IMAD.IADD R17, R17, 0x1, -R0 ;  /* 0x000000011111e824 */ /* 0x000fe200078e0a00 */
[C---:B------:R-:W-:Y:S01]  /*7660*/  ISETP.GT.U32.AND P6, PT, R0.reuse, R9, PT ;  /* 0x000000090000720c */ /* 0x040fe20003fc4070 */
[----:B------:R-:W-:Y:S02]  /*7670*/  IMAD.MOV R125, RZ, RZ, -R12 ;  /* 0x000000ffff7d7224 */ /* 0x000fe400078e0a0c */
[----:B------:R-:W-:Y:S02]  /*7680*/  @!P4 IMAD.IADD R13, R13, 0x1, -R0 ;  /* 0x000000010d0dc824 */ /* 0x000fe400078e0a00 */
[----:B------:R-:W-:-:S02]  /*7690*/  IMAD R7, R0, R125, R16 ;  /* 0x0000007d00077224 */ /* 0x000fc400078e0210 */
[--C-:B------:R-:W-:Y:S01]  /*76a0*/  @!P0 IMAD.IADD R15, R15, 0x1, -R0.reuse ;  /* 0x000000010f0f8824 */ /* 0x100fe200078e0a00 */
[----:B------:R-:W-:Y:S01]  /*76b0*/  ISETP.GE.AND P0, PT, R18, RZ, PT ;  /* 0x000000ff1200720c */ /* 0x000fe20003f06270 */
[--C-:B------:R-:W-:Y:S01]  /*76c0*/  @!P1 IMAD.IADD R133, R133, 0x1, -R0.reuse ;  /* 0x0000000185859824 */ /* 0x100fe200078e0a00 */
[----:B------:R-:W-:Y:S01]  /*76d0*/  IABS R18, R38 ;  /* 0x0000002600127213 */ /* 0x000fe20000000000 */
[--C-:B------:R-:W-:Y:S01]  /*76e0*/  @!P2 IMAD.IADD R139, R139, 0x1, -R0.reuse ;  /* 0x000000018b8ba824 */ /* 0x100fe200078e0a00 */
[C---:B------:R-:W-:Y:S01]  /*76f0*/  ISETP.GT.U32.AND P4, PT, R0.reuse, R13, PT ;  /* 0x0000000d0000720c */ /* 0x040fe20003f84070 */
[----:B------:R-:W-:Y:S01]  /*7700*/  @!P6 IMAD.IADD R9, R9, 0x1, -R0 ;  /* 0x000000010909e824 */ /* 0x000fe200078e0a00 */
[----:B------:R-:W-:Y:S01]  /*7710*/  ISETP.GT.U32.AND P1, PT, R0, R7, PT ;  /* 0x000000070000720c */ /* 0x000fe20003f24070 */
[----:B------:R-:W-:Y:S01]  /*7720*/  IMAD.MOV.U32 R12, RZ, RZ, R18 ;  /* 0x000000ffff0c7224 */ /* 0x000fe200078e0012 */
[----:B------:R-:W-:Y:S01]  /*7730*/  ISETP.GE.AND P2, PT, R14, RZ, PT ;  /* 0x000000ff0e00720c */ /* 0x000fe20003f46270 */
[----:B------:R-:W-:Y:S01]  /*7740*/  VIADD R14, R4, 0xc ;  /* 0x0000000c040e7836 */ /* 0x000fe20000000000 */
[----:B------:R-:W-:Y:S01]  /*7750*/  ISETP.GE.AND P6, PT, R22, RZ, PT ;  /* 0x000000ff1600720c */ /* 0x000fe20003fc6270 */
[----:B------:R-:W-:Y:S01]  /*7760*/  IMAD.HI.U32 R4, R3, R12, RZ ;  /* 0x0000000c03047227 */ /* 0x000fe200078e00ff */
[----:B------:R-:W-:-:S02]  /*7770*/  LOP3.LUT R22, R5, 0x14, RZ, 0xfc, !PT ;  /* 0x0000001405167812 */ /* 0x000fc400078efcff */
[----:B------:R-:W-:Y:S01]  /*7780*/  IABS R127, R14 ;  /* 0x0000000e007f7213 */ /* 0x000fe20000000000 */
[----:B------:R-:W-:Y:S01]  /*7790*/  IMAD.MOV R125, RZ, RZ, -R4 ;  /* 0x000000ffff7d7224 */ /* 0x000fe200078e0a04 */
[----:B------:R-:W-:Y:S01]  /*77a0*/  IABS R131, R22 ;  /* 0x0000001600837213 */ /* 0x000fe20000000000 */
[--C-:B------:R-:W-:Y:S01]  /*77b0*/  @!P4 IMAD.IADD R13, R13, 0x1, -R0.reuse ;  /* 0x000000010d0dc824 */ /* 0x100fe200078e0a00 */
[----:B------:R-:W-:Y:S01]  /*77c0*/  ISETP.GE.AND P4, PT, R20, RZ, PT ;  /* 0x000000ff1400720c */ /* 0x000fe20003f86270 */
[----:B------:R-:W-:Y:S01]  /*77d0*/  @!P1 IMAD.IADD R7, R7, 0x1, -R0 ;  /* 0x0000000107079824 */ /* 0x000fe200078e0a00 */
[C---:B------:R-:W-:Y:S01]  /*77e0*/  ISETP.GT.U32.AND P1, PT, R0.reuse, R11, PT ;  /* 0x0000000b0000720c */ /* 0x040fe20003f24070 */
[----:B------:R-:W-:Y:S01]  /*77f0*/  @!P0 IMAD.MOV R17, RZ, RZ, -R17 ;  /* 0x000000ffff118224 */ /* 0x000fe200078e0a11 */
[----:B------:R-:W-:Y:S01]  /*7800*/  IABS R20, R42 ;  /* 0x0000002a00147213 */ /* 0x000fe20000000000 */
[----:B------:R-:W-:Y:S01]  /*7810*/  IMAD.HI.U32 R4, R3, R131, RZ ;  /* 0x0000008303047227 */ /* 0x000fe200078e00ff */
[----:B------:R-:W-:-:S02]  /*7820*/  ISETP.GT.U32.AND P0, PT, R0, R135, PT ;  /* 0x000000870000720c */ /* 0x000fc40003f04070 */
[----:B------:R-:W-:Y:S01]  /*7830*/  LOP3.LUT R18, R5, 0x4, RZ, 0xfc, !PT ;  /* 0x0000000405127812 */ /* 0x000fe200078efcff */
[----:B------:R-:W-:Y:S02]  /*7840*/  IMAD R125, R0, R125, R12 ;  /* 0x0000007d007d7224 */ /* 0x000fe400078e020c */
[----:B------:R-:W-:-:S04]  /*7850*/  IMAD.HI.U32 R16, R3, R127, RZ ;  /* 0x0000007f03107227 */ /* 0x000fc800078e00ff */
[----:B------:R-:W-:-:S04]  /*7860*/  IMAD.HI.U32 R12, R3, R129, RZ ;  /* 0x00000081030c7227 */ /* 0x000fc800078e00ff */
[----:B------:R-:W-:Y:S02]  /*7870*/  IMAD.MOV R4, RZ, RZ, -R4 ;  /* 0x000000ffff047224 */ /* 0x000fe400078e0a04 */
[----:B------:R-:W-:Y:S01]  /*7880*/  @!P2 IMAD.MOV R139, RZ, RZ, -R139 ;  /* 0x000000ffff8ba224 */ /* 0x000fe200078e0a8b */
[C---:B------:R-:W-:Y:S01]  /*7890*/  ISETP.GT.U32.AND P2, PT, R0.reuse, R9, PT ;  /* 0x000000090000720c */ /* 0x040fe20003f44070 */
[----:B------:R-:W-:Y:S01]  /*78a0*/  IMAD.MOV.U32 R5, RZ, RZ, R20 ;  /* 0x000000ffff057224 */ /* 0x000fe200078e0014 */
[----:B------:R-:W-:Y:S01]  /*78b0*/  IABS R20, R18 ;  /* 0x0000001200147213 */ /* 0x000fe20000000000 */
[----:B------:R-:W-:Y:S02]  /*78c0*/  IMAD.MOV R16, RZ, RZ, -R16 ;  /* 0x000000ffff107224 */ /* 0x000fe400078e0a10 */
[----:B------:R-:W-:Y:S02]  /*78d0*/  IMAD.MOV R12, RZ, RZ, -R12 ;  /* 0x000000ffff0c7224 */ /* 0x000fe400078e0a0c */
[----:B------:R-:W-:-:S02]  /*78e0*/  IMAD R131, R0, R4, R131 ;  /* 0x0000000400837224 */ /* 0x000fc400078e0283 */
[C---:B------:R-:W-:Y:S02]  /*78f0*/  IMAD R127, R0.reuse, R16, R127 ;  /* 0x00000010007f7224 */ /* 0x040fe400078e027f */
[----:B------:R-:W-:Y:S01]  /*7900*/  @!P3 IMAD.MOV R137, RZ, RZ, -R137 ;  /* 0x000000ffff89b224 */ /* 0x000fe200078e0a89 */
[C---:B------:R-:W-:Y:S01]  /*7910*/  ISETP.GT.U32.AND P3, PT, R0.reuse, R133, PT ;  /* 0x000000850000720c */ /* 0x040fe20003f64070 */
[----:B------:R-:W-:Y:S02]  /*7920*/  IMAD R129, R0, R12, R129 ;  /* 0x0000000c00817224 */ /* 0x000fe400078e0281 */
[----:B------:R-:W-:-:S04]  /*7930*/  IMAD.HI.U32 R4, R3, R5, RZ ;  /* 0x0000000503047227 */ /* 0x000fc800078e00ff */
[----:B------:R-:W-:Y:S02]  /*7940*/  IMAD.MOV.U32 R12, RZ, RZ, R20 ;  /* 0x000000ffff0c7224 */ /* 0x000fe400078e0014 */
[----:B------:R-:W-:Y:S01]  /*7950*/  @!P6 IMAD.MOV R13, RZ, RZ, -R13 ;  /* 0x000000ffff0de224 */ /* 0x000fe200078e0a0d */
[C---:B------:R-:W-:Y:S01]  /*7960*/  ISETP.GT.U32.AND P6, PT, R0.reuse, R125, PT ;  /* 0x0000007d0000720c */ /* 0x040fe20003fc4070 */
[--C-:B------:R-:W-:Y:S01]  /*7970*/  @!P1 IMAD.IADD R11, R11, 0x1, -R0.reuse ;  /* 0x000000010b0b9824 */ /* 0x100fe200078e0a00 */
[C---:B------:R-:W-:Y:S01]  /*7980*/  ISETP.GT.U32.AND P1, PT, R0.reuse, R131, PT ;  /* 0x000000830000720c */ /* 0x040fe20003f24070 */
[----:B------:R-:W-:Y:S01]  /*7990*/  @!P0 IMAD.IADD R135, R135, 0x1, -R0 ;  /* 0x0000000187878824 */ /* 0x000fe200078e0a00 */
[----:B------:R-:W-:Y:S01]  /*79a0*/  ISETP.GT.U32.AND P0, PT, R0, R127, PT ;  /* 0x0000007f0000720c */ /* 0x000fe20003f04070 */
        /* <DEDUP_REMOVED lines=8> */
[C---:B------:R-:W-:Y:S02]  /*7a30*/  IMAD R12, R0.reuse, R3, R12 ;  /* 0x00000003000c7224 */ /* 0x040fe400078e020c */
[----:B------:R-:W-:Y:S01]  /*7a40*/  @!P4 IMAD.MOV R15, RZ, RZ, -R15 ;  /* 0x000000ffff0fc224 */ /* 0x000fe200078e0a0f */
[----:B------:R-:W-:Y:S01]  /*7a50*/  ISETP.GT.U32.AND P4, PT, R0, R7, PT ;  /* 0x000000070000720c */ /* 0x000fe20003f84070 */
[--C-:B------:R-:W-:Y:S01]  /*7a60*/  @!P6 IMAD.IADD R125, R125, 0x1, -R0.reuse ;  /* 0x000000017d7de824 */ /* 0x100fe200078e0a00 */
[----:B------:R-:W-:Y:S01]  /*7a70*/  ISETP.GE.AND P6, PT, R30, RZ, PT ;  /* 0x000000ff1e00720c */ /* 0x000fe20003fc6270 */
[--C-:B------:R-:W-:Y:S01]  /*7a80*/  @!P1 IMAD.IADD R131, R131, 0x1, -R0.reuse ;  /* 0x0000000183839824 */ /* 0x100fe200078e0a00 */
[----:B------:R-:W-:Y:S01]  /*7a90*/  ISETP.GE.AND P1, PT, R32, RZ, PT ;  /* 0x000000ff2000720c */ /* 0x000fe20003f26270 */
[--C-:B------:R-:W-:Y:S01]  /*7aa0*/  @!P0 IMAD.IADD R127, R127, 0x1, -R0.reuse ;  /* 0x000000017f7f8824 */ /* 0x100fe200078e0a00 */
[----:B------:R-:W-:Y:S01]  /*7ab0*/  ISETP.GT.U32.AND P0, PT, R0, R12, PT ;  /* 0x0000000c0000720c */ /* 0x000fe20003f04070 */
[--C-:B------:R-:W-:Y:S01]  /*7ac0*/  @!P2 IMAD.IADD R129, R129, 0x1, -R0.reuse ;  /* 0x000000018181a824 */ /* 0x100fe200078e0a00 */
[----:B------:R-:W-:Y:S01]  /*7ad0*/  ISETP.GE.AND P2, PT, R34, RZ, PT ;  /* 0x000000ff2200720c */ /* 0x000fe20003f46270 */
[--C-:B------:R-:W-:Y:S01]  /*7ae0*/  @!P3 IMAD.IADD R4, R4, 0x1, -R0.reuse ;  /* 0x000000010404b824 */ /* 0x100fe200078e0a00 */
[C---:B------:R-:W-:Y:S01]  /*7af0*/  ISETP.GT.U32.AND P3, PT, R0.reuse, R125, PT ;  /* 0x0000007d0000720c */ /* 0x040fe20003f64070 */
[----:B------:R-:W-:Y:S01]  /*7b00*/  @!P5 IMAD.MOV R11, RZ, RZ, -R11 ;  /* 0x000000ffff0bd224 */ /* 0x000fe200078e0a0b */
[----:B------:R-:W-:Y:S01]  /*7b10*/  ISETP.GT.U32.AND P5, PT, R0, R131, PT ;  /* 0x000000830000720c */ /* 0x000fe20003fa4070 */
[--C-:B------:R-:W-:Y:S01]  /*7b20*/  @!P4 IMAD.IADD R7, R7, 0x1, -R0.reuse ;  /* 0x000000010707c824 */ /* 0x100fe200078e0a00 */
[----:B------:R-:W-:Y:S01]  /*7b30*/  ISETP.GE.AND P4, PT, R36, RZ, PT ;  /* 0x000000ff2400720c */ /* 0x000fe20003f86270 */
[----:B------:R-:W-:Y:S01]  /*7b40*/  @!P6 IMAD.MOV R9, RZ, RZ, -R9 ;  /* 0x000000ffff09e224 */ /* 0x000fe200078e0a09 */
[C---:B------:R-:W-:Y:S01]  /*7b50*/  ISETP.GT.U32.AND P6, PT, R0.reuse, R127, PT ;  /* 0x0000007f0000720c */ /* 0x040fe20003fc4070 */
[----:B------:R-:W-:Y:S01]  /*7b60*/  @!P1 IMAD.MOV R135, RZ, RZ, -R135 ;  /* 0x000000ffff879224 */ /* 0x000fe200078e0a87 */
[----:B------:R-:W-:Y:S01]  /*7b70*/  ISETP.GT.U32.AND P1, PT, R0, R129, PT ;  /* 0x000000810000720c */ /* 0x000fe20003f24070 */
[----:B------:R-:W-:Y:S01]  /*7b80*/  @!P0 IMAD.IADD R12, R12, 0x1, -R0 ;  /* 0x000000010c0c8824 */ /* 0x000fe200078e0a00 */
[----:B------:R-:W-:Y:S01]  /*7b90*/  ISETP.GT.U32.AND P0, PT, R0, R4, PT ;  /* 0x000000040000720c */ /* 0x000fe20003f04070 */
[----:B------:R-:W-:-:S02]  /*7ba0*/  @!P2 IMAD.MOV R133, RZ, RZ, -R133 ;  /* 0x000000ffff85a224 */ /* 0x000fc400078e0a85 */
[----:B------:R-:W-:Y:S01]  /*7bb0*/  IMAD.MOV.U32 R5, RZ, RZ, R7 ;  /* 0x000000ffff057224 */ /* 0x000fe200078e0007 */
[----:B------:R-:W-:Y:S01]  /*7bc0*/  ISETP.GT.U32.AND P2, PT, R0, R12, PT ;  /* 0x0000000c0000720c */ /* 0x000fe20003f44070 */
[--C-:B------:R-:W-:Y:S01]  /*7bd0*/  @!P3 IMAD.IADD R125, R125, 0x1, -R0.reuse ;  /* 0x000000017d7db824 */ /* 0x100fe200078e0a00 */
[----:B------:R-:W-:Y:S01]  /*7be0*/  ISETP.GE.AND P3, PT, R38, RZ, PT ;  /* 0x000000ff2600720c */ /* 0x000fe20003f66270 */
[----:B------:R-:W-:Y:S01]  /*7bf0*/  @!P4 IMAD.MOV R5, RZ, RZ, -R5 ;  /* 0x000000ffff05c224 */ /* 0x000fe200078e0a05 */
[----:B------:R-:W-:Y:S01]  /*7c00*/  ISETP.GE.AND P4, PT, R14, RZ, PT ;  /* 0x000000ff0e00720c */ /* 0x000fe20003f86270 */
[--C-:B------:R-:W-:Y:S01]  /*7c10*/  @!P5 IMAD.IADD R131, R131, 0x1, -R0.reuse ;  /* 0x000000018383d824 */ /* 0x100fe200078e0a00 */
[----:B------:R-:W-:Y:S01]  /*7c20*/  ISETP.GE.AND P5, PT, R22, RZ, PT ;  /* 0x000000ff1600720c */ /* 0x000fe20003fa6270 */
[--C-:B------:R-:W-:Y:S01]  /*7c30*/  @!P1 IMAD.IADD R129, R129, 0x1, -R0.reuse ;  /* 0x0000000181819824 */ /* 0x100fe200078e0a00 */
[----:B------:R-:W-:Y:S01]  /*7c40*/  ISETP.GE.AND P1, PT, R40, RZ, PT ;  /* 0x000000ff2800720c */ /* 0x000fe20003f26270 */
[--C-:B------:R-:W-:Y:S01]  /*7c50*/  @!P6 IMAD.IADD R127, R127, 0x1, -R0.reuse ;  /* 0x000000017f7fe824 */ /* 0x100fe200078e0a00 */
[----:B------:R-:W-:Y:S01]  /*7c60*/  ISETP.GE.AND P6, PT, R42, RZ, PT ;  /* 0x000000ff2a00720c */ /* 0x000fe20003fc6270 */
[--C-:B------:R-:W-:Y:S01]  /*7c70*/  @!P0 IMAD.IADD R4, R4, 0x1, -R0.reuse ;  /* 0x0000000104048824 */ /* 0x100fe200078e0a00 */
[----:B------:R-:W-:Y:S01]  /*7c80*/  ISETP.GE.AND P0, PT, R18, RZ, PT ;  /* 0x000000ff1200720c */ /* 0x000fe20003f06270 */
[----:B------:R-:W-:Y:S01]  /*7c90*/  @!P2 IMAD.IADD R12, R12, 0x1, -R0 ;  /* 0x000000010c0ca824 */ /* 0x000fe200078e0a00 */
[----:B------:R-:W-:Y:S01]  /*7ca0*/  ISETP.NE.AND P2, PT, R123, RZ, PT ;  /* 0x000000ff7b00720c */ /* 0x000fe20003f45270 */
[----:B------:R-:W-:Y:S01]  /*7cb0*/  IMAD.MOV.U32 R7, RZ, RZ, R125 ;  /* 0x000000ffff077224 */ /* 0x000fe200078e007d */
[----:B------:R-:W-:Y:S01]  /*7cc0*/  LOP3.LUT R18, RZ, R123, RZ, 0x33, !PT ;  /* 0x0000007bff127212 */ /* 0x000fe200078e33ff */
[----:B------:R-:W-:-:S02]  /*7cd0*/  IMAD.MOV.U32 R125, RZ, RZ, R4 ;  /* 0x000000ffff7d7224 */ /* 0x000fc400078e0004 */
[----:B------:R-:W-:Y:S01]  /*7ce0*/  IMAD.MOV.U32 R123, RZ, RZ, R12 ;  /* 0x000000ffff7b7224 */ /* 0x000fe200078e000c */
[----:B------:R-:W-:Y:S01]  /*7cf0*/  SEL R122, R18, R25, !P2 ;  /* 0x00000019127a7207 */ /* 0x000fe20005000000 */
[----:B------:R-:W-:Y:S01]  /*7d00*/  IMAD R0, R44, UR6, RZ ;  /* 0x000000062c007c24 */ /* 0x000fe2000f8e02ff */
[C---:B------:R-:W-:Y:S01]  /*7d10*/  SEL R238, R18.reuse, R33, !P2 ;  /* 0x0000002112ee7207 */ /* 0x040fe20005000000 */
[----:B------:R-:W-:Y:S01]  /*7d20*/  @!P3 IMAD.MOV R7, RZ, RZ, -R7 ;  /* 0x000000ffff07b224 */ /* 0x000fe200078e0a07 */
[----:B------:R-:W-:Y:S01]  /*7d30*/  SEL R232, R18, R27, !P2 ;  /* 0x0000001b12e87207 */ /* 0x000fe20005000000 */
[----:B------:R-:W-:Y:S01]  /*7d40*/  @!P5 IMAD.MOV R131, RZ, RZ, -R131 ;  /* 0x000000ffff83d224 */ /* 0x000fe200078e0a83 */
[----:B------:R-:W-:Y:S01]  /*7d50*/  IADD3 R3, P3, R0, UR8, RZ ;  /* 0x0000000800037c10 */ /* 0x000fe2000ff7e0ff */
[----:B------:R-:W-:Y:S01]  /*7d60*/  @!P1 IMAD.MOV R129, RZ, RZ, -R129 ;  /* 0x000000ffff819224 */ /* 0x000fe200078e0a81 */
[C---:B------:R-:W-:Y:S01]  /*7d70*/  SEL R234, R18.reuse, R29, !P2 ;  /* 0x0000001d12ea7207 */ /* 0x040fe20005000000 */
[----:B------:R-:W-:Y:S01]  /*7d80*/  @!P4 IMAD.MOV R127, RZ, RZ, -R127 ;  /* 0x000000ffff7fc224 */ /* 0x000fe200078e0a7f */
[C---:B------:R-:W-:Y:S01]  /*7d90*/  SEL R236, R18.reuse, R31, !P2 ;  /* 0x0000001f12ec7207 */ /* 0x040fe20005000000 */
[----:B------:R-:W-:Y:S01]  /*7da0*/  @!P6 IMAD.MOV R125, RZ, RZ, -R125 ;  /* 0x000000ffff7de224 */ /* 0x000fe200078e0a7d */
[C---:B------:R-:W-:Y:S01]  /*7db0*/  SEL R240, R18.reuse, R35, !P2 ;  /* 0x0000002312f07207 */ /* 0x040fe20005000000 */
[----:B------:R-:W-:Y:S01]  /*7dc0*/  @!P0 IMAD.MOV R123, RZ, RZ, -R123 ;  /* 0x000000ffff7b8224 */ /* 0x000fe200078e0a7b */
[----:B------:R-:W-:Y:S01]  /*7dd0*/  SEL R242, R18, R37, !P2 ;  /* 0x0000002512f27207 */ /* 0x000fe20005000000 */
[----:B------:R-:W-:Y:S01]  /*7de0*/  IMAD R122, R122, UR7, RZ ;  /* 0x000000077a7a7c24 */ /* 0x000fe2000f8e02ff */
        /* <DEDUP_REMOVED lines=56> */
[C---:B------:R-:W-:Y:S01]  /*8170*/  SEL R117, R18.reuse, R117, !P2 ;  /* 0x0000007512757207 */ /* 0x040fe20005000000 */
        /* <DEDUP_REMOVED lines=35> */
[----:B------:R-:W-:Y:S01]  /*83b0*/  SEL R83, R18, R143, !P2 ;  /* 0x0000008f12537207 */ /* 0x000fe20005000000 */
        /* <DEDUP_REMOVED lines=145> */
[----:B------:R-:W-:Y:S01]  /*8cd0*/  SEL R16, R18, R125, !P2 ;  /* 0x0000007d12107207 */ /* 0x000fe20005000000 */
[----:B------:R-:W-:Y:S01]  /*8ce0*/  IMAD R4, R4, UR7, RZ ;  /* 0x0000000704047c24 */ /* 0x000fe2000f8e02ff */
[----:B------:R-:W-:Y:S01]  /*8cf0*/  SEL R18, R18, R123, !P2 ;  /* 0x0000007b12127207 */ /* 0x000fe20005000000 */
[----:B------:R-:W-:Y:S01]  /*8d00*/  IMAD R5, R5, UR7, RZ ;  /* 0x0000000705057c24 */ /* 0x000fe2000f8e02ff */
[----:B------:R-:W-:Y:S01]  /*8d10*/  LEA.HI.X.SX32 R0, R0, UR9, 0x1, P3 ;  /* 0x0000000900007c11 */ /* 0x000fe200098f0eff */
[----:B------:R-:W-:Y:S01]  /*8d20*/  IMAD R7, R7, UR7, RZ ;  /* 0x0000000707077c24 */ /* 0x000fe2000f8e02ff */
[-C--:B------:R-:W-:Y:S01]  /*8d30*/  IADD3 R123, P4, R122, R3.reuse, RZ ;  /* 0x000000037a7b7210 */ /* 0x080fe20007f9e0ff */
[----:B------:R-:W-:Y:S01]  /*8d40*/  IMAD R10, R10, UR7, RZ ;  /* 0x000000070a0a7c24 */ /* 0x000fe2000f8e02ff */
[-C--:B------:R-:W-:Y:S01]  /*8d50*/  IADD3 R239, P0, R238, R3.reuse, RZ ;  /* 0x00000003eeef7210 */ /* 0x080fe20007f1e0ff */
[----:B------:R-:W-:Y:S01]  /*8d60*/  IMAD R12, R12, UR7, RZ ;  /* 0x000000070c0c7c24 */ /* 0x000fe2000f8e02ff */
[-C--:B------:R-:W-:Y:S01]  /*8d70*/  LEA.HI.X.SX32 R122, R122, R0.reuse, 0x1, P4 ;  /* 0x000000007a7a7211 */ /* 0x080fe200020f0eff */
[----:B------:R0:W-:Y:S01]  /*8d80*/  STL [R1+0xba0], R123 ;  /* 0x000ba07b01007387 */ /* 0x0001e20000100800 */
[-C--:B------:R-:W-:Y:S01]  /*8d90*/  LEA.HI.X.SX32 R238, R238, R0.reuse, 0x1, P0 ;  /* 0x00000000eeee7211 */ /* 0x080fe200000f0eff */
[----:B------:R-:W-:Y:S01]  /*8da0*/  IMAD R14, R14, UR7, RZ ;  /* 0x000000070e0e7c24 */ /* 0x000fe2000f8e02ff */
[-C--:B------:R-:W-:Y:S01]  /*8db0*/  IADD3 R241, P6, R240, R3.reuse, RZ ;  /* 0x00000003f0f17210 */ /* 0x080fe20007fde0ff */
[----:B------:R1:W-:Y:S01]  /*8dc0*/  STL [R1+0xb9c], R122 ;  /* 0x000b9c7a01007387 */ /* 0x0003e20000100800 */
[-C--:B------:R-:W-:Y:S01]  /*8dd0*/  IADD3 R243, P5, R242, R3.reuse, RZ ;  /* 0x00000003f2f37210 */ /* 0x080fe20007fbe0ff */
[----:B------:R-:W-:Y:S01]  /*8de0*/  IMAD R16, R16, UR7, RZ ;  /* 0x0000000710107c24 */ /* 0x000fe2000f8e02ff */
[-C--:B------:R-:W-:Y:S01]  /*8df0*/  IADD3 R233, P3, R232, R3.reuse, RZ ;  /* 0x00000003e8e97210 */ /* 0x080fe20007f7e0ff */
[----:B------:R-:W-:Y:S01]  /*8e00*/  IMAD R18, R18, UR7, RZ ;  /* 0x0000000712127c24 */ /* 0x000fe2000f8e02ff */
[-C--:B------:R-:W-:Y:S01]  /*8e10*/  LEA.HI.X.SX32 R240, R240, R0.reuse, 0x1, P6 ;  /* 0x00000000f0f07211 */ /* 0x080fe200030f0eff */
[----:B------:R-:W-:Y:S01]  /*8e20*/  ULDC.64 UR8, c[0x0][0x210] ;  /* 0x0000840000087ab9 */ /* 0x000fe20000000a00 */
[-C--:B0-----:R-:W-:Y:S01]  /*8e30*/  IADD3 R123, P6, R121, R3.reuse, RZ ;  /* 0x00000003797b7210 */ /* 0x081fe20007fde0ff */
[----:B------:R-:W-:Y:S01]  /*8e40*/  USHF.L.U32 UR6, UR6, 0x6, URZ ;  /* 0x0000000606067899 */ /* 0x000fe2000800063f */
[----:B------:R-:W-:Y:S01]  /*8e50*/  LEA.HI.X.SX32 R242, R242, R0, 0x1, P5 ;  /* 0x00000000f2f27211 */ /* 0x000fe200028f0eff */
[----:B------:R-:W-:Y:S01]  /*8e60*/  UIADD3 UR7, UR4, 0x8000, URZ ;  /* 0x0000800004077890 */ /* 0x000fe2000fffe03f */
[-C--:B-1----:R-:W-:Y:S01]  /*8e70*/  IADD3 R122, P0, R252, R3.reuse, RZ ;  /* 0x00000003fc7a7210 */ /* 0x082fe20007f1e0ff */
[----:B------:R-:W-:Y:S01]  /*8e80*/  USHF.R.S32.HI UR25, URZ, 0x1f, UR6 ;  /* 0x0000001f3f197899 */ /* 0x000fe20008011406 */
[----:B------:R-:W-:-:S02]  /*8e90*/  IADD3 R245, P4, R244, R3, RZ ;  /* 0x00000003f4f57210 */ /* 0x000fc40007f9e0ff */
[-C--:B------:R-:W-:Y:S01]  /*8ea0*/  LEA.HI.X.SX32 R232, R232, R0.reuse, 0x1, P3 ;  /* 0x00000000e8e87211 */ /* 0x080fe200018f0eff */
[----:B------:R0:W-:Y:S01]  /*8eb0*/  STL [R1+0x600], R122 ;  /* 0x0006007a01007387 */ /* 0x0001e20000100800 */
[-C--:B------:R-:W-:Y:S02]  /*8ec0*/  IADD3 R235, P2, R234, R3.reuse, RZ ;  /* 0x00000003eaeb7210 */ /* 0x080fe40007f5e0ff */
[-C--:B------:R-:W-:Y:S01]  /*8ed0*/  IADD3 R247, P3, R246, R3.reuse, RZ ;  /* 0x00000003f6f77210 */ /* 0x080fe20007f7e0ff */
[----:B------:R1:W-:Y:S01]  /*8ee0*/  STL [R1+0x608], R123 ;  /* 0x0006087b01007387 */ /* 0x0003e20000100800 */
[----:B------:R-:W-:Y:S02]  /*8ef0*/  IADD3 R237, P1, R236, R3, RZ ;  /* 0x00000003eced7210 */ /* 0x000fe40007f3e0ff */
[-C--:B------:R-:W-:Y:S02]  /*8f00*/  LEA.HI.X.SX32 R244, R244, R0.reuse, 0x1, P4 ;  /* 0x00000000f4f47211 */ /* 0x080fe400020f0eff */
[----:B------:R-:W-:-:S02]  /*8f10*/  LEA.HI.X.SX32 R234, R234, R0, 0x1, P2 ;  /* 0x00000000eaea7211 */ /* 0x000fc400010f0eff */
[-C--:B0-----:R-:W-:Y:S02]  /*8f20*/  IADD3 R122, P5, R120, R3.reuse, RZ ;  /* 0x00000003787a7210 */ /* 0x081fe40007fbe0ff */
[-C--:B------:R-:W-:Y:S02]  /*8f30*/  LEA.HI.X.SX32 R246, R246, R0.reuse, 0x1, P3 ;  /* 0x00000000f6f67211 */ /* 0x080fe400018f0eff */
[-C--:B-1----:R-:W-:Y:S01]  /*8f40*/  IADD3 R123, P4, R119, R3.reuse, RZ ;  /* 0x00000003777b7210 */ /* 0x082fe20007f9e0ff */
[----:B------:R0:W-:Y:S01]  /*8f50*/  STL [R1+0x610], R122 ;  /* 0x0006107a01007387 */ /* 0x0001e20000100800 */
[-C--:B------:R-:W-:Y:S02]  /*8f60*/  IADD3 R249, P2, R248, R3.reuse, RZ ;  /* 0x00000003f8f97210 */ /* 0x080fe40007f5e0ff */
[----:B------:R-:W-:Y:S01]  /*8f70*/  LEA.HI.X.SX32 R236, R236, R0, 0x1, P1 ;  /* 0x00000000ecec7211 */ /* 0x000fe200008f0eff */
[----:B------:R1:W-:Y:S01]  /*8f80*/  STL [R1+0x618], R123 ;  /* 0x0006187b01007387 */ /* 0x0003e20000100800 */
[----:B------:R-:W-:-:S02]  /*8f90*/  IADD3 R251, P1, R250, R3, RZ ;  /* 0x00000003fafb7210 */ /* 0x000fc40007f3e0ff */
[-C--:B------:R-:W-:Y:S02]  /*8fa0*/  LEA.HI.X.SX32 R248, R248, R0.reuse, 0x1, P2 ;  /* 0x00000000f8f87211 */ /* 0x080fe400010f0eff */
[-C--:B------:R-:W-:Y:S02]  /*8fb0*/  LEA.HI.X.SX32 R250, R250, R0.reuse, 0x1, P1 ;  /* 0x00000000fafa7211 */ /* 0x080fe400008f0eff */
[-C--:B0-----:R-:W-:Y:S02]  /*8fc0*/  IADD3 R122, P3, R118, R3.reuse, RZ ;  /* 0x00000003767a7210 */ /* 0x081fe40007f7e0ff */
[-C--:B------:R-:W-:Y:S02]  /*8fd0*/  LEA.HI.X.SX32 R252, R252, R0.reuse, 0x1, P0 ;  /* 0x00000000fcfc7211 */ /* 0x080fe400000f0eff */
[----:B-1----:R-:W-:Y:S01]  /*8fe0*/  IADD3 R123, P2, R117, R3, RZ ;  /* 0x00000003757b7210 */ /* 0x002fe20007f5e0ff */
[----:B------:R0:W-:Y:S01]  /*8ff0*/  STL [R1+0x620], R122 ;  /* 0x0006207a01007387 */ /* 0x0001e20000100800 */
[----:B------:R-:W-:-:S02]  /*9000*/  LEA.HI.X.SX32 R120, R120, R0, 0x1, P5 ;  /* 0x0000000078787211 */ /* 0x000fc400028f0eff */
[----:B------:R-:W-:Y:S01]  /*9010*/  LEA.HI.X.SX32 R117, R117, R0, 0x1, P2 ;  /* 0x0000000075757211 */ /* 0x000fe200010f0eff */
[----:B------:R1:W-:Y:S01]  /*9020*/  STL [R1+0x628], R123 ;  /* 0x0006287b01007387 */ /* 0x0003e20000100800 */
[-C--:B0-----:R-:W-:Y:S02]  /*9030*/  IADD3 R122, P1, R116, R3.reuse, RZ ;  /* 0x00000003747a7210 */ /* 0x081fe40007f3e0ff */
[----:B-1----:R-:W-:-:S03]  /*9040*/  IADD3 R123, P0, R115, R3, RZ ;  /* 0x00000003737b7210 */ /* 0x002fc60007f1e0ff */
[----:B------:R0:W-:Y:S04]  /*9050*/  STL [R1+0x630], R122 ;  /* 0x0006307a01007387 */ /* 0x0001e80000100800 */
[----:B------:R-:W-:Y:S01]  /*9060*/  STL [R1+0x638], R123 ;  /* 0x0006387b01007387 */ /* 0x000fe20000100800 */
[----:B0-----:R-:W-:Y:S02]  /*9070*/  LEA.HI.X.SX32 R122, R121, R0, 0x1, P6 ;  /* 0x00000000797a7211 */ /* 0x001fe400030f0eff */
[----:B------:R-:W-:-:S03]  /*9080*/  IADD3 R121, P6, R114, R3, RZ ;  /* 0x0000000372797210 */ /* 0x000fc60007fde0ff */
[----:B------:R0:W-:Y:S01]  /*9090*/  STL [R1+0x604], R122 ;  /* 0x0006047a01007387 */ /* 0x0001e20000100800 */
[----:B------:R-:W-:-:S03]  /*90a0*/  LEA.HI.X.SX32 R114, R114, R0, 0x1, P6 ;  /* 0x0000000072727211 */ /* 0x000fc600030f0eff */
[----:B------:R1:W-:Y:S04]  /*90b0*/  STL [R1+0x640], R121 ;  /* 0x0006407901007387 */ /* 0x0003e80000100800 */
[----:B------:R2:W-:Y:S01]  /*90c0*/  STL [R1+0x60c], R120 ;  /* 0x00060c7801007387 */ /* 0x0005e20000100800 */
[----:B0-----:R-:W-:Y:S02]  /*90d0*/  IADD3 R122, P5, R113, R3, RZ ;  /* 0x00000003717a7210 */ /* 0x001fe40007fbe0ff */
[----:B-1----:R-:W-:-:S03]  /*90e0*/  LEA.HI.X.SX32 R121, R119, R0, 0x1, P4 ;  /* 0x0000000077797211 */ /* 0x002fc600020f0eff */
[----:B------:R-:W-:Y:S01]  /*90f0*/  STL [R1+0x648], R122 ;  /* 0x0006487a01007387 */ /* 0x000fe20000100800 */
[----:B------:R-:W-:Y:S02]  /*9100*/  LEA.HI.X.SX32 R119, R118, R0, 0x1, P3 ;  /* 0x0000000076777211 */ /* 0x000fe400018f0eff */
[-C--:B--2---:R-:W-:Y:S01]  /*9110*/  IADD3 R120, P4, R112, R3.reuse, RZ ;  /* 0x0000000370787210 */ /* 0x084fe20007f9e0ff */
[----:B------:R-:W-:Y:S01]  /*9120*/  STL [R1+0x614], R121 ;  /* 0x0006147901007387 */ /* 0x000fe20000100800 */
[----:B------:R-:W-:-:S03]  /*9130*/  IADD3 R118, P3, R111, R3, RZ ;  /* 0x000000036f767210 */ /* 0x000fc60007f7e0ff */
[----:B------:R-:W-:Y:S01]  /*9140*/  STL [R1+0x650], R120 ;  /* 0x0006507801007387 */ /* 0x000fe20000100800 */
[----:B------:R-:W-:-:S03]  /*9150*/  LEA.HI.X.SX32 R111, R111, R0, 0x1, P3 ;  /* 0x000000006f6f7211 */ /* 0x000fc600018f0eff */
[----:B------:R0:W-:Y:S04]  /*9160*/  STL [R1+0x61c], R119 ;  /* 0x00061c7701007387 */ /* 0x0001e80000100800 */
        /* <DEDUP_REMOVED lines=64> */
[----:B------:R0:W-:Y:S01]  /*9570*/  STL [R1+0x6d8], R104 ;  /* 0x0006d86801007387 */ /* 0x0001e20000100800 */
[----:B------:R-:W-:Y:S02]  /*9580*/  LEA.HI.X.SX32 R101, R100, R0, 0x1, P6 ;  /* 0x0000000064657211 */ /* 0x000fe400030f0eff */
[-C--:B--2---:R-:W-:Y:S01]  /*9590*/  IADD3 R102, P0, R94, R3.reuse, RZ ;  /* 0x000000035e667210 */ /* 0x084fe20007f1e0ff */
[----:B------:R-:W-:Y:S01]  /*95a0*/  STL [R1+0x6a4], R103 ;  /* 0x0006a46701007387 */ /* 0x000fe20000100800 */
[----:B------:R-:W-:-:S03]  /*95b0*/  IADD3 R100, P6, R93, R3, RZ ;  /* 0x000000035d647210 */ /* 0x000fc60007fde0ff */
[----:B------:R1:W-:Y:S01]  /*95c0*/  STL [R1+0x6e0], R102 ;  /* 0x0006e06601007387 */ /* 0x0003e20000100800 */
[----:B------:R-:W-:Y:S02]  /*95d0*/  LEA.HI.X.SX32 R93, R93, R0, 0x1, P6 ;  /* 0x000000005d5d7211 */ /* 0x000fe400030f0eff */
[----:B0-----:R-:W-:Y:S01]  /*95e0*/  CS2R R104, SRZ ;  /* 0x0000000000687805 */ /* 0x001fe2000001ff00 */
[----:B------:R0:W-:Y:S04]  /*95f0*/  STL [R1+0x6ac], R101 ;  /* 0x0006ac6501007387 */ /* 0x0001e80000100800 */
[----:B------:R2:W-:Y:S01]  /*9600*/  STL [R1+0x6e8], R100 ;  /* 0x0006e86401007387 */ /* 0x0005e20000100800 */
[----:B-1----:R-:W-:-:S03]  /*9610*/  CS2R R102, SRZ ;  /* 0x0000000000667805 */ /* 0x002fc6000001ff00 */
[----:B------:R1:W-:Y:S01]  /*9620*/  STL [R1+0x6b4], R99 ;  /* 0x0006b46301007387 */ /* 0x0003e20000100800 */
[----:B0-----:R-:W-:Y:S02]  /*9630*/  IADD3 R101, P5, R92, R3, RZ ;  /* 0x000000035c657210 */ /* 0x001fe40007fbe0ff */
[----:B--2---:R-:W-:-:S03]  /*9640*/  LEA.HI.X.SX32 R100, R98, R0, 0x1, P4 ;  /* 0x0000000062647211 */ /* 0x004fc600020f0eff */
[----:B------:R-:W-:Y:S01]  /*9650*/  STL [R1+0x6f0], R101 ;  /* 0x0006f06501007387 */ /* 0x000fe20000100800 */
[----:B------:R-:W-:Y:S02]  /*9660*/  LEA.HI.X.SX32 R98, R97, R0, 0x1, P3 ;  /* 0x0000000061627211 */ /* 0x000fe400018f0eff */
[-C--:B-1----:R-:W-:Y:S01]  /*9670*/  IADD3 R99, P4, R91, R3.reuse, RZ ;  /* 0x000000035b637210 */ /* 0x082fe20007f9e0ff */
[----:B------:R0:W-:Y:S01]  /*9680*/  STL [R1+0x6bc], R100 ;  /* 0x0006bc6401007387 */ /* 0x0001e20000100800 */
[----:B------:R-:W-:-:S03]  /*9690*/  IADD3 R97, P3, R90, R3, RZ ;  /* 0x000000035a617210 */ /* 0x000fc60007f7e0ff */
[----:B------:R-:W-:Y:S01]  /*96a0*/  STL [R1+0x6f8], R99 ;  /* 0x0006f86301007387 */ /* 0x000fe20000100800 */
[----:B------:R-:W-:-:S03]  /*96b0*/  LEA.HI.X.SX32 R90, R90, R0, 0x1, P3 ;  /* 0x000000005a5a7211 */ /* 0x000fc600018f0eff */
[----:B------:R1:W-:Y:S01]  /*96c0*/  STL [R1+0x6c4], R98 ;  /* 0x0006c46201007387 */ /* 0x0003e20000100800 */
[----:B0-----:R-:W-:-:S03]  /*96d0*/  CS2R R100, SRZ ;  /* 0x0000000000647805 */ /* 0x001fc6000001ff00 */
[----:B------:R0:W-:Y:S04]  /*96e0*/  STL [R1+0x700], R97 ;  /* 0x0007006101007387 */ /* 0x0001e80000100800 */
[----:B------:R2:W-:Y:S01]  /*96f0*/  STL [R1+0x6cc], R96 ;  /* 0x0006cc6001007387 */ /* 0x0005e20000100800 */
[----:B-1----:R-:W-:Y:S02]  /*9700*/  IADD3 R98, P2, R89, R3, RZ ;  /* 0x0000000359627210 */ /* 0x002fe40007f5e0ff */
[----:B0-----:R-:W-:-:S03]  /*9710*/  LEA.HI.X.SX32 R97, R95, R0, 0x1, P1 ;  /* 0x000000005f617211 */ /* 0x001fc600008f0eff */
        /* <DEDUP_REMOVED lines=341> */
[----:B------:R-:W-:Y:S01]  /*ac70*/  STL [R1+0x92c], R22 ;  /* 0x00092c1601007387 */ /* 0x000fe20000100800 */
[----:B------:R-:W-:-:S03]  /*ac80*/  IADD3 R17, P2, R5, R3, RZ ;  /* 0x0000000305117210 */ /* 0x000fc60007f5e0ff */
[----:B------:R-:W-:Y:S04]  /*ac90*/  STL [R1+0x968], R20 ;  /* 0x0009681401007387 */ /* 0x000fe80000100800 */
[----:B------:R0:W-:Y:S04]  /*aca0*/  STL [R1+0x934], R19 ;  /* 0x0009341301007387 */ /* 0x0001e80000100800 */
[----:B------:R1:W-:Y:S04]  /*acb0*/  STL [R1+0x970], R17 ;  /* 0x0009701101007387 */ /* 0x0003e80000100800 */
[----:B------:R2:W-:Y:S01]  /*acc0*/  STL [R1+0x93c], R15 ;  /* 0x00093c0f01007387 */ /* 0x0005e20000100800 */
[----:B0-----:R-:W-:-:S02]  /*acd0*/  IADD3 R19, P1, R7, R3, RZ ;  /* 0x0000000307137210 */ /* 0x001fc40007f3e0ff */
[----:B-1----:R-:W-:-:S03]  /*ace0*/  LEA.HI.X.SX32 R17, R13, R0, 0x1, P0 ;  /* 0x000000000d117211 */ /* 0x002fc600000f0eff */
[----:B------:R-:W-:Y:S01]  /*acf0*/  STL [R1+0x978], R19 ;  /* 0x0009781301007387 */ /* 0x000fe20000100800 */
[----:B------:R-:W-:Y:S02]  /*ad00*/  LEA.HI.X.SX32 R13, R11, R0, 0x1, P6 ;  /* 0x000000000b0d7211 */ /* 0x000fe400030f0eff */
[-C--:B--2---:R-:W-:Y:S01]  /*ad10*/  IADD3 R15, P0, R10, R3.reuse, RZ ;  /* 0x000000030a0f7210 */ /* 0x084fe20007f1e0ff */
        /* <DEDUP_REMOVED lines=9> */
[-C--:B------:R-:W-:Y:S02]  /*adb0*/  LEA.HI.X.SX32 R6, R4, R0.reuse, 0x1, P3 ;  /* 0x0000000004067211 */ /* 0x080fe400018f0eff */
[-C--:B--2---:R-:W-:Y:S01]  /*adc0*/  IADD3 R9, P4, R16, R3.reuse, RZ ;  /* 0x0000000310097210 */ /* 0x084fe20007f9e0ff */
[----:B------:R-:W-:Y:S01]  /*add0*/  STL [R1+0x95c], R11 ;  /* 0x00095c0b01007387 */ /* 0x000fe20000100800 */
[----:B------:R-:W-:Y:S02]  /*ade0*/  IADD3 R4, P3, R18, R3, RZ ;  /* 0x0000000312047210 */ /* 0x000fe40007f7e0ff */
[-C--:B------:R-:W-:Y:S01]  /*adf0*/  LEA.HI.X.SX32 R3, R5, R0.reuse, 0x1, P2 ;  /* 0x0000000005037211 */ /* 0x080fe200010f0eff */
[----:B------:R0:W-:Y:S01]  /*ae00*/  STL [R1+0xb94], R9 ;  /* 0x000b940901007387 */ /* 0x0001e20000100800 */
[----:B------:R-:W-:-:S03]  /*ae10*/  LEA.HI.X.SX32 R5, R12, R0, 0x1, P6 ;  /* 0x000000000c057211 */ /* 0x000fc600030f0eff */
[----:B------:R-:W-:Y:S04]  /*ae20*/  STL [R1+0x964], R6 ;  /* 0x0009640601007387 */ /* 0x000fe80000100800 */
[----:B------:R1:W-:Y:S01]  /*ae30*/  STL [R1+0xb98], R4 ;  /* 0x000b980401007387 */ /* 0x0003e20000100800 */
[----:B0-----:R-:W-:-:S03]  /*ae40*/  IADD3 R9, P2, R8, UR8, RZ ;  /* 0x0000000808097c10 */ /* 0x001fc6000ff5e0ff */
[----:B------:R0:W-:Y:S01]  /*ae50*/  STL [R1+0x96c], R3 ;  /* 0x00096c0301007387 */ /* 0x0001e20000100800 */
[----:B------:R-:W-:Y:S02]  /*ae60*/  LEA.HI.X.SX32 R8, R8, UR9, 0x1, P2 ;  /* 0x0000000908087c11 */ /* 0x000fe400090f0eff */
[-C--:B-1----:R-:W-:Y:S02]  /*ae70*/  LEA.HI.X.SX32 R4, R7, R0.reuse, 0x1, P1 ;  /* 0x0000000007047211 */ /* 0x082fe400008f0eff */
[----:B0-----:R-:W-:-:S03]  /*ae80*/  LEA.HI.X.SX32 R3, R10, R0, 0x1, P0 ;  /* 0x000000000a037211 */ /* 0x001fc600000f0eff */
[----:B------:R0:W-:Y:S04]  /*ae90*/  STL [R1+0x974], R4 ;  /* 0x0009740401007387 */ /* 0x0001e80000100800 */
[----:B------:R1:W-:Y:S04]  /*aea0*/  STL [R1+0x97c], R3 ;  /* 0x00097c0301007387 */ /* 0x0003e80000100800 */
[----:B------:R2:W-:Y:S01]  /*aeb0*/  STL [R1+0x984], R5 ;  /* 0x0009840501007387 */ /* 0x0005e20000100800 */
[-C--:B0-----:R-:W-:Y:S02]  /*aec0*/  LEA.HI.X.SX32 R4, R14, R0.reuse, 0x1, P5 ;  /* 0x000000000e047211 */ /* 0x081fe400028f0eff */
[----:B-1----:R-:W-:-:S03]  /*aed0*/  LEA.HI.X.SX32 R3, R16, R0, 0x1, P4 ;  /* 0x0000000010037211 */ /* 0x002fc600020f0eff */
[----:B------:R0:W-:Y:S01]  /*aee0*/  STL [R1+0x98c], R4 ;  /* 0x00098c0401007387 */ /* 0x0001e20000100800 */
[----:B------:R-:W-:Y:S01]  /*aef0*/  LEA.HI.X.SX32 R0, R18, R0, 0x1, P3 ;  /* 0x0000000012007211 */ /* 0x000fe200018f0eff */
[----:B--2---:R-:W-:Y:S02]  /*af00*/  IMAD.SHL.U32 R5, R154, 0x8, RZ ;  /* 0x000000089a057824 */ /* 0x004fe400078e00ff */
[----:B------:R1:W-:Y:S04]  /*af10*/  STL [R1+0xb90], R3 ;  /* 0x000b900301007387 */ /* 0x0003e80000100800 */
[----:B------:R2:W-:Y:S01]  /*af20*/  STL [R1+0x990], R0 ;  /* 0x0009900001007387 */ /* 0x0005e20000100800 */
[----:B0-----:R-:W0:Y:S03]  /*af30*/  LDC R4, c[0x0][0x238] ;  /* 0x00008e00ff047b82 */ /* 0x001e260000000800 */
[----:B------:R-:W-:Y:S01]  /*af40*/  STL [R1+0x400], RZ ;  /* 0x000400ff01007387 */ /* 0x000fe20000100800 */
[----:B-1----:R-:W-:-:S03]  /*af50*/  SHF.R.S32.HI R3, RZ, 0x7, R154 ;  /* 0x00000007ff037819 */ /* 0x002fc6000001149a */
[----:B------:R-:W-:Y:S01]  /*af60*/  STL [R1+0x404], RZ ;  /* 0x000404ff01007387 */ /* 0x000fe20000100800 */
[----:B------:R-:W-:-:S03]  /*af70*/  SGXT R3, R3, 0x1 ;  /* 0x000000010303781a */ /* 0x000fc60000000200 */
[----:B------:R0:W-:Y:S01]  /*af80*/  STL [R1+0xbc0], R5 ;  /* 0x000bc00501007387 */ /* 0x0001e20000100800 */
[----:B--2---:R-:W-:Y:S02]  /*af90*/  LOP3.LUT R0, R5, 0x30, RZ, 0xc0, !PT ;  /* 0x0000003005007812 */ /* 0x004fe400078ec0ff */
[----:B------:R-:W-:Y:S01]  /*afa0*/  LOP3.LUT R3, R3, 0x90, RZ, 0xc0, !PT ;  /* 0x0000009003037812 */ /* 0x000fe200078ec0ff */
[----:B------:R-:W-:Y:S02]  /*afb0*/  STL [R1+0x408], RZ ;  /* 0x000408ff01007387 */ /* 0x000fe40000100800 */
[----:B------:R-:W-:Y:S01]  /*afc0*/  IMAD R152, R152, 0x40, R0 ;  /* 0x0000004098987824 */ /* 0x000fe200078e0200 */
[----:B------:R-:W-:Y:S01]  /*afd0*/  LOP3.LUT R0, R3, 0x7f, R154, 0x78, !PT ;  /* 0x0000007f03007812 */ /* 0x000fe200078e789a */
[----:B------:R-:W-:Y:S04]  /*afe0*/  STL [R1+0x40c], RZ ;  /* 0x00040cff01007387 */ /* 0x000fe80000100800 */
[----:B------:R-:W-:Y:S01]  /*aff0*/  STL [R1+0x410], RZ ;  /* 0x000410ff01007387 */ /* 0x000fe20000100800 */
[----:B0-----:R-:W-:-:S03]  /*b000*/  IMAD R5, R4, 0x3f, RZ ;  /* 0x0000003f04057824 */ /* 0x001fc600078e02ff */
[----:B------:R-:W-:Y:S01]  /*b010*/  STL [R1+0x414], RZ ;  /* 0x000414ff01007387 */ /* 0x000fe20000100800 */
[C---:B------:R-:W-:Y:S02]  /*b020*/  IMAD R6, R4.reuse, 0x3e, RZ ;  /* 0x0000003e04067824 */ /* 0x040fe400078e02ff */
[C---:B------:R-:W-:Y:S01]  /*b030*/  IMAD R7, R4.reuse, 0x3d, RZ ;  /* 0x0000003d04077824 */ /* 0x040fe200078e02ff */
[----:B------:R-:W-:Y:S01]  /*b040*/  STL [R1+0x418], RZ ;  /* 0x000418ff01007387 */ /* 0x000fe20000100800 */
[----:B------:R-:W-:Y:S01]  /*b050*/  IMAD R10, R4, 0x3c, RZ ;  /* 0x0000003c040a7824 */ /* 0x000fe200078e02ff */
[-C--:B------:R-:W-:Y:S01]  /*b060*/  IADD3 R153, P1, R6, R9.reuse, RZ ;  /* 0x0000000906997210 */ /* 0x080fe20007f3e0ff */
[C---:B------:R-:W-:Y:S01]  /*b070*/  IMAD R11, R4.reuse, 0x3b, RZ ;  /* 0x0000003b040b7824 */ /* 0x040fe200078e02ff */
[----:B------:R-:W-:Y:S01]  /*b080*/  STL [R1+0x41c], RZ ;  /* 0x00041cff01007387 */ /* 0x000fe20000100800 */
[----:B------:R-:W-:Y:S01]  /*b090*/  IADD3 R3, P2, R7, R9, RZ ;  /* 0x0000000907037210 */ /* 0x000fe20007f5e0ff */
[----:B------:R-:W-:Y:S01]  /*b0a0*/  IMAD R12, R4, 0x3a, RZ ;  /* 0x0000003a040c7824 */ /* 0x000fe200078e02ff */
[----:B------:R-:W-:Y:S01]  /*b0b0*/  LEA.HI.X.SX32 R6, R6, R8, 0x1, P1 ;  /* 0x0000000806067211 */ /* 0x000fe200008f0eff */
[----:B------:R-:W-:Y:S01]  /*b0c0*/  STL [R1+0x420], RZ ;  /* 0x000420ff01007387 */ /* 0x000fe20000100800 */
[----:B------:R-:W-:-:S02]  /*b0d0*/  IMAD R13, R4, 0x39, RZ ;  /* 0x00000039040d7824 */ /* 0x000fc400078e02ff */
[C---:B------:R-:W-:Y:S01]  /*b0e0*/  IMAD R14, R4.reuse, 0x38, RZ ;  /* 0x00000038040e7824 */ /* 0x040fe200078e02ff */
[----:B------:R-:W-:Y:S01]  /*b0f0*/  STL [R1+0x424], RZ ;  /* 0x000424ff01007387 */ /* 0x000fe20000100800 */
[C---:B------:R-:W-:Y:S02]  /*b100*/  IMAD R15, R4.reuse, 0x37, RZ ;  /* 0x00000037040f7824 */ /* 0x040fe400078e02ff */
[C---:B------:R-:W-:Y:S01]  /*b110*/  IMAD R16, R4.reuse, 0x36, RZ ;  /* 0x0000003604107824 */ /* 0x040fe200078e02ff */
[----:B------:R-:W-:Y:S01]  /*b120*/  STL [R1+0x428], RZ ;  /* 0x000428ff01007387 */ /* 0x000fe20000100800 */
[C---:B------:R-:W-:Y:S02]  /*b130*/  IMAD R17, R4.reuse, 0x35, RZ ;  /* 0x0000003504117824 */ /* 0x040fe400078e02ff */
[C---:B------:R-:W-:Y:S01]  /*b140*/  IMAD R18, R4.reuse, 0x34, RZ ;  /* 0x0000003404127824 */ /* 0x040fe200078e02ff */
        /* <DEDUP_REMOVED lines=29> */
[C---:B------:R-:W-:Y:S01]  /*b320*/  IMAD.SHL.U32 R121, R4.reuse, 0x20, RZ ;  /* 0x0000002004797824 */ /* 0x040fe200078e00ff */
        /* <DEDUP_REMOVED lines=23> */
[C---:B------:R-:W-:Y:S01]  /*b4a0*/  IMAD.SHL.U32 R137, R4.reuse, 0x10, RZ ;  /* 0x0000001004897824 */ /* 0x040fe200078e00ff */
        /* <DEDUP_REMOVED lines=20> */
[C---:B------:R-:W-:Y:S01]  /*b5f0*/  IMAD.SHL.U32 R151, R4.reuse, 0x2, RZ ;  /* 0x0000000204977824 */ /* 0x040fe200078e00ff */
[----:B------:R-:W-:Y:S01]  /*b600*/  STL [R1+0x490], RZ ;  /* 0x000490ff01007387 */ /* 0x000fe20000100800 */
[----:B------:R-:W-:-:S03]  /*b610*/  IMAD.SHL.U32 R229, R4, 0x40, RZ ;  /* 0x0000004004e57824 */ /* 0x000fc600078e00ff */
[----:B------:R-:W-:Y:S04]  /*b620*/  STL [R1+0x494], RZ ;  /* 0x000494ff01007387 */ /* 0x000fe80000100800 */
        /* <DEDUP_REMOVED lines=218> */
[----:B------:R-:W-:Y:S04]  /*c3d0*/  STL [R1], RZ ;  /* 0x000000ff01007387 */ /* 0x000fe80000100800 */
        /* <DEDUP_REMOVED lines=127> */
[----:B------:R0:W-:Y:S04]  /*cbd0*/  STL [R1+0xbac], R21 ;  /* 0x000bac1501007387 */ /* 0x0001e80000100800 */
[----:B------:R-:W-:Y:S01]  /*cbe0*/  STL [R1+0xba8], R152 ;  /* 0x000ba89801007387 */ /* 0x000fe20000100800 */
[----:B0-----:R-:W-:-:S04]  /*cbf0*/  IADD3 R21, P0, R5, R9, RZ ;  /* 0x0000000905157210 */ /* 0x001fc80007f1e0ff */
[----:B------:R-:W-:Y:S01]  /*cc00*/  LEA.HI.X.SX32 R5, R5, R8, 0x1, P0 ;  /* 0x0000000805057211 */ /* 0x000fe200000f0eff */
[----:B------:R0:W-:Y:S04]  /*cc10*/  STL [R1+0x998], R21 ;  /* 0x0009981501007387 */ /* 0x0001e80000100800 */
[----:B------:R1:W-:Y:S04]  /*cc20*/  STL [R1+0x9a0], R153 ;  /* 0x0009a09901007387 */ /* 0x0003e80000100800 */
[----:B------:R2:W-:Y:S01]  /*cc30*/  STL [R1+0x9a8], R3 ;  /* 0x0009a80301007387 */ /* 0x0005e20000100800 */
[----:B0-----:R-:W-:-:S02]  /*cc40*/  IADD3 R21, P3, R10, R9, RZ ;  /* 0x000000090a157210 */ /* 0x001fc40007f7e0ff */
[----:B-1----:R-:W-:-:S03]  /*cc50*/  IADD3 R153, P4, R11, R9, RZ ;  /* 0x000000090b997210 */ /* 0x002fc60007f9e0ff */
[----:B------:R0:W-:Y:S01]  /*cc60*/  STL [R1+0x9b0], R21 ;  /* 0x0009b01501007387 */ /* 0x0001e20000100800 */
[----:B--2---:R-:W-:-:S03]  /*cc70*/  IADD3 R3, P5, R12, R9, RZ ;  /* 0x000000090c037210 */ /* 0x004fc60007fbe0ff */
[----:B------:R-:W-:Y:S04]  /*cc80*/  STL [R1+0x9b8], R153 ;  /* 0x0009b89901007387 */ /* 0x000fe80000100800 */
[----:B------:R1:W-:Y:S01]  /*cc90*/  STL [R1+0x9c0], R3 ;  /* 0x0009c00301007387 */ /* 0x0003e20000100800 */
[----:B0-----:R-:W-:-:S05]  /*cca0*/  IADD3 R21, P6, R13, R9, RZ ;  /* 0x000000090d157210 */ /* 0x001fca0007fde0ff */
[----:B------:R-:W-:Y:S01]  /*ccb0*/  STL [R1+0x9c8], R21 ;  /* 0x0009c81501007387 */ /* 0x000fe20000100800 */
[----:B-1----:R-:W-:-:S03]  /*ccc0*/  IADD3 R3, P0, R14, R9, RZ ;  /* 0x000000090e037210 */ /* 0x002fc60007f1e0ff */
[----:B------:R0:W-:Y:S04]  /*ccd0*/  STL [R1+0x994], R5 ;  /* 0x0009940501007387 */ /* 0x0001e80000100800 */
[----:B------:R1:W-:Y:S04]  /*cce0*/  STL [R1+0x9d0], R3 ;  /* 0x0009d00301007387 */ /* 0x0003e80000100800 */
[----:B------:R2:W-:Y:S01]  /*ccf0*/  STL [R1+0x99c], R6 ;  /* 0x00099c0601007387 */ /* 0x0005e20000100800 */
[----:B0-----:R-:W-:Y:S02]  /*cd00*/  IADD3 R5, P1, R15, R9, RZ ;  /* 0x000000090f057210 */ /* 0x001fe40007f3e0ff */
[----:B-1----:R-:W-:-:S03]  /*cd10*/  LEA.HI.X.SX32 R3, R7, R8, 0x1, P2 ;  /* 0x0000000807037211 */ /* 0x002fc600010f0eff */
[----:B------:R0:W-:Y:S01]  /*cd20*/  STL [R1+0x9d8], R5 ;  /* 0x0009d80501007387 */ /* 0x0001e20000100800 */
[----:B--2---:R-:W-:-:S03]  /*cd30*/  IADD3 R6, P2, R16, R9, RZ ;  /* 0x0000000910067210 */ /* 0x004fc60007f5e0ff */
[----:B------:R1:W-:Y:S04]  /*cd40*/  STL [R1+0x9a4], R3 ;  /* 0x0009a40301007387 */ /* 0x0003e80000100800 */
[----:B------:R2:W-:Y:S01]  /*cd50*/  STL [R1+0x9e0], R6 ;  /* 0x0009e00601007387 */ /* 0x0005e20000100800 */
[-C--:B0-----:R-:W-:Y:S02]  /*cd60*/  LEA.HI.X.SX32 R5, R10, R8.reuse, 0x1, P3 ;  /* 0x000000080a057211 */ /* 0x081fe400018f0eff */
[----:B------:R-:W-:Y:S02]  /*cd70*/  SHF.R.S32.HI R10, RZ, 0x1f, R229 ;  /* 0x0000001fff0a7819 */ /* 0x000fe400000114e5 */
[----:B-1----:R-:W-:Y:S01]  /*cd80*/  IADD3 R3, P3, R17, R9, RZ ;  /* 0x0000000911037210 */ /* 0x002fe20007f7e0ff */
[----:B------:R0:W-:Y:S01]  /*cd90*/  STL [R1+0x9ac], R5 ;  /* 0x0009ac0501007387 */ /* 0x0001e20000100800 */
[----:B--2---:R-:W-:-:S03]  /*cda0*/  LEA.HI.X.SX32 R6, R11, R8, 0x1, P4 ;  /* 0x000000080b067211 */ /* 0x004fc600020f0eff */
        /* <DEDUP_REMOVED lines=8> */
[----:B0-----:R-:W-:Y:S02]  /*ce30*/  LEA.HI.X.SX32 R5, R13, R8, 0x1, P6 ;  /* 0x000000080d057211 */ /* 0x001fe400030f0eff */
[----:B-1----:R-:W-:-:S03]  /*ce40*/  IADD3 R3, P6, R20, R9, RZ ;  /* 0x0000000914037210 */ /* 0x002fc60007fde0ff */
        /* <DEDUP_REMOVED lines=43> */
[----:B------:R-:W-:Y:S02]  /*d100*/  CS2R R106, SRZ ;  /* 0x00000000006a7805 */ /* 0x000fe4000001ff00 */
[-C--:B--2---:R-:W-:Y:S01]  /*d110*/  IADD3 R6, P3, R114, R9.reuse, RZ ;  /* 0x0000000972067210 */ /* 0x084fe20007f7e0ff */
[----:B------:R1:W-:Y:S04]  /*d120*/  STL [R1+0xa1c], R3 ;  /* 0x000a1c0301007387 */ /* 0x0003e80000100800 */
[----:B------:R2:W-:Y:S01]  /*d130*/  STL [R1+0xa58], R6 ;  /* 0x000a580601007387 */ /* 0x0005e20000100800 */
[----:B0-----:R-:W-:Y:S02]  /*d140*/  LEA.HI.X.SX32 R5, R108, R8, 0x1, P4 ;  /* 0x000000086c057211 */ /* 0x001fe400020f0eff */
[----:B-1----:R-:W-:-:S03]  /*d150*/  IADD3 R3, P4, R115, R9, RZ ;  /* 0x0000000973037210 */ /* 0x002fc60007f9e0ff */
[----:B------:R0:W-:Y:S01]  /*d160*/  STL [R1+0xa24], R5 ;  /* 0x000a240501007387 */ /* 0x0001e20000100800 */
[----:B--2---:R-:W-:-:S03]  /*d170*/  LEA.HI.X.SX32 R6, R109, R8, 0x1, P5 ;  /* 0x000000086d067211 */ /* 0x004fc600028f0eff */
[----:B------:R1:W-:Y:S01]  /*d180*/  STL [R1+0xa60], R3 ;  /* 0x000a600301007387 */ /* 0x0003e20000100800 */
[----:B------:R-:W-:-:S03]  /*d190*/  CS2R R108, SRZ ;  /* 0x00000000006c7805 */ /* 0x000fc6000001ff00 */
        /* <DEDUP_REMOVED lines=8> */
[----:B------:R-:W-:Y:S02]  /*d220*/  CS2R R110, SRZ ;  /* 0x00000000006e7805 */ /* 0x000fe4000001ff00 */
        /* <DEDUP_REMOVED lines=157> */
[----:B--2---:R-:W-:-:S03]  /*dc00*/  LEA.HI.X.SX32 R6, R147, R8, 0x1, P1 ;  /* 0x0000000893067211 */ /* 0x004fc600008f0eff */
[----:B------:R1:W-:Y:S01]  /*dc10*/  STL [R1+0xb54], R3 ;  /* 0x000b540301007387 */ /* 0x0003e20000100800 */
[----:B------:R-:W-:-:S03]  /*dc20*/  CS2R R146, SRZ ;  /* 0x0000000000927805 */ /* 0x000fc6000001ff00 */
[----:B------:R2:W-:Y:S01]  /*dc30*/  STL [R1+0xb5c], R6 ;  /* 0x000b5c0601007387 */ /* 0x0005e20000100800 */
[-C--:B0-----:R-:W-:Y:S02]  /*dc40*/  LEA.HI.X.SX32 R5, R148, R8.reuse, 0x1, P2 ;  /* 0x0000000894057211 */ /* 0x081fe400010f0eff */
[----:B-1----:R-:W-:-:S03]  /*dc50*/  LEA.HI.X.SX32 R3, R149, R8, 0x1, P3 ;  /* 0x0000000895037211 */ /* 0x002fc600018f0eff */
[----:B------:R0:W-:Y:S01]  /*dc60*/  STL [R1+0xb64], R5 ;  /* 0x000b640501007387 */ /* 0x0001e20000100800 */
[----:B------:R-:W-:Y:S02]  /*dc70*/  CS2R R148, SRZ ;  /* 0x0000000000947805 */ /* 0x000fe4000001ff00 */
[-C--:B--2---:R-:W-:Y:S01]  /*dc80*/  LEA.HI.X.SX32 R6, R150, R8.reuse, 0x1, P4 ;  /* 0x0000000896067211 */ /* 0x084fe200020f0eff */
[----:B------:R1:W-:Y:S04]  /*dc90*/  STL [R1+0xb6c], R3 ;  /* 0x000b6c0301007387 */ /* 0x0003e80000100800 */
[----:B------:R-:W-:Y:S01]  /*dca0*/  STL [R1+0xb74], R6 ;  /* 0x000b740601007387 */ /* 0x000fe20000100800 */
[----:B0-----:R-:W-:Y:S02]  /*dcb0*/  LEA.HI.X.SX32 R5, R151, R8, 0x1, P5 ;  /* 0x0000000897057211 */ /* 0x001fe400028f0eff */
[----:B------:R-:W-:-:S02]  /*dcc0*/  CS2R R150, SRZ ;  /* 0x0000000000967805 */ /* 0x000fc4000001ff00 */
[----:B-1----:R-:W-:Y:S01]  /*dcd0*/  LEA.HI.X.SX32 R3, R4, R8, 0x1, P6 ;  /* 0x0000000804037211 */ /* 0x002fe200030f0eff */
[----:B------:R0:W-:Y:S01]  /*dce0*/  STL [R1+0xb7c], R5 ;  /* 0x000b7c0501007387 */ /* 0x0001e20000100800 */
[----:B------:R-:W-:-:S03]  /*dcf0*/  LOP3.LUT R4, R152, 0x30, RZ, 0x3c, !PT ;  /* 0x0000003098047812 */ /* 0x000fc600078e3cff */
[----:B------:R1:W-:Y:S01]  /*dd00*/  STL [R1+0xb84], R3 ;  /* 0x000b840301007387 */ /* 0x0003e20000100800 */
[C---:B0-----:R-:W-:Y:S02]  /*dd10*/  LOP3.LUT R5, R152.reuse, 0x20, RZ, 0x3c, !PT ;  /* 0x0000002098057812 */ /* 0x041fe400078e3cff */
[----:B-1----:R-:W-:-:S05]  /*dd20*/  LOP3.LUT R3, R152, 0x10, RZ, 0x3c, !PT ;  /* 0x0000001098037812 */ /* 0x002fca00078e3cff */
[----:B------:R0:W-:Y:S04]  /*dd30*/  STL [R1+0xbb8], R3 ;  /* 0x000bb80301007387 */ /* 0x0001e80000100800 */
[----:B------:R1:W-:Y:S04]  /*dd40*/  STL [R1+0xbb4], R5 ;  /* 0x000bb40501007387 */ /* 0x0003e80000100800 */
[----:B------:R1:W-:Y:S01]  /*dd50*/  STL [R1+0xbb0], R4 ;  /* 0x000bb00401007387 */ /* 0x0003e20000100800 */
[----:B0-----:R-:W-:-:S07]  /*dd60*/  LOP3.LUT R3, R0, 0x20, RZ, 0x3c, !PT ;  /* 0x0000002000037812 */ /* 0x001fce00078e3cff */
.L_x_2:
[----:B------:R-:W2:Y:S01]  /*dd70*/  LDL R10, [R1+0xb88] ;  /* 0x000b8800010a7983 */ /* 0x000ea20000100800 */
[----:B------:R-:W0:Y:S03]  /*dd80*/  LDC R3, c[0x0][0x230] ;  /* 0x00008c00ff037b82 */ /* 0x000e260000000800 */
[----:B------:R-:W3:Y:S04]  /*dd90*/  LDL R229, [R1+0xb80] ;  /* 0x000b800001e57983 */ /* 0x000ee80000100800 */
[----:B------:R4:W-:Y:S04]  /*dda0*/  STL [R1+0x10d4], R126 ;  /* 0x0010d47e01007387 */ /* 0x0009e80000100800 */
[----:B----4-:R-:W4:Y:S04]  /*ddb0*/  LDL.LU R126, [R1+0xb20] ;  /* 0x000b2000017e7983 */ /* 0x010f280000300800 */
[----:B------:R1:W-:Y:S04]  /*ddc0*/  STL [R1+0x10d0], R127 ;  /* 0x0010d07f01007387 */ /* 0x0003e80000100800 */
[----:B-1----:R-:W4:Y:S04]  /*ddd0*/  LDL.LU R127, [R1+0xb44] ;  /* 0x000b4400017f7983 */ /* 0x002f280000300800 */
        /* <DEDUP_REMOVED lines=18> */
[----:B------:R1:W-:Y:S01]  /*df00*/  STL [R1+0x10a8], R137 ;  /* 0x0010a88901007387 */ /* 0x0003e20000100800 */
[----:B0-----:R-:W-:-:S03]  /*df10*/  IMAD R3, R230, -0x40, R3 ;  /* 0xffffffc0e6037824 */ /* 0x001fc600078e0203 */
[----:B-1----:R-:W4:Y:S04]  /*df20*/  LDL.LU R137, [R1+0xb1c] ;  /* 0x000b1c0001897983 */ /* 0x002f280000300800 */
[----:B------:R0:W-:Y:S04]  /*df30*/  STL [R1+0x10a4], R138 ;  /* 0x0010a48a01007387 */ /* 0x0001e80000100800 */
[----:B0-----:R-:W4:Y:S04]  /*df40*/  LDL.LU R138, [R1+0xaf0] ;  /* 0x000af000018a7983 */ /* 0x001f280000300800 */
[----:B------:R0:W-:Y:S04]  /*df50*/  STL [R1+0x10a0], R139 ;  /* 0x0010a08b01007387 */ /* 0x0001e80000100800 */
[----:B0-----:R-:W4:Y:S04]  /*df60*/  LDL.LU R139, [R1+0xb14] ;  /* 0x000b1400018b7983 */ /* 0x001f280000300800 */
[----:B------:R0:W-:Y:S01]  /*df70*/  STL [R1+0x109c], R140 ;  /* 0x00109c8c01007387 */ /* 0x0001e20000100800 */
[----:B------:R-:W-:-:S03]  /*df80*/  ISETP.GT.AND P0, PT, R3, RZ, PT ;  /* 0x000000ff0300720c */ /* 0x000fc60003f04270 */
[----:B0-----:R-:W4:Y:S04]  /*df90*/  LDL.LU R140, [R1+0xae8] ;  /* 0x000ae800018c7983 */ /* 0x001f280000300800 */
[----:B------:R0:W-:Y:S04]  /*dfa0*/  STL [R1+0x1098], R141 ;  /* 0x0010988d01007387 */ /* 0x0001e80000100800 */
        /* <DEDUP_REMOVED lines=9> */
[----:B------:R0:W-:Y:S01]  /*e040*/  STL [R1+0x1084], R146 ;  /* 0x0010849201007387 */ /* 0x0001e20000100800 */
[----:B------:R-:W-:-:S03]  /*e050*/  PRMT R195, RZ, 0x7610, R195 ;  /* 0x00007610ffc37816 */ /* 0x000fc600000000c3 */
[----:B0-----:R-:W4:Y:S04]  /*e060*/  LDL.LU R146, [R1+0xad0] ;  /* 0x000ad00001927983 */ /* 0x001f280000300800 */
[----:B------:R0:W-:Y:S01]  /*e070*/  STL [R1+0x1080], R147 ;  /* 0x0010809301007387 */ /* 0x0001e20000100800 */
[----:B------:R-:W-:Y:S02]  /*e080*/  @P0 IMAD.MOV.U32 R4, RZ, RZ, R9 ;  /* 0x000000ffff040224 */ /* 0x000fe400078e0009 */
[----:B------:R-:W-:-:S05]  /*e090*/  @P0 IMAD.MOV.U32 R5, RZ, RZ, R8 ;  /* 0x000000ffff050224 */ /* 0x000fca00078e0008 */
[----:B------:R2:W4:Y:S04]  /*e0a0*/  @P0 LDG.E.U8 R195, desc[UR32][R4.64] ;  /* 0x0000002004c30981 */ /* 0x000528000c1e1100 */
[----:B0-----:R-:W4:Y:S04]  /*e0b0*/  LDL.LU R147, [R1+0xaf4] ;  /* 0x000af40001937983 */ /* 0x001f280000300800 */
[----:B------:R0:W-:Y:S04]  /*e0c0*/  STL [R1+0x107c], R148 ;  /* 0x00107c9401007387 */ /* 0x0001e80000100800 */
[----:B0-----:R-:W4:Y:S04]  /*e0d0*/  LDL.LU R148, [R1+0xac8] ;  /* 0x000ac80001947983 */ /* 0x001f280000300800 */
[----:B------:R0:W-:Y:S04]  /*e0e0*/  STL [R1+0x1078], R149 ;  /* 0x0010789501007387 */ /* 0x0001e80000100800 */
[----:B0-----:R-:W4:Y:S04]  /*e0f0*/  LDL.LU R149, [R1+0xaec] ;  /* 0x000aec0001957983 */ /* 0x001f280000300800 */
[----:B------:R0:W-:Y:S04]  /*e100*/  STL [R1+0x1074], R150 ;  /* 0x0010749601007387 */ /* 0x0001e80000100800 */
[----:B0-----:R-:W4:Y:S04]  /*e110*/  LDL R150, [R1+0xb6c] ;  /* 0x000b6c0001967983 */ /* 0x001f280000100800 */
[----:B------:R0:W-:Y:S04]  /*e120*/  STL [R1+0x1070], R151 ;  /* 0x0010709701007387 */ /* 0x0001e80000100800 */
[----:B0-----:R-:W4:Y:S04]  /*e130*/  LDL.LU R151, [R1+0xae4] ;  /* 0x000ae40001977983 */ /* 0x001f280000300800 */
[----:B-----5:R0:W-:Y:S04]  /*e140*/  STL [R1+0x102c], R2 ;  /* 0x00102c0201007387 */ /* 0x0201e80000100800 */
[----:B0-----:R-:W4:Y:S01]  /*e150*/  LDL R2, [R1+0xb7c] ;  /* 0x000b7c0001027983 */ /* 0x001f220000100800 */
[----:B------:R-:W-:-:S03]  /*e160*/  ISETP.GT.AND P1, PT, R3, 0x1, PT ;  /* 0x000000010300780c */ /* 0x000fc60003f24270 */
[----:B------:R0:W-:Y:S04]  /*e170*/  STL [R1+0x12d8], R8 ;  /* 0x0012d80801007387 */ /* 0x0001e80000100800 */
[----:B0-----:R-:W4:Y:S04]  /*e180*/  LDL.LU R8, [R1+0xb70] ;  /* 0x000b700001087983 */ /* 0x001f280000300800 */
[----:B------:R-:W3:Y:S01]  /*e190*/  LDL R5, [R1+0xb84] ;  /* 0x000b840001057983 */ /* 0x000ee20000100800 */
[----:B------:R-:W-:Y:S01]  /*e1a0*/  ISETP.GT.AND P0, PT, R3, 0x2, PT ;  /* 0x000000020300780c */ /* 0x000fe20003f04270 */
[----:B--2---:R-:W-:Y:S01]  /*e1b0*/  @P1 IMAD.MOV.U32 R4, RZ, RZ, R10 ;  /* 0x000000ffff041224 */ /* 0x004fe200078e000a */
[----:B------:R-:W-:Y:S01]  /*e1c0*/  PRMT R15, RZ, 0x7610, R15 ;  /* 0x00007610ff0f7816 */ /* 0x000fe2000000000f */
[----:B------:R-:W2:Y:S01]  /*e1d0*/  LDL.LU R10, [R1+0xb68] ;  /* 0x000b6800010a7983 */ /* 0x000ea20000300800 */
[----:B------:R-:W-:-:S04]  /*e1e0*/  PRMT R194, RZ, 0x7610, R194 ;  /* 0x00007610ffc27816 */ /* 0x000fc800000000c2 */
[----:B---3--:R0:W3:Y:S05]  /*e1f0*/  @P1 LDG.E.U8 R15, desc[UR32][R4.64] ;  /* 0x00000020040f1981 */ /* 0x0080ea000c1e1100 */
[----:B0-----:R-:W-:Y:S02]  /*e200*/  @P0 IMAD.MOV.U32 R4, RZ, RZ, R229 ;  /* 0x000000ffff040224 */ /* 0x001fe400078e00e5 */
[----:B----4-:R-:W-:Y:S02]  /*e210*/  @P0 IMAD.MOV.U32 R5, RZ, RZ, R2 ;  /* 0x000000ffff050224 */ /* 0x010fe400078e0002 */
[----:B------:R-:W4:Y:S04]  /*e220*/  LDL R2, [R1+0xb5c] ;  /* 0x000b5c0001027983 */ /* 0x000f280000100800 */
[----:B------:R-:W3:Y:S04]  /*e230*/  LDL.LU R229, [R1+0xb60] ;  /* 0x000b600001e57983 */ /* 0x000ee80000300800 */
[----:B------:R0:W4:Y:S04]  /*e240*/  @P0 LDG.E.U8 R194, desc[UR32][R4.64] ;  /* 0x0000002004c20981 */ /* 0x000128000c1e1100 */
[----:B------:R-:W0:Y:S04]  /*e250*/  LDL R4, [R1+0xb74] ;  /* 0x000b740001047983 */ /* 0x000e280000100800 */
[----:B------:R-:W0:Y:S01]  /*e260*/  LDL R5, [R1+0xb78] ;  /* 0x000b780001057983 */ /* 0x000e220000100800 */
[----:B------:R-:W-:-:S02]  /*e270*/  ISETP.GT.AND P1, PT, R3, 0x3, PT ;  /* 0x000000030300780c */ /* 0x000fc40003f24270 */
[----:B------:R-:W-:Y:S02]  /*e280*/  ISETP.GT.AND P0, PT, R3, 0x4, PT ;  /* 0x000000040300780c */ /* 0x000fe40003f04270 */
[----:B------:R-:W-:Y:S02]  /*e290*/  PRMT R14, RZ, 0x7610, R14 ;  /* 0x00007610ff0e7816 */ /* 0x000fe4000000000e */
[----:B------:R-:W-:-:S07]  /*e2a0*/  PRMT R193, RZ, 0x7610, R193 ;  /* 0x00007610ffc17816 */ /* 0x000fce00000000c1 */
[----:B0-----:R-:W-:-:S04]  /*e2b0*/  @P1 LOP3.LUT R5, R5, R4, RZ, 0x3c, !PT ;  /* 0x0000000405051212 */ /* 0x001fc800078e3cff */
[----:B------:R-:W-:-:S04]  /*e2c0*/  @P1 LOP3.LUT R4, R5, R4, RZ, 0x3c, !PT ;  /* 0x0000000405041212 */ /* 0x000fc800078e3cff */
[----:B------:R-:W-:-:S05]  /*e2d0*/  @P1 LOP3.LUT R5, R5, R4, RZ, 0x3c, !PT ;  /* 0x0000000405051212 */ /* 0x000fca00078e3cff */
[----:B------:R0:W4:Y:S02]  /*e2e0*/  @P1 LDG.E.U8 R14, desc[UR32][R4.64] ;  /* 0x00000020040e1981 */ /* 0x000124000c1e1100 */
[----:B0-----:R-:W-:Y:S02]  /*e2f0*/  @P0 IMAD.MOV.U32 R4, RZ, RZ, R8 ;  /* 0x000000ffff040224 */ /* 0x001fe400078e0008 */
[----:B------:R-:W-:Y:S01]  /*e300*/  @P0 IMAD.MOV.U32 R5, RZ, RZ, R150 ;  /* 0x000000ffff050224 */ /* 0x000fe200078e0096 */
[C---:B------:R-:W-:Y:S01]  /*e310*/  ISETP.GT.AND P1, PT, R3.reuse, 0x5, PT ;  /* 0x000000050300780c */ /* 0x040fe20003f24270 */
[----:B------:R-:W4:Y:S04]  /*e320*/  LDL R150, [R1+0xb50] ;  /* 0x000b500001967983 */ /* 0x000f280000100800 */
[----:B------:R2:W4:Y:S04]  /*e330*/  @P0 LDG.E.U8 R193, desc[UR32][R4.64] ;  /* 0x0000002004c10981 */ /* 0x000528000c1e1100 */
[----:B------:R-:W3:Y:S01]  /*e340*/  LDL R5, [R1+0xb64] ;  /* 0x000b640001057983 */ /* 0x000ee20000100800 */
[----:B------:R-:W-:-:S03]  /*e350*/  ISETP.GT.AND P0, PT, R3, 0x6, PT ;  /* 0x000000060300780c */ /* 0x000fc60003f04270 */
[----:B--2---:R-:W-:Y:S01]  /*e360*/  @P1 IMAD.MOV.U32 R4, RZ, RZ, R10 ;  /* 0x000000ffff041224 */ /* 0x004fe200078e000a */
[----:B------:R-:W-:Y:S02]  /*e370*/  PRMT R13, RZ, 0x7610, R13 ;  /* 0x00007610ff0d7816 */ /* 0x000fe4000000000d */
[----:B------:R-:W-:-:S04]  /*e380*/  PRMT R192, RZ, 0x7610, R192 ;  /* 0x00007610ffc07816 */ /* 0x000fc800000000c0 */
[----:B---3--:R0:W2:Y:S03]  /*e390*/  @P1 LDG.E.U8 R13, desc[UR32][R4.64] ;  /* 0x00000020040d1981 */ /* 0x0080a6000c1e1100 */
[----:B0-----:R-:W-:Y:S02]  /*e3a0*/  @P0 IMAD.MOV.U32 R4, RZ, RZ, R229 ;  /* 0x000000ffff040224 */ /* 0x001fe400078e00e5 */
[----:B----4-:R-:W-:Y:S02]  /*e3b0*/  @P0 IMAD.MOV.U32 R5, RZ, RZ, R2 ;  /* 0x000000ffff050224 */ /* 0x010fe400078e0002 */
[----:B------:R-:W3:Y:S04]  /*e3c0*/  LDL.LU R2, [R1+0xb40] ;  /* 0x000b400001027983 */ /* 0x000ee80000300800 */
[----:B------:R0:W4:Y:S04]  /*e3d0*/  @P0 LDG.E.U8 R192, desc[UR32][R4.64] ;  /* 0x0000002004c00981 */ /* 0x000128000c1e1100 */
[----:B------:R-:W0:Y:S04]  /*e3e0*/  LDL R4, [R1+0xb54] ;  /* 0x000b540001047983 */ /* 0x000e280000100800 */
[----:B------:R-:W0:Y:S01]  /*e3f0*/  LDL R5, [R1+0xb58] ;  /* 0x000b580001057983 */ /* 0x000e220000100800 */
[----:B------:R-:W-:-:S02]  /*e400*/  ISETP.GT.AND P1, PT, R3, 0x7, PT ;  /* 0x000000070300780c */ /* 0x000fc40003f24270 */
[----:B------:R-:W-:-:S11]  /*e410*/  PRMT R12, RZ, 0x7610, R12 ;  /* 0x00007610ff0c7816 */ /* 0x000fd6000000000c */
[----:B0-----:R-:W-:-:S04]  /*e420*/  @P1 LOP3.LUT R5, R5, R4, RZ, 0x3c, !PT ;  /* 0x0000000405051212 */ /* 0x001fc800078e3cff */
[----:B------:R-:W-:-:S04]  /*e430*/  @P1 LOP3.LUT R4, R5, R4, RZ, 0x3c, !PT ;  /* 0x0000000405041212 */ /* 0x000fc800078e3cff */
[----:B------:R-:W-:-:S05]  /*e440*/  @P1 LOP3.LUT R5, R5, R4, RZ, 0x3c, !PT ;  /* 0x0000000405051212 */ /* 0x000fca00078e3cff */
[----:B------:R0:W4:Y:S04]  /*e450*/  @P1 LDG.E.U8 R12, desc[UR32][R4.64] ;  /* 0x00000020040c1981 */ /* 0x000128000c1e1100 */
[----:B------:R-:W2:Y:S01]  /*e460*/  LDL R5, [R1+0xb4c] ;  /* 0x000b4c0001057983 */ /* 0x000ea20000100800 */
[----:B------:R-:W-:Y:S02]  /*e470*/  ISETP.GT.AND P0, PT, R3, 0x8, PT ;  /* 0x000000080300780c */ /* 0x000fe40003f04270 */
[----:B------:R-:W-:-:S11]  /*e480*/  PRMT R191, RZ, 0x7610, R191 ;  /* 0x00007610ffbf7816 */ /* 0x000fd600000000bf */
[----:B0-----:R-:W-:Y:S01]  /*e490*/  @P0 IMAD.MOV.U32 R4, RZ, RZ, R150 ;  /* 0x000000ffff040224 */ /* 0x001fe200078e0096 */
[C---:B------:R-:W-:Y:S01]  /*e4a0*/  ISETP.GT.AND P1, PT, R3.reuse, 0x9, PT ;  /* 0x000000090300780c */ /* 0x040fe20003f24270 */
[----:B------:R-:W4:Y:S04]  /*e4b0*/  LDL R150, [R1+0xb28] ;  /* 0x000b280001967983 */ /* 0x000f280000100800 */
[----:B--2---:R0:W2:Y:S04]  /*e4c0*/  @P0 LDG.E.U8 R191, desc[UR32][R4.64] ;  /* 0x0000002004bf0981 */ /* 0x0040a8000c1e1100 */
[----:B------:R-:W0:Y:S01]  /*e4d0*/  LDL R5, [R1+0xb48] ;  /* 0x000b480001057983 */ /* 0x000e220000100800 */
[----:B------:R-:W-:-:S02]  /*e4e0*/  ISETP.GT.AND P0, PT, R3, 0xa, PT ;  /* 0x0000000a0300780c */ /* 0x000fc40003f04270 */
[----:B------:R-:W-:Y:S02]  /*e4f0*/  PRMT R11, RZ, 0x7610, R11 ;  /* 0x00007610ff0b7816 */ /* 0x000fe4000000000b */
[----:B------:R-:W-:Y:S01]  /*e500*/  PRMT R190, RZ, 0x7610, R190 ;  /* 0x00007610ffbe7816 */ /* 0x000fe200000000be */
[----:B0-----:R-:W-:Y:S02]  /*e510*/  @P1 IMAD.MOV.U32 R4, RZ, RZ, R5 ;  /* 0x000000ffff041224 */ /* 0x001fe400078e0005 */
[----:B------:R-:W-:-:S05]  /*e520*/  @P1 IMAD.MOV.U32 R5, RZ, RZ, R127 ;  /* 0x000000ffff051224 */ /* 0x000fca00078e007f */
[----:B------:R3:W2:Y:S02]  /*e530*/  @P1 LDG.E.U8 R11, desc[UR32][R4.64] ;  /* 0x00000020040b1981 */ /* 0x0006a4000c1e1100 */
[----:B---3--:R-:W-:Y:S02]  /*e540*/  @P0 IMAD.MOV.U32 R4, RZ, RZ, R2 ;  /* 0x000000ffff040224 */ /* 0x008fe400078e0002 */
[----:B------:R-:W-:-:S05]  /*e550*/  @P0 IMAD.MOV.U32 R5, RZ, RZ, R129 ;  /* 0x000000ffff050224 */ /* 0x000fca00078e0081 */
[----:B------:R0:W3:Y:S04]  /*e560*/  @P0 LDG.E.U8 R190, desc[UR32][R4.64] ;  /* 0x0000002004be0981 */ /* 0x0000e8000c1e1100 */
[----:B------:R-:W0:Y:S01]  /*e570*/  LDL R5, [R1+0xb38] ;  /* 0x000b380001057983 */ /* 0x000e220000100800 */
[C---:B------:R-:W-:Y:S02]  /*e580*/  ISETP.GT.AND P1, PT, R3.reuse, 0xb, PT ;  /* 0x0000000b0300780c */ /* 0x040fe40003f24270 */
[----:B------:R-:W-:Y:S02]  /*e590*/  PRMT R189, RZ, 0x7610, R189 ;  /* 0x00007610ffbd7816 */ /* 0x000fe400000000bd */
[----:B------:R-:W-:-:S09]  /*e5a0*/  ISETP.GT.AND P0, PT, R3, 0xc, PT ;  /* 0x0000000c0300780c */ /* 0x000fd20003f04270 */
[----:B0-----:R-:W-:Y:S02]  /*e5b0*/  @P1 IMAD.MOV.U32 R4, RZ, RZ, R5 ;  /* 0x000000ffff041224 */ /* 0x001fe400078e0005 */
[----:B------:R-:W-:-:S05]  /*e5c0*/  @P1 IMAD.MOV.U32 R5, RZ, RZ, R131 ;  /* 0x000000ffff051224 */ /* 0x000fca00078e0083 */
[----:B------:R0:W3:Y:S04]  /*e5d0*/  @P1 LDG.E.U8 R189, desc[UR32][R4.64] ;  /* 0x0000002004bd1981 */ /* 0x0000e8000c1e1100 */
[----:B------:R-:W0:Y:S01]  /*e5e0*/  LDL R5, [R1+0xb30] ;  /* 0x000b300001057983 */ /* 0x000e220000100800 */
[----:B------:R-:W-:Y:S02]  /*e5f0*/  ISETP.GT.AND P1, PT, R3, 0xd, PT ;  /* 0x0000000d0300780c */ /* 0x000fe40003f24270 */
[----:B------:R-:W-:Y:S02]  /*e600*/  PRMT R188, RZ, 0x7610, R188 ;  /* 0x00007610ffbc7816 */ /* 0x000fe400000000bc */
[----:B------:R-:W-:Y:S02]  /*e610*/  PRMT R187, RZ, 0x7610, R187 ;  /* 0x00007610ffbb7816 */ /* 0x000fe400000000bb */
[----:B------:R-:W-:-:S02]  /*e620*/  PRMT R7, RZ, 0x7610, R7 ;  /* 0x00007610ff077816 */ /* 0x000fc40000000007 */
[----:B------:R-:W-:Y:S02]  /*e630*/  PRMT R6, RZ, 0x7610, R6 ;  /* 0x00007610ff067816 */ /* 0x000fe40000000006 */
[----:B------:R-:W-:Y:S02]  /*e640*/  PRMT R186, RZ, 0x7610, R186 ;  /* 0x00007610ffba7816 */ /* 0x000fe400000000ba */
[----:B------:R-:W-:Y:S02]  /*e650*/  PRMT R185, RZ, 0x7610, R185 ;  /* 0x00007610ffb97816 */ /* 0x000fe400000000b9 */
[----:B------:R-:W-:Y:S02]  /*e660*/  PRMT R184, RZ, 0x7610, R184 ;  /* 0x00007610ffb87816 */ /* 0x000fe400000000b8 */
[----:B------:R-:W-:Y:S01]  /*e670*/  PRMT R183, RZ, 0x7610, R183 ;  /* 0x00007610ffb77816 */ /* 0x000fe200000000b7 */
[----:B0-----:R-:W-:Y:S02]  /*e680*/  @P0 IMAD.MOV.U32 R4, RZ, RZ, R5 ;  /* 0x000000ffff040224 */ /* 0x001fe400078e0005 */
[----:B------:R-:W-:-:S05]  /*e690*/  @P0 IMAD.MOV.U32 R5, RZ, RZ, R133 ;  /* 0x000000ffff050224 */ /* 0x000fca00078e0085 */
[----:B------:R4:W3:Y:S02]  /*e6a0*/  @P0 LDG.E.U8 R188, desc[UR32][R4.64] ;  /* 0x0000002004bc0981 */ /* 0x0008e4000c1e1100 */
[----:B----4-:R-:W-:Y:S02]  /*e6b0*/  @P1 IMAD.MOV.U32 R4, RZ, RZ, R150 ;  /* 0x000000ffff041224 */ /* 0x010fe400078e0096 */
[----:B------:R-:W4:Y:S01]  /*e6c0*/  LDL R150, [R1+0xadc] ;  /* 0x000adc0001967983 */ /* 0x000f220000100800 */
[----:B------:R-:W-:Y:S01]  /*e6d0*/  ISETP.GT.AND P0, PT, R3, 0xe, PT ;  /* 0x0000000e0300780c */ /* 0x000fe20003f04270 */
[----:B------:R-:W-:-:S05]  /*e6e0*/  @P1 IMAD.MOV.U32 R5, RZ, RZ, R135 ;  /* 0x000000ffff051224 */ /* 0x000fca00078e0087 */
[----:B------:R0:W3:Y:S01]  /*e6f0*/  @P1 LDG.E.U8 R187, desc[UR32][R4.64] ;  /* 0x0000002004bb1981 */ /* 0x0000e2000c1e1100 */
[----:B------:R-:W-:-:S06]  /*e700*/  ISETP.GT.AND P1, PT, R3, 0xf, PT ;  /* 0x0000000f0300780c */ /* 0x000fcc0003f24270 */
[----:B0-----:R-:W-:Y:S02]  /*e710*/  @P0 IMAD.MOV.U32 R4, RZ, RZ, R126 ;  /* 0x000000ffff040224 */ /* 0x001fe400078e007e */
[----:B------:R-:W-:-:S05]  /*e720*/  @P0 IMAD.MOV.U32 R5, RZ, RZ, R137 ;  /* 0x000000ffff050224 */ /* 0x000fca00078e0089 */
[----:B------:R0:W3:Y:S01]  /*e730*/  @P0 LDG.E.U8 R7, desc[UR32][R4.64] ;  /* 0x0000002004070981 */ /* 0x0000e2000c1e1100 */
[----:B------:R-:W-:Y:S01]  /*e740*/  ISETP.GT.AND P0, PT, R3, 0x10, PT ;  /* 0x000000100300780c */ /* 0x000fe20003f04270 */
[----:B0-----:R-:W-:Y:S02]  /*e750*/  @P1 IMAD.MOV.U32 R4, RZ, RZ, R128 ;  /* 0x000000ffff041224 */ /* 0x001fe400078e0080 */
[----:B------:R-:W-:-:S05]  /*e760*/  @P1 IMAD.MOV.U32 R5, RZ, RZ, R139 ;  /* 0x000000ffff051224 */ /* 0x000fca00078e008b */
[----:B------:R0:W3:Y:S01]  /*e770*/  @P1 LDG.E.U8 R6, desc[UR32][R4.64] ;  /* 0x0000002004061981 */ /* 0x0000e2000c1e1100 */
[----:B------:R-:W-:-:S04]  /*e780*/  ISETP.GT.AND P1, PT, R3, 0x11, PT ;  /* 0x000000110300780c */ /* 0x000fc80003f24270 */
        /* <DEDUP_REMOVED lines=11> */
[----:B------:R-:W-:Y:S02]  /*e840*/  ISETP.GT.AND P0, PT, R3, 0x14, PT ;  /* 0x000000140300780c */ /* 0x000fe40003f04270 */
[----:B------:R-:W-:Y:S01]  /*e850*/  PRMT R182, RZ, 0x7610, R182 ;  /* 0x00007610ffb67816 */ /* 0x000fe200000000b6 */
[----:B0-----:R-:W-:Y:S02]  /*e860*/  @P1 IMAD.MOV.U32 R4, RZ, RZ, R136 ;  /* 0x000000ffff041224 */ /* 0x001fe400078e0088 */
[----:B------:R-:W-:-:S05]  /*e870*/  @P1 IMAD.MOV.U32 R5, RZ, RZ, R147 ;  /* 0x000000ffff051224 */ /* 0x000fca00078e0093 */
[----:B------:R0:W3:Y:S01]  /*e880*/  @P1 LDG.E.U8 R183, desc[UR32][R4.64] ;  /* 0x0000002004b71981 */ /* 0x0000e2000c1e1100 */
[----:B------:R-:W-:Y:S02]  /*e890*/  ISETP.GT.AND P1, PT, R3, 0x15, PT ;  /* 0x000000150300780c */ /* 0x000fe40003f24270 */
[----:B0-----:R-:W-:Y:S02]  /*e8a0*/  @P0 IMAD.MOV.U32 R4, RZ, RZ, R138 ;  /* 0x000000ffff040224 */ /* 0x001fe400078e008a */
[----:B------:R-:W-:-:S05]  /*e8b0*/  @P0 IMAD.MOV.U32 R5, RZ, RZ, R149 ;  /* 0x000000ffff050224 */ /* 0x000fca00078e0095 */
[----:B------:R0:W3:Y:S01]  /*e8c0*/  @P0 LDG.E.U8 R182, desc[UR32][R4.64] ;  /* 0x0000002004b60981 */ /* 0x0000e2000c1e1100 */
[----:B------:R-:W-:Y:S02]  /*e8d0*/  ISETP.GT.AND P0, PT, R3, 0x16, PT ;  /* 0x000000160300780c */ /* 0x000fe40003f04270 */
[----:B------:R-:W-:Y:S02]  /*e8e0*/  PRMT R181, RZ, 0x7610, R181 ;  /* 0x00007610ffb57816 */ /* 0x000fe400000000b5 */
[----:B------:R-:W-:Y:S01]  /*e8f0*/  PRMT R180, RZ, 0x7610, R180 ;  /* 0x00007610ffb47816 */ /* 0x000fe200000000b4 */
[----:B0-----:R-:W-:Y:S02]  /*e900*/  @P1 IMAD.MOV.U32 R4, RZ, RZ, R140 ;  /* 0x000000ffff041224 */ /* 0x001fe400078e008c */
[----:B------:R-:W-:-:S05]  /*e910*/  @P1 IMAD.MOV.U32 R5, RZ, RZ, R151 ;  /* 0x000000ffff051224 */ /* 0x000fca00078e0097 */
[----:B------:R0:W3:Y:S02]  /*e920*/  @P1 LDG.E.U8 R181, desc[UR32][R4.64] ;  /* 0x0000002004b51981 */ /* 0x0000e4000c1e1100 */
[----:B0-----:R-:W-:Y:S02]  /*e930*/  @P0 IMAD.MOV.U32 R4, RZ, RZ, R142 ;  /* 0x000000ffff040224 */ /* 0x001fe400078e008e */
[----:B----4-:R-:W-:Y:S02]  /*e940*/  @P0 IMAD.MOV.U32 R5, RZ, RZ, R150 ;  /* 0x000000ffff050224 */ /* 0x010fe400078e0096 */
[----:B------:R-:W4:Y:S04]  /*e950*/  LDL.LU R150, [R1+0xac0] ;  /* 0x000ac00001967983 */ /* 0x000f280000300800 */
[----:B------:R0:W3:Y:S04]  /*e960*/  @P0 LDG.E.U8 R180, desc[UR32][R4.64] ;  /* 0x0000002004b40981 */ /* 0x0000e8000c1e1100 */
[----:B------:R-:W2:Y:S01]  /*e970*/  LDL R5, [R1+0xad4] ;  /* 0x000ad40001057983 */ /* 0x000ea20000100800 */
[----:B------:R-:W-:-:S02]  /*e980*/  ISETP.GT.AND P1, PT, R3, 0x17, PT ;  /* 0x000000170300780c */ /* 0x000fc40003f24270 */
[----:B------:R-:W-:-:S11]  /*e990*/  PRMT R179, RZ, 0x7610, R179 ;  /* 0x00007610ffb37816 */ /* 0x000fd600000000b3 */
[----:B0-----:R-:W-:Y:S01]  /*e9a0*/  @P1 IMAD.MOV.U32 R4, RZ, RZ, R144 ;  /* 0x000000ffff041224 */ /* 0x001fe200078e0090 */
[----:B------:R-:W-:-:S04]  /*e9b0*/  ISETP.GT.AND P0, PT, R3, 0x18, PT ;  /* 0x000000180300780c */ /* 0x000fc80003f04270 */
[----:B--2---:R0:W2:Y:S04]  /*e9c0*/  @P1 LDG.E.U8 R179, desc[UR32][R4.64] ;  /* 0x0000002004b31981 */ /* 0x0040a8000c1e1100 */
[----:B------:R-:W4:Y:S01]  /*e9d0*/  LDL R5, [R1+0xacc] ;  /* 0x000acc0001057983 */ /* 0x000f220000100800 */
[----:B------:R-:W-:-:S04]  /*e9e0*/  PRMT R178, RZ, 0x7610, R178 ;  /* 0x00007610ffb27816 */ /* 0x000fc800000000b2 */
[----:B0-----:R-:W-:Y:S01]  /*e9f0*/  @P0 IMAD.MOV.U32 R4, RZ, RZ, R146 ;  /* 0x000000ffff040224 */ /* 0x001fe200078e0092 */
[C---:B------:R-:W-:Y:S02]  /*ea00*/  ISETP.GT.AND P1, PT, R3.reuse, 0x19, PT ;  /* 0x000000190300780c */ /* 0x040fe40003f24270 */
[----:B------:R-:W-:Y:S02]  /*ea10*/  PRMT R177, RZ, 0x7610, R177 ;  /* 0x00007610ffb17816 */ /* 0x000fe400000000b1 */
[----:B----4-:R0:W4:Y:S04]  /*ea20*/  @P0 LDG.E.U8 R178, desc[UR32][R4.64] ;  /* 0x0000002004b20981 */ /* 0x010128000c1e1100 */
[----:B------:R-:W3:Y:S01]  /*ea30*/  LDL R5, [R1+0xac4] ;  /* 0x000ac40001057983 */ /* 0x000ee20000100800 */
[----:B------:R-:W-:-:S04]  /*ea40*/  ISETP.GT.AND P0, PT, R3, 0x1a, PT ;  /* 0x0000001a0300780c */ /* 0x000fc80003f04270 */
[----:B0-----:R-:W-:-:S05]  /*ea50*/  @P1 IMAD.MOV.U32 R4, RZ, RZ, R148 ;  /* 0x000000ffff041224 */ /* 0x001fca00078e0094 */
[----:B---3--:R0:W3:Y:S04]  /*ea60*/  @P1 LDG.E.U8 R177, desc[UR32][R4.64] ;  /* 0x0000002004b11981 */ /* 0x0080e8000c1e1100 */
[----:B------:R-:W2:Y:S01]  /*ea70*/  LDL R5, [R1+0xabc] ;  /* 0x000abc0001057983 */ /* 0x000ea20000100800 */
[----:B0-----:R-:W-:-:S03]  /*ea80*/  @P0 IMAD.MOV.U32 R4, RZ, RZ, R150 ;  /* 0x000000ffff040224 */ /* 0x001fc600078e0096 */
[----:B------:R0:W-:Y:S04]  /*ea90*/  STL.64 [R1+0x12d0], R150 ;  /* 0x0012d09601007387 */ /* 0x0001e80000100a00 */
[----:B0-----:R-:W3:Y:S04]  /*eaa0*/  LDL.LU R150, [R1+0xb88] ;  /* 0x000b880001967983 */ /* 0x001ee80000300800 */
[----:B------:R-:W4:Y:S04]  /*eab0*/  LDL.LU R151, [R1+0xab8] ;  /* 0x000ab80001977983 */ /* 0x000f280000300800 */
[----:B------:R0:W-:Y:S04]  /*eac0*/  STL.64 [R1+0x12c8], R148 ;  /* 0x0012c89401007387 */ /* 0x0001e80000100a00 */
[----:B0-----:R-:W3:Y:S04]  /*ead0*/  LDL R148, [R1+0xa94] ;  /* 0x000a940001947983 */ /* 0x001ee80000100800 */
[----:B------:R-:W3:Y:S04]  /*eae0*/  LDL R149, [R1+0xa98] ;  /* 0x000a980001957983 */ /* 0x000ee80000100800 */
        /* <DEDUP_REMOVED lines=11> */
[----:B------:R-:W-:Y:S04]  /*eba0*/  STL.64 [R1+0x12a0], R138 ;  /* 0x0012a08a01007387 */ /* 0x000fe80000100a00 */
        /* <DEDUP_REMOVED lines=54> */
[----:B------:R0:W-:Y:S04]  /*ef10*/  STL.64 [R1+0x10e8], R28 ;  /* 0x0010e81c01007387 */ /* 0x0001e80000100a00 */
[----:B------:R-:W-:Y:S04]  /*ef20*/  STL.64 [R1+0x10e0], R26 ;  /* 0x0010e01a01007387 */ /* 0x000fe80000100a00 */
[----:B------:R1:W-:Y:S04]  /*ef30*/  STL.64 [R1+0x10d8], R24 ;  /* 0x0010d81801007387 */ /* 0x0003e80000100a00 */
[----:B0-----:R-:W3:Y:S04]  /*ef40*/  LDL R29, [R1+0xa8c] ;  /* 0x000a8c00011d7983 */ /* 0x001ee80000100800 */
[----:B------:R-:W3:Y:S04]  /*ef50*/  LDL R28, [R1+0xa90] ;  /* 0x000a9000011c7983 */ /* 0x000ee80000100800 */
[----:B------:R-:W3:Y:S04]  /*ef60*/  LDL R35, [R1+0xa84] ;  /* 0x000a840001237983 */ /* 0x000ee80000100800 */
[----:B------:R-:W3:Y:S04]  /*ef70*/  LDL R34, [R1+0xa88] ;  /* 0x000a880001227983 */ /* 0x000ee80000100800 */
[----:B-1----:R-:W3:Y:S04]  /*ef80*/  LDL R25, [R1+0xa80] ;  /* 0x000a800001197983 */ /* 0x002ee80000100800 */
[----:B------:R-:W3:Y:S04]  /*ef90*/  LDL R27, [R1+0xa7c] ;  /* 0x000a7c00011b7983 */ /* 0x000ee80000100800 */
[----:B------:R-:W3:Y:S01]  /*efa0*/  LDL R24, [R1+0xa78] ;  /* 0x000a780001187983 */ /* 0x000ee20000100800 */
[----:B------:R-:W-:-:S02]  /*efb0*/  PRMT R176, RZ, 0x7610, R176 ;  /* 0x00007610ffb07816 */ /* 0x000fc400000000b0 */
[C---:B------:R-:W-:Y:S01]  /*efc0*/  ISETP.GT.AND P1, PT, R3.reuse, 0x1b, PT ;  /* 0x0000001b0300780c */ /* 0x040fe20003f24270 */
[----:B------:R-:W3:Y:S04]  /*efd0*/  LDL R26, [R1+0xa74] ;  /* 0x000a7400011a7983 */ /* 0x000ee80000100800 */
[----:B--2---:R4:W2:Y:S01]  /*efe0*/  @P0 LDG.E.U8 R176, desc[UR32][R4.64] ;  /* 0x0000002004b00981 */ /* 0x0048a2000c1e1100 */
[----:B------:R-:W-:Y:S02]  /*eff0*/  ISETP.GT.AND P0, PT, R3, 0x1c, PT ;  /* 0x0000001c0300780c */ /* 0x000fe40003f04270 */
[----:B------:R-:W-:Y:S01]  /*f000*/  PRMT R175, RZ, 0x7610, R175 ;  /* 0x00007610ffaf7816 */ /* 0x000fe200000000af */
[----:B------:R-:W2:Y:S01]  /*f010*/  LDL R33, [R1+0xa6c] ;  /* 0x000a6c0001217983 */ /* 0x000ea20000100800 */
[----:B------:R-:W-:-:S02]  /*f020*/  PRMT R174, RZ, 0x7610, R174 ;  /* 0x00007610ffae7816 */ /* 0x000fc400000000ae */
[----:B------:R-:W-:Y:S01]  /*f030*/  PRMT R173, RZ, 0x7610, R173 ;  /* 0x00007610ffad7816 */ /* 0x000fe200000000ad */
[----:B------:R-:W2:Y:S01]  /*f040*/  LDL R32, [R1+0xa70] ;  /* 0x000a700001207983 */ /* 0x000ea20000100800 */
[----:B----4-:R-:W-:Y:S01]  /*f050*/  @P1 IMAD.MOV.U32 R4, RZ, RZ, R151 ;  /* 0x000000ffff041224 */ /* 0x010fe200078e0097 */
[----:B------:R-:W-:Y:S02]  /*f060*/  PRMT R172, RZ, 0x7610, R172 ;  /* 0x00007610ffac7816 */ /* 0x000fe400000000ac */
[----:B------:R-:W4:Y:S01]  /*f070*/  LDL R31, [R1+0xa64] ;  /* 0x000a6400011f7983 */ /* 0x000f220000100800 */
[----:B------:R-:W-:-:S03]  /*f080*/  PRMT R170, RZ, 0x7610, R170 ;  /* 0x00007610ffaa7816 */ /* 0x000fc600000000aa */
[----:B------:R-:W4:Y:S01]  /*f090*/  LDL R30, [R1+0xa68] ;  /* 0x000a6800011e7983 */ /* 0x000f220000100800 */
[----:B------:R-:W-:Y:S02]  /*f0a0*/  PRMT R171, RZ, 0x7610, R171 ;  /* 0x00007610ffab7816 */ /* 0x000fe400000000ab */
[----:B------:R-:W-:Y:S01]  /*f0b0*/  PRMT R169, RZ, 0x7610, R169 ;  /* 0x00007610ffa97816 */ /* 0x000fe200000000a9 */
[----:B------:R-:W4:Y:S01]  /*f0c0*/  LDL R37, [R1+0x9ec] ;  /* 0x0009ec0001257983 */ /* 0x000f220000100800 */
[----:B------:R-:W-:Y:S02]  /*f0d0*/  PRMT R168, RZ, 0x7610, R168 ;  /* 0x00007610ffa87816 */ /* 0x000fe400000000a8 */
[----:B------:R-:W-:Y:S01]  /*f0e0*/  PRMT R167, RZ, 0x7610, R167 ;  /* 0x00007610ffa77816 */ /* 0x000fe200000000a7 */
[----:B------:R-:W4:Y:S01]  /*f0f0*/  LDL R36, [R1+0x9f0] ;  /* 0x0009f00001247983 */ /* 0x000f220000100800 */
[----:B---3--:R-:W-:-:S05]  /*f100*/  @P1 IMAD.MOV.U32 R5, RZ, RZ, R141 ;  /* 0x000000ffff051224 */ /* 0x008fca00078e008d */
        /* <DEDUP_REMOVED lines=19> */
[----:B------:R-:W3:Y:S01]  /*f240*/  LDL R29, [R1+0xa5c] ;  /* 0x000a5c00011d7983 */ /* 0x000ee20000100800 */
[----:B------:R-:W-:-:S03]  /*f250*/  @P0 IMAD.MOV.U32 R4, RZ, RZ, R28 ;  /* 0x000000ffff040224 */ /* 0x000fc600078e001c */
[----:B------:R-:W3:Y:S04]  /*f260*/  LDL R28, [R1+0xa60] ;  /* 0x000a6000011c7983 */ /* 0x000ee80000100800 */
[----:B------:R0:W3:Y:S01]  /*f270*/  @P0 LDG.E.U8 R171, desc[UR32][R4.64] ;  /* 0x0000002004ab0981 */ /* 0x0000e2000c1e1100 */
[----:B------:R-:W-:Y:S01]  /*f280*/  ISETP.GT.AND P0, PT, R3, 0x22, PT ;  /* 0x000000220300780c */ /* 0x000fe20003f04270 */
[----:B0-----:R-:W-:Y:S02]  /*f290*/  @P1 IMAD.MOV.U32 R4, RZ, RZ, R34 ;  /* 0x000000ffff041224 */ /* 0x001fe400078e0022 */
[----:B------:R-:W-:Y:S01]  /*f2a0*/  @P1 IMAD.MOV.U32 R5, RZ, RZ, R35 ;  /* 0x000000ffff051224 */ /* 0x000fe200078e0023 */
[----:B------:R-:W-:Y:S01]  /*f2b0*/  PRMT R166, RZ, 0x7610, R166 ;  /* 0x00007610ffa67816 */ /* 0x000fe200000000a6 */
[----:B------:R-:W3:Y:S04]  /*f2c0*/  LDL R35, [R1+0xa34] ;  /* 0x000a340001237983 */ /* 0x000ee80000100800 */
[----:B------:R0:W3:Y:S01]  /*f2d0*/  @P1 LDG.E.U8 R169, desc[UR32][R4.64] ;  /* 0x0000002004a91981 */ /* 0x0000e2000c1e1100 */
[----:B------:R-:W-:-:S03]  /*f2e0*/  PRMT R165, RZ, 0x7610, R165 ;  /* 0x00007610ffa57816 */ /* 0x000fc600000000a5 */
[----:B------:R-:W3:Y:S01]  /*f2f0*/  LDL R34, [R1+0xa38] ;  /* 0x000a380001227983 */ /* 0x000ee20000100800 */
[----:B0-----:R-:W-:-:S03]  /*f300*/  @P0 IMAD.MOV.U32 R4, RZ, RZ, R25 ;  /* 0x000000ffff040224 */ /* 0x001fc600078e0019 */
[----:B------:R-:W3:Y:S01]  /*f310*/  LDL R25, [R1+0xa58] ;  /* 0x000a580001197983 */ /* 0x000ee20000100800 */
[----:B------:R-:W-:-:S03]  /*f320*/  @P0 IMAD.MOV.U32 R5, RZ, RZ, R27 ;  /* 0x000000ffff050224 */ /* 0x000fc600078e001b */
[----:B------:R-:W3:Y:S01]  /*f330*/  LDL R27, [R1+0xa54] ;  /* 0x000a5400011b7983 */ /* 0x000ee20000100800 */
[----:B------:R-:W-:-:S03]  /*f340*/  ISETP.GT.AND P1, PT, R3, 0x23, PT ;  /* 0x000000230300780c */ /* 0x000fc60003f24270 */
[----:B------:R0:W3:Y:S10]  /*f350*/  @P0 LDG.E.U8 R168, desc[UR32][R4.64] ;  /* 0x0000002004a80981 */ /* 0x0000f4000c1e1100 */
[----:B0-----:R-:W-:-:S02]  /*f360*/  @P1 IMAD.MOV.U32 R4, RZ, RZ, R24 ;  /* 0x000000ffff041224 */ /* 0x001fc400078e0018 */
[----:B------:R-:W3:Y:S01]  /*f370*/  LDL R24, [R1+0xa50] ;  /* 0x000a500001187983 */ /* 0x000ee20000100800 */
[----:B------:R-:W-:-:S03]  /*f380*/  @P1 IMAD.MOV.U32 R5, RZ, RZ, R26 ;  /* 0x000000ffff051224 */ /* 0x000fc600078e001a */
[----:B------:R-:W3:Y:S01]  /*f390*/  LDL R26, [R1+0xa4c] ;  /* 0x000a4c00011a7983 */ /* 0x000ee20000100800 */
[----:B------:R-:W-:-:S03]  /*f3a0*/  ISETP.GT.AND P0, PT, R3, 0x24, PT ;  /* 0x000000240300780c */ /* 0x000fc60003f04270 */
[----:B------:R2:W3:Y:S01]  /*f3b0*/  @P1 LDG.E.U8 R167, desc[UR32][R4.64] ;  /* 0x0000002004a71981 */ /* 0x0004e2000c1e1100 */
[----:B------:R-:W-:-:S09]  /*f3c0*/  ISETP.GT.AND P1, PT, R3, 0x25, PT ;  /* 0x000000250300780c */ /* 0x000fd20003f24270 */
[----:B--2---:R-:W-:Y:S02]  /*f3d0*/  @P0 IMAD.MOV.U32 R4, RZ, RZ, R32 ;  /* 0x000000ffff040224 */ /* 0x004fe400078e0020 */
[----:B------:R-:W-:Y:S01]  /*f3e0*/  @P0 IMAD.MOV.U32 R5, RZ, RZ, R33 ;  /* 0x000000ffff050224 */ /* 0x000fe200078e0021 */
[----:B------:R-:W2:Y:S04]  /*f3f0*/  LDL R32, [R1+0xa48] ;  /* 0x000a480001207983 */ /* 0x000ea80000100800 */
[----:B------:R-:W2:Y:S04]  /*f400*/  LDL R33, [R1+0xa44] ;  /* 0x000a440001217983 */ /* 0x000ea80000100800 */
[----:B------:R4:W2:Y:S01]  /*f410*/  @P0 LDG.E.U8 R166, desc[UR32][R4.64] ;  /* 0x0000002004a60981 */ /* 0x0008a2000c1e1100 */
[----:B------:R-:W-:Y:S01]  /*f420*/  ISETP.GT.AND P0, PT, R3, 0x26, PT ;  /* 0x000000260300780c */ /* 0x000fe20003f04270 */
[----:B----4-:R-:W-:-:S02]  /*f430*/  @P1 IMAD.MOV.U32 R4, RZ, RZ, R30 ;  /* 0x000000ffff041224 */ /* 0x010fc400078e001e */
[----:B------:R-:W-:Y:S01]  /*f440*/  @P1 IMAD.MOV.U32 R5, RZ, RZ, R31 ;  /* 0x000000ffff051224 */ /* 0x000fe200078e001f */
[----:B------:R-:W4:Y:S04]  /*f450*/  LDL R30, [R1+0xa40] ;  /* 0x000a4000011e7983 */ /* 0x000f280000100800 */
[----:B------:R-:W4:Y:S04]  /*f460*/  LDL R31, [R1+0xa3c] ;  /* 0x000a3c00011f7983 */ /* 0x000f280000100800 */
[----:B------:R3:W4:Y:S01]  /*f470*/  @P1 LDG.E.U8 R165, desc[UR32][R4.64] ;  /* 0x0000002004a51981 */ /* 0x000722000c1e1100 */
[----:B------:R-:W-:-:S02]  /*f480*/  ISETP.GT.AND P1, PT, R3, 0x27, PT ;  /* 0x000000270300780c */ /* 0x000fc40003f24270 */
[----:B------:R-:W-:Y:S02]  /*f490*/  PRMT R164, RZ, 0x7610, R164 ;  /* 0x00007610ffa47816 */ /* 0x000fe400000000a4 */
[----:B------:R-:W-:Y:S01]  /*f4a0*/  PRMT R163, RZ, 0x7610, R163 ;  /* 0x00007610ffa37816 */ /* 0x000fe200000000a3 */
[----:B---3--:R-:W-:Y:S02]  /*f4b0*/  @P0 IMAD.MOV.U32 R5, RZ, RZ, R29 ;  /* 0x000000ffff050224 */ /* 0x008fe400078e001d */
[----:B------:R-:W3:Y:S01]  /*f4c0*/  LDL R29, [R1+0xa2c] ;  /* 0x000a2c00011d7983 */ /* 0x000ee20000100800 */
[----:B------:R-:W-:-:S03]  /*f4d0*/  @P0 IMAD.MOV.U32 R4, RZ, RZ, R28 ;  /* 0x000000ffff040224 */ /* 0x000fc600078e001c */
[----:B------:R-:W3:Y:S04]  /*f4e0*/  LDL R28, [R1+0xa30] ;  /* 0x000a3000011c7983 */ /* 0x000ee80000100800 */
[----:B------:R0:W3:Y:S01]  /*f4f0*/  @P0 LDG.E.U8 R164, desc[UR32][R4.64] ;  /* 0x0000002004a40981 */ /* 0x0000e2000c1e1100 */
[----:B------:R-:W-:Y:S01]  /*f500*/  ISETP.GT.AND P0, PT, R3, 0x28, PT ;  /* 0x000000280300780c */ /* 0x000fe20003f04270 */
[----:B0-----:R-:W-:Y:S02]  /*f510*/  @P1 IMAD.MOV.U32 R4, RZ, RZ, R25 ;  /* 0x000000ffff041224 */ /* 0x001fe400078e0019 */
[----:B------:R-:W3:Y:S01]  /*f520*/  LDL R25, [R1+0xa28] ;  /* 0x000a280001197983 */ /* 0x000ee20000100800 */
[----:B------:R-:W-:-:S03]  /*f530*/  @P1 IMAD.MOV.U32 R5, RZ, RZ, R27 ;  /* 0x000000ffff051224 */ /* 0x000fc600078e001b */
[----:B------:R-:W3:Y:S04]  /*f540*/  LDL R27, [R1+0xa24] ;  /* 0x000a2400011b7983 */ /* 0x000ee80000100800 */
[----:B------:R0:W3:Y:S02]  /*f550*/  @P1 LDG.E.U8 R163, desc[UR32][R4.64] ;  /* 0x0000002004a31981 */ /* 0x0000e4000c1e1100 */
[----:B0-----:R-:W-:Y:S02]  /*f560*/  @P0 IMAD.MOV.U32 R4, RZ, RZ, R24 ;  /* 0x000000ffff040224 */ /* 0x001fe400078e0018 */
[----:B------:R-:W3:Y:S01]  /*f570*/  LDL R24, [R1+0xa20] ;  /* 0x000a200001187983 */ /* 0x000ee20000100800 */
[----:B------:R-:W-:-:S03]  /*f580*/  @P0 IMAD.MOV.U32 R5, RZ, RZ, R26 ;  /* 0x000000ffff050224 */ /* 0x000fc600078e001a */
[----:B------:R-:W3:Y:S01]  /*f590*/  LDL R26, [R1+0xa1c] ;  /* 0x000a1c00011a7983 */ /* 0x000ee20000100800 */
[----:B------:R-:W-:Y:S02]  /*f5a0*/  ISETP.GT.AND P1, PT, R3, 0x29, PT ;  /* 0x000000290300780c */ /* 0x000fe40003f24270 */
[----:B------:R-:W-:Y:S02]  /*f5b0*/  PRMT R162, RZ, 0x7610, R162 ;  /* 0x00007610ffa27816 */ /* 0x000fe400000000a2 */
[----:B------:R-:W-:-:S04]  /*f5c0*/  PRMT R161, RZ, 0x7610, R161 ;  /* 0x00007610ffa17816 */ /* 0x000fc800000000a1 */
[----:B------:R2:W3:Y:S01]  /*f5d0*/  @P0 LDG.E.U8 R162, desc[UR32][R4.64] ;  /* 0x0000002004a20981 */ /* 0x0004e2000c1e1100 */
[----:B------:R-:W-:-:S04]  /*f5e0*/  ISETP.GT.AND P0, PT, R3, 0x2a, PT ;  /* 0x0000002a0300780c */ /* 0x000fc80003f04270 */
[----:B--2---:R-:W-:Y:S02]  /*f5f0*/  @P1 IMAD.MOV.U32 R4, RZ, RZ, R32 ;  /* 0x000000ffff041224 */ /* 0x004fe400078e0020 */
[----:B------:R-:W-:Y:S01]  /*f600*/  @P1 IMAD.MOV.U32 R5, RZ, RZ, R33 ;  /* 0x000000ffff051224 */ /* 0x000fe200078e0021 */
[----:B------:R-:W2:Y:S04]  /*f610*/  LDL R32, [R1+0xa18] ;  /* 0x000a180001207983 */ /* 0x000ea80000100800 */
[----:B------:R-:W2:Y:S04]  /*f620*/  LDL R33, [R1+0xa14] ;  /* 0x000a140001217983 */ /* 0x000ea80000100800 */
[----:B------:R4:W2:Y:S01]  /*f630*/  @P1 LDG.E.U8 R161, desc[UR32][R4.64] ;  /* 0x0000002004a11981 */ /* 0x0008a2000c1e1100 */
[----:B------:R-:W-:-:S02]  /*f640*/  ISETP.GT.AND P1, PT, R3, 0x2b, PT ;  /* 0x0000002b0300780c */ /* 0x000fc40003f24270 */
[----:B------:R-:W-:Y:S02]  /*f650*/  PRMT R160, RZ, 0x7610, R160 ;  /* 0x00007610ffa07816 */ /* 0x000fe400000000a0 */
[----:B------:R-:W-:Y:S01]  /*f660*/  PRMT R159, RZ, 0x7610, R159 ;  /* 0x00007610ff9f7816 */ /* 0x000fe2000000009f */
[----:B----4-:R-:W-:Y:S02]  /*f670*/  @P0 IMAD.MOV.U32 R4, RZ, RZ, R30 ;  /* 0x000000ffff040224 */ /* 0x010fe400078e001e */
[----:B------:R-:W-:Y:S01]  /*f680*/  @P0 IMAD.MOV.U32 R5, RZ, RZ, R31 ;  /* 0x000000ffff050224 */ /* 0x000fe200078e001f */
[----:B------:R-:W4:Y:S04]  /*f690*/  LDL R30, [R1+0xa10] ;  /* 0x000a1000011e7983 */ /* 0x000f280000100800 */
[----:B------:R0:W4:Y:S01]  /*f6a0*/  @P0 LDG.E.U8 R160, desc[UR32][R4.64] ;  /* 0x0000002004a00981 */ /* 0x000122000c1e1100 */
[----:B------:R-:W-:-:S03]  /*f6b0*/  ISETP.GT.AND P0, PT, R3, 0x2c, PT ;  /* 0x0000002c0300780c */ /* 0x000fc60003f04270 */
[----:B------:R-:W4:Y:S01]  /*f6c0*/  LDL R31, [R1+0xa0c] ;  /* 0x000a0c00011f7983 */ /* 0x000f220000100800 */
[----:B0-----:R-:W-:Y:S02]  /*f6d0*/  @P1 IMAD.MOV.U32 R4, RZ, RZ, R34 ;  /* 0x000000ffff041224 */ /* 0x001fe400078e0022 */
[----:B------:R-:W-:Y:S01]  /*f6e0*/  @P1 IMAD.MOV.U32 R5, RZ, RZ, R35 ;  /* 0x000000ffff051224 */ /* 0x000fe200078e0023 */
[----:B------:R-:W-:Y:S01]  /*f6f0*/  PRMT R158, RZ, 0x7610, R158 ;  /* 0x00007610ff9e7816 */ /* 0x000fe2000000009e */
[----:B------:R-:W4:Y:S04]  /*f700*/  LDL R35, [R1+0x9e4] ;  /* 0x0009e40001237983 */ /* 0x000f280000100800 */
[----:B------:R3:W4:Y:S01]  /*f710*/  @P1 LDG.E.U8 R159, desc[UR32][R4.64] ;  /* 0x00000020049f1981 */ /* 0x000722000c1e1100 */
[----:B------:R-:W-:-:S02]  /*f720*/  ISETP.GT.AND P1, PT, R3, 0x2d, PT ;  /* 0x0000002d0300780c */ /* 0x000fc40003f24270 */
[----:B------:R-:W-:Y:S01]  /*f730*/  PRMT R157, RZ, 0x7610, R157 ;  /* 0x00007610ff9d7816 */ /* 0x000fe2000000009d */
[----:B------:R-:W4:Y:S01]  /*f740*/  LDL R34, [R1+0x9e8] ;  /* 0x0009e80001227983 */ /* 0x000f220000100800 */
[----:B---3--:R-:W-:-:S03]  /*f750*/  @P0 IMAD.MOV.U32 R5, RZ, RZ, R29 ;  /* 0x000000ffff050224 */ /* 0x008fc600078e001d */
        /* <DEDUP_REMOVED lines=15> */
[----:B------:R-:W-:-:S06]  /*f850*/  PRMT R156, RZ, 0x7610, R156 ;  /* 0x00007610ff9c7816 */ /* 0x000fcc000000009c */
[----:B------:R2:W3:Y:S01]  /*f860*/  @P0 LDG.E.U8 R156, desc[UR32][R4.64] ;  /* 0x00000020049c0981 */ /* 0x0004e2000c1e1100 */
[----:B------:R-:W-:-:S04]  /*f870*/  ISETP.GT.AND P0, PT, R3, 0x30, PT ;  /* 0x000000300300780c */ /* 0x000fc80003f04270 */
[----:B--2---:R-:W-:Y:S02]  /*f880*/  @P1 IMAD.MOV.U32 R4, RZ, RZ, R32 ;  /* 0x000000ffff041224 */ /* 0x004fe400078e0020 */
[----:B------:R-:W2:Y:S01]  /*f890*/  LDL R32, [R1+0x9e0] ;  /* 0x0009e00001207983 */ /* 0x000ea20000100800 */
[----:B------:R-:W-:-:S03]  /*f8a0*/  @P1 IMAD.MOV.U32 R5, RZ, RZ, R33 ;  /* 0x000000ffff051224 */ /* 0x000fc600078e0021 */
[----:B------:R-:W2:Y:S01]  /*f8b0*/  LDL R33, [R1+0x9dc] ;  /* 0x0009dc0001217983 */ /* 0x000ea20000100800 */
[----:B------:R-:W-:Y:S02]  /*f8c0*/  PRMT R154, RZ, 0x7610, R154 ;  /* 0x00007610ff9a7816 */ /* 0x000fe4000000009a */
[----:B------:R-:W-:-:S04]  /*f8d0*/  PRMT R155, RZ, 0x7610, R155 ;  /* 0x00007610ff9b7816 */ /* 0x000fc8000000009b */
[----:B------:R4:W2:Y:S01]  /*f8e0*/  @P1 LDG.E.U8 R154, desc[UR32][R4.64] ;  /* 0x00000020049a1981 */ /* 0x0008a2000c1e1100 */
[----:B------:R-:W-:Y:S01]  /*f8f0*/  ISETP.GT.AND P1, PT, R3, 0x31, PT ;  /* 0x000000310300780c */ /* 0x000fe20003f24270 */
[----:B----4-:R-:W-:Y:S02]  /*f900*/  @P0 IMAD.MOV.U32 R4, RZ, RZ, R30 ;  /* 0x000000ffff040224 */ /* 0x010fe400078e001e */
[----:B------:R-:W4:Y:S01]  /*f910*/  LDL R30, [R1+0x9d8] ;  /* 0x0009d800011e7983 */ /* 0x000f220000100800 */
[----:B------:R-:W-:-:S03]  /*f920*/  @P0 IMAD.MOV.U32 R5, RZ, RZ, R31 ;  /* 0x000000ffff050224 */ /* 0x000fc600078e001f */
[----:B------:R-:W4:Y:S04]  /*f930*/  LDL R31, [R1+0x9d4] ;  /* 0x0009d400011f7983 */ /* 0x000f280000100800 */
[----:B------:R3:W4:Y:S01]  /*f940*/  @P0 LDG.E.U8 R155, desc[UR32][R4.64] ;  /* 0x00000020049b0981 */ /* 0x000722000c1e1100 */
[----:B------:R-:W-:Y:S02]  /*f950*/  ISETP.GT.AND P0, PT, R3, 0x32, PT ;  /* 0x000000320300780c */ /* 0x000fe40003f04270 */
[----:B------:R-:W-:Y:S02]  /*f960*/  PRMT R153, RZ, 0x7610, R153 ;  /* 0x00007610ff997816 */ /* 0x000fe40000000099 */
[----:B------:R-:W-:Y:S01]  /*f970*/  PRMT R152, RZ, 0x7610, R152 ;  /* 0x00007610ff987816 */ /* 0x000fe20000000098 */
[----:B---3--:R-:W-:-:S02]  /*f980*/  @P1 IMAD.MOV.U32 R5, RZ, RZ, R29 ;  /* 0x000000ffff051224 */ /* 0x008fc400078e001d */
        /* <DEDUP_REMOVED lines=12> */
[----:B------:R-:W-:Y:S01]  /*fa50*/  ISETP.GT.AND P0, PT, R3, 0x34, PT ;  /* 0x000000340300780c */ /* 0x000fe20003f04270 */
[----:B------:R-:W-:Y:S01]  /*fa60*/  @P1 IMAD.MOV.U32 R5, RZ, RZ, R26 ;  /* 0x000000ffff051224 */ /* 0x000fe200078e001a */
[----:B------:R-:W-:Y:S01]  /*fa70*/  PRMT R23, RZ, 0x7610, R23 ;  /* 0x00007610ff177816 */ /* 0x000fe20000000017 */
[----:B------:R-:W3:Y:S01]  /*fa80*/  LDL R26, [R1+0x9bc] ;  /* 0x0009bc00011a7983 */ /* 0x000ee20000100800 */
[----:B------:R-:W-:-:S04]  /*fa90*/  PRMT R22, RZ, 0x7610, R22 ;  /* 0x00007610ff167816 */ /* 0x000fc80000000016 */
[----:B------:R0:W3:Y:S01]  /*faa0*/  @P1 LDG.E.U8 R23, desc[UR32][R4.64] ;  /* 0x0000002004171981 */ /* 0x0000e2000c1e1100 */
[----:B------:R-:W-:-:S04]  /*fab0*/  ISETP.GT.AND P1, PT, R3, 0x35, PT ;  /* 0x000000350300780c */ /* 0x000fc80003f24270 */
[----:B0-----:R-:W-:Y:S02]  /*fac0*/  @P0 IMAD.MOV.U32 R4, RZ, RZ, R36 ;  /* 0x000000ffff040224 */ /* 0x001fe400078e0024 */
[----:B------:R-:W-:Y:S01]  /*fad0*/  @P0 IMAD.MOV.U32 R5, RZ, RZ, R37 ;  /* 0x000000ffff050224 */ /* 0x000fe200078e0025 */
[----:B------:R-:W-:Y:S02]  /*fae0*/  PRMT R21, RZ, 0x7610, R21 ;  /* 0x00007610ff157816 */ /* 0x000fe40000000015 */
[----:B------:R-:W-:Y:S02]  /*faf0*/  PRMT R20, RZ, 0x7610, R20 ;  /* 0x00007610ff147816 */ /* 0x000fe40000000014 */
[----:B------:R-:W-:Y:S01]  /*fb00*/  PRMT R19, RZ, 0x7610, R19 ;  /* 0x00007610ff137816 */ /* 0x000fe20000000013 */
[----:B------:R0:W3:Y:S01]  /*fb10*/  @P0 LDG.E.U8 R22, desc[UR32][R4.64] ;  /* 0x0000002004160981 */ /* 0x0000e2000c1e1100 */
[----:B------:R-:W-:Y:S02]  /*fb20*/  ISETP.GT.AND P0, PT, R3, 0x36, PT ;  /* 0x000000360300780c */ /* 0x000fe40003f04270 */
[----:B------:R-:W-:-:S02]  /*fb30*/  PRMT R18, RZ, 0x7610, R18 ;  /* 0x00007610ff127816 */ /* 0x000fc40000000012 */
[----:B------:R-:W-:Y:S02]  /*fb40*/  PRMT R17, RZ, 0x7610, R17 ;  /* 0x00007610ff117816 */ /* 0x000fe40000000011 */
[----:B------:R-:W-:Y:S02]  /*fb50*/  PRMT R16, RZ, 0x7610, R16 ;  /* 0x00007610ff107816 */ /* 0x000fe40000000010 */
[----:B------:R-:W-:Y:S01]  /*fb60*/  LOP3.LUT R195, R195, 0xffff, RZ, 0xc0, !PT ;  /* 0x0000ffffc3c37812 */ /* 0x000fe200078ec0ff */
[----:B0-----:R-:W-:Y:S01]  /*fb70*/  @P1 IMAD.MOV.U32 R4, RZ, RZ, R34 ;  /* 0x000000ffff041224 */ /* 0x001fe200078e0022 */
[----:B------:R-:W-:Y:S01]  /*fb80*/  LOP3.LUT R15, R15, 0xffff, RZ, 0xc0, !PT ;  /* 0x0000ffff0f0f7812 */ /* 0x000fe200078ec0ff */
[----:B------:R-:W-:Y:S01]  /*fb90*/  @P1 IMAD.MOV.U32 R5, RZ, RZ, R35 ;  /* 0x000000ffff051224 */ /* 0x000fe200078e0023 */
[----:B------:R-:W-:Y:S02]  /*fba0*/  LOP3.LUT R194, R194, 0xffff, RZ, 0xc0, !PT ;  /* 0x0000ffffc2c27812 */ /* 0x000fe400078ec0ff */
[----:B------:R-:W-:-:S02]  /*fbb0*/  LOP3.LUT R14, R14, 0xffff, RZ, 0xc0, !PT ;  /* 0x0000ffff0e0e7812 */ /* 0x000fc400078ec0ff */
[----:B------:R-:W-:Y:S01]  /*fbc0*/  LOP3.LUT R193, R193, 0xffff, RZ, 0xc0, !PT ;  /* 0x0000ffffc1c17812 */ /* 0x000fe200078ec0ff */
[----:B------:R2:W3:Y:S01]  /*fbd0*/  @P1 LDG.E.U8 R21, desc[UR32][R4.64] ;  /* 0x0000002004151981 */ /* 0x0004e2000c1e1100 */
[----:B------:R-:W-:Y:S02]  /*fbe0*/  ISETP.GT.AND P1, PT, R3, 0x37, PT ;  /* 0x000000370300780c */ /* 0x000fe40003f24270 */
[----:B------:R-:W-:Y:S02]  /*fbf0*/  PRMT R195, R195, 0x3340, R15 ;  /* 0x00003340c3c37816 */ /* 0x000fe4000000000f */
[----:B------:R-:W-:Y:S02]  /*fc00*/  LOP3.LUT R13, R13, 0xffff, RZ, 0xc0, !PT ;  /* 0x0000ffff0d0d7812 */ /* 0x000fe400078ec0ff */
[----:B------:R-:W-:Y:S02]  /*fc10*/  LOP3.LUT R192, R192, 0xffff, RZ, 0xc0, !PT ;  /* 0x0000ffffc0c07812 */ /* 0x000fe400078ec0ff */
[----:B------:R-:W-:Y:S01]  /*fc20*/  LOP3.LUT R12, R12, 0xffff, RZ, 0xc0, !PT ;  /* 0x0000ffff0c0c7812 */ /* 0x000fe200078ec0ff */
[----:B--2---:R-:W-:Y:S01]  /*fc30*/  @P0 IMAD.MOV.U32 R4, RZ, RZ, R32 ;  /* 0x000000ffff040224 */ /* 0x004fe200078e0020 */
[----:B------:R-:W-:Y:S01]  /*fc40*/  LOP3.LUT R191, R191, 0xffff, RZ, 0xc0, !PT ;  /* 0x0000ffffbfbf7812 */ /* 0x000fe200078ec0ff */
[----:B------:R-:W-:Y:S01]  /*fc50*/  @P0 IMAD.MOV.U32 R5, RZ, RZ, R33 ;  /* 0x000000ffff050224 */ /* 0x000fe200078e0021 */
[----:B------:R-:W2:Y:S04]  /*fc60*/  LDL R32, [R1+0x9b8] ;  /* 0x0009b80001207983 */ /* 0x000ea80000100800 */
[----:B------:R-:W2:Y:S04]  /*fc70*/  LDL R33, [R1+0x9b4] ;  /* 0x0009b40001217983 */ /* 0x000ea80000100800 */
[----:B------:R4:W2:Y:S01]  /*fc80*/  @P0 LDG.E.U8 R20, desc[UR32][R4.64] ;  /* 0x0000002004140981 */ /* 0x0008a2000c1e1100 */
[----:B------:R-:W-:-:S02]  /*fc90*/  ISETP.GT.AND P0, PT, R3, 0x38, PT ;  /* 0x000000380300780c */ /* 0x000fc40003f04270 */
[----:B------:R-:W-:Y:S01]  /*fca0*/  LOP3.LUT R11, R11, 0xffff, RZ, 0xc0, !PT ;  /* 0x0000ffff0b0b7812 */ /* 0x000fe200078ec0ff */
[----:B------:R-:W0:Y:S01]  /*fcb0*/  S2R R149, SR_TID.X ;  /* 0x0000000000957919 */ /* 0x000e220000002100 */
[----:B------:R-:W-:Y:S02]  /*fcc0*/  LOP3.LUT R190, R190, 0xffff, RZ, 0xc0, !PT ;  /* 0x0000ffffbebe7812 */ /* 0x000fe400078ec0ff */
[----:B------:R-:W-:Y:S01]  /*fcd0*/  LOP3.LUT R189, R189, 0xffff, RZ, 0xc0, !PT ;  /* 0x0000ffffbdbd7812 */ /* 0x000fe200078ec0ff */
[----:B------:R-:W2:Y:S01]  /*fce0*/  LDL R34, [R1+0x974] ;  /* 0x0009740001227983 */ /* 0x000ea20000100800 */
[----:B----4-:R-:W-:Y:S02]  /*fcf0*/  @P1 IMAD.MOV.U32 R4, RZ, RZ, R30 ;  /* 0x000000ffff041224 */ /* 0x010fe400078e001e */
[----:B------:R-:W-:Y:S01]  /*fd00*/  @P1 IMAD.MOV.U32 R5, RZ, RZ, R31 ;  /* 0x000000ffff051224 */ /* 0x000fe200078e001f */
[----:B------:R-:W4:Y:S04]  /*fd10*/  LDL R30, [R1+0x9b0] ;  /* 0x0009b000011e7983 */ /* 0x000f280000100800 */
[----:B------:R-:W4:Y:S04]  /*fd20*/  LDL R31, [R1+0x9ac] ;  /* 0x0009ac00011f7983 */ /* 0x000f280000100800 */
[----:B------:R3:W4:Y:S01]  /*fd30*/  @P1 LDG.E.U8 R19, desc[UR32][R4.64] ;  /* 0x0000002004131981 */ /* 0x000722000c1e1100 */
[----:B------:R-:W-:-:S02]  /*fd40*/  ISETP.GT.AND P1, PT, R3, 0x39, PT ;  /* 0x000000390300780c */ /* 0x000fc40003f24270 */
[----:B------:R-:W-:Y:S01]  /*fd50*/  LOP3.LUT R188, R188, 0xffff, RZ, 0xc0, !PT ;  /* 0x0000ffffbcbc7812 */ /* 0x000fe200078ec0ff */
[----:B------:R-:W4:Y:S01]  /*fd60*/  LDL R37, [R1+0x964] ;  /* 0x0009640001257983 */ /* 0x000f220000100800 */
[----:B------:R-:W-:Y:S02]  /*fd70*/  LOP3.LUT R187, R187, 0xffff, RZ, 0xc0, !PT ;  /* 0x0000ffffbbbb7812 */ /* 0x000fe400078ec0ff */
[----:B------:R-:W-:Y:S01]  /*fd80*/  LOP3.LUT R7, R7, 0xffff, RZ, 0xc0, !PT ;  /* 0x0000ffff07077812 */ /* 0x000fe200078ec0ff */
[----:B------:R-:W4:Y:S01]  /*fd90*/  LDL R36, [R1+0x968] ;  /* 0x0009680001247983 */ /* 0x000f220000100800 */
[----:B------:R-:W-:Y:S02]  /*fda0*/  LOP3.LUT R6, R6, 0xffff, RZ, 0xc0, !PT ;  /* 0x0000ffff06067812 */ /* 0x000fe400078ec0ff */
[----:B------:R-:W-:Y:S01]  /*fdb0*/  LOP3.LUT R186, R186, 0xffff, RZ, 0xc0, !PT ;  /* 0x0000ffffbaba7812 */ /* 0x000fe200078ec0ff */
[----:B------:R-:W4:Y:S01]  /*fdc0*/  LDL R35, [R1+0x954] ;  /* 0x0009540001237983 */ /* 0x000f220000100800 */
[----:B---3--:R-:W-:-:S03]  /*fdd0*/  @P0 IMAD.MOV.U32 R5, RZ, RZ, R29 ;  /* 0x000000ffff050224 */ /* 0x008fc600078e001d */
[----:B------:R-:W3:Y:S01]  /*fde0*/  LDL R29, [R1+0x9a4] ;  /* 0x0009a400011d7983 */ /* 0x000ee20000100800 */
[----:B------:R-:W-:-:S03]  /*fdf0*/  @P0 IMAD.MOV.U32 R4, RZ, RZ, R25 ;  /* 0x000000ffff040224 */ /* 0x000fc600078e0019 */
[----:B------:R-:W3:Y:S04]  /*fe00*/  LDL R25, [R1+0x9a8] ;  /* 0x0009a80001197983 */ /* 0x000ee80000100800 */
[----:B------:R1:W3:Y:S01]  /*fe10*/  @P0 LDG.E.U8 R18, desc[UR32][R4.64] ;  /* 0x0000002004120981 */ /* 0x0002e2000c1e1100 */
[----:B------:R-:W-:Y:S01]  /*fe20*/  ISETP.GT.AND P0, PT, R3, 0x3a, PT ;  /* 0x0000003a0300780c */ /* 0x000fe20003f04270 */
[----:B-1----:R-:W-:Y:S02]  /*fe30*/  @P1 IMAD.MOV.U32 R4, RZ, RZ, R27 ;  /* 0x000000ffff041224 */ /* 0x002fe400078e001b */
[----:B------:R-:W-:Y:S01]  /*fe40*/  @P1 IMAD.MOV.U32 R5, RZ, RZ, R28 ;  /* 0x000000ffff051224 */ /* 0x000fe200078e001c */
[----:B------:R-:W3:Y:S04]  /*fe50*/  LDL R27, [R1+0x9a0] ;  /* 0x0009a000011b7983 */ /* 0x000ee80000100800 */
[----:B------:R-:W3:Y:S04]  /*fe60*/  LDL R28, [R1+0x99c] ;  /* 0x00099c00011c7983 */ /* 0x000ee80000100800 */
[----:B------:R1:W3:Y:S02]  /*fe70*/  @P1 LDG.E.U8 R17, desc[UR32][R4.64] ;  /* 0x0000002004111981 */ /* 0x0002e4000c1e1100 */
[----:B-1----:R-:W-:-:S02]  /*fe80*/  @P0 IMAD.MOV.U32 R4, RZ, RZ, R24 ;  /* 0x000000ffff040224 */ /* 0x002fc400078e0018 */
[----:B------:R-:W3:Y:S01]  /*fe90*/  LDL R24, [R1+0x998] ;  /* 0x0009980001187983 */ /* 0x000ee20000100800 */
[----:B------:R-:W-:Y:S01]  /*fea0*/  @P0 IMAD.MOV.U32 R5, RZ, RZ, R26 ;  /* 0x000000ffff050224 */ /* 0x000fe200078e001a */
[----:B------:R-:W-:Y:S02]  /*feb0*/  PRMT R15, RZ, 0x7610, R15 ;  /* 0x00007610ff0f7816 */ /* 0x000fe4000000000f */
[----:B------:R-:W-:Y:S01]  /*fec0*/  PRMT R194, R194, 0x3340, R14 ;  /* 0x00003340c2c27816 */ /* 0x000fe2000000000e */
[----:B------:R-:W3:Y:S04]  /*fed0*/  LDL R26, [R1+0x994] ;  /* 0x00099400011a7983 */ /* 0x000ee80000100800 */
[----:B------:R2:W3:Y:S01]  /*fee0*/  @P0 LDG.E.U8 R16, desc[UR32][R4.64] ;  /* 0x0000002004100981 */ /* 0x0004e2000c1e1100 */
[----:B------:R-:W-:-:S02]  /*fef0*/  ISETP.GT.AND P0, PT, R3, 0x3b, PT ;  /* 0x0000003b0300780c */ /* 0x000fc40003f04270 */
[----:B------:R-:W-:-:S11]  /*ff00*/  PRMT R14, RZ, 0x7610, R14 ;  /* 0x00007610ff0e7816 */ /* 0x000fd6000000000e */
[----:B--2---:R-:W-:Y:S01]  /*ff10*/  @P0 IMAD.MOV.U32 R4, RZ, RZ, R32 ;  /* 0x000000ffff040224 */ /* 0x004fe200078e0020 */
[----:B------:R-:W-:Y:S01]  /*ff20*/  PRMT R193, R193, 0x3340, R13 ;  /* 0x00003340c1c17816 */ /* 0x000fe2000000000d */
[----:B------:R-:W2:Y:S01]  /*ff30*/  LDL R32, [R1+0xb90] ;  /* 0x000b900001207983 */ /* 0x000ea20000100800 */
[----:B------:R-:W-:Y:S01]  /*ff40*/  @P0 IMAD.MOV.U32 R5, RZ, RZ, R33 ;  /* 0x000000ffff050224 */ /* 0x000fe200078e0021 */
[----:B------:R-:W-:Y:S02]  /*ff50*/  PRMT R13, RZ, 0x7610, R13 ;  /* 0x00007610ff0d7816 */ /* 0x000fe4000000000d */
[----:B------:R-:W2:Y:S04]  /*ff60*/  LDL R33, [R1+0xb9c] ;  /* 0x000b9c0001217983 */ /* 0x000ea80000100800 */
[----:B------:R4:W2:Y:S01]  /*ff70*/  @P0 LDG.E.U8 R15, desc[UR32][R4.64] ;  /* 0x00000020040f0981 */ /* 0x0008a2000c1e1100 */
[----:B------:R-:W-:-:S13]  /*ff80*/  ISETP.GT.AND P0, PT, R3, 0x3c, PT ;  /* 0x0000003c0300780c */ /* 0x000fda0003f04270 */
[----:B----4-:R-:W-:Y:S02]  /*ff90*/  @P0 IMAD.MOV.U32 R4, RZ, RZ, R30 ;  /* 0x000000ffff040224 */ /* 0x010fe400078e001e */
[----:B------:R-:W-:Y:S01]  /*ffa0*/  @P0 IMAD.MOV.U32 R5, RZ, RZ, R31 ;  /* 0x000000ffff050224 */ /* 0x000fe200078e001f */
[--C-:B------:R-:W-:Y:S01]  /*ffb0*/  PRMT R192, R192, 0x3340, R12.reuse ;  /* 0x00003340c0c07816 */ /* 0x100fe2000000000c */
[----:B------:R-:W4:Y:S04]  /*ffc0*/  LDL R31, [R1+0xb94] ;  /* 0x000b9400011f7983 */ /* 0x000f280000100800 */
[----:B------:R3:W4:Y:S01]  /*ffd0*/  @P0 LDG.E.U8 R14, desc[UR32][R4.64] ;  /* 0x00000020040e0981 */ /* 0x000722000c1e1100 */
[----:B------:R-:W-:Y:S02]  /*ffe0*/  ISETP.GT.AND P0, PT, R3, 0x3d, PT ;  /* 0x0000003d0300780c */ /* 0x000fe40003f04270 */
[----:B------:R-:W-:Y:S01]  /*fff0*/  PRMT R12, RZ, 0x7610, R12 ;  /* 0x00007610ff0c7816 */ /* 0x000fe2000000000c */
[----:B------:R-:W4:Y:S10]  /*10000*/  LDL R30, [R1+0x978] ;  /* 0x00097800011e7983 */ /* 0x000f340000100800 */
[----:B---3--:R-:W-:Y:S01]  /*10010*/  @P0 IMAD.MOV.U32 R5, RZ, RZ, R29 ;  /* 0x000000ffff050224 */ /* 0x008fe200078e001d */
[----:B------:R-:W-:Y:S01]  /*10020*/  PRMT R191, R191, 0x3340, R11 ;  /* 0x00003340bfbf7816 */ /* 0x000fe2000000000b */
[----:B------:R-:W3:Y:S01]  /*10030*/  LDL R29, [R1+0x984] ;  /* 0x00098400011d7983 */ /* 0x000ee20000100800 */
[----:B------:R-:W-:-:S03]  /*10040*/  @P0 IMAD.MOV.U32 R4, RZ, RZ, R25 ;  /* 0x000000ffff040224 */ /* 0x000fc600078e0019 */
[----:B------:R-:W2:Y:S04]  /*10050*/  LDL R25, [R1+0xba8] ;  /* 0x000ba80001197983 */ /* 0x000ea80000100800 */
[----:B------:R1:W3:Y:S01]  /*10060*/  @P0 LDG.E.U8 R13, desc[UR32][R4.64] ;  /* 0x00000020040d0981 */ /* 0x0002e2000c1e1100 */
[----:B------:R-:W-:-:S13]  /*10070*/  ISETP.GT.AND P0, PT, R3, 0x3e, PT ;  /* 0x0000003e0300780c */ /* 0x000fda0003f04270 */
[----:B-1----:R-:W-:Y:S02]  /*10080*/  @P0 IMAD.MOV.U32 R4, RZ, RZ, R27 ;  /* 0x000000ffff040224 */ /* 0x002fe400078e001b */
[----:B------:R-:W-:Y:S01]  /*10090*/  @P0 IMAD.MOV.U32 R5, RZ, RZ, R28 ;  /* 0x000000ffff050224 */ /* 0x000fe200078e001c */
[----:B------:R-:W-:Y:S01]  /*100a0*/  PRMT R11, RZ, 0x7610, R11 ;  /* 0x00007610ff0b7816 */ /* 0x000fe2000000000b */
[----:B------:R-:W3:Y:S04]  /*100b0*/  LDL R27, [R1+0xba0] ;  /* 0x000ba000011b7983 */ /* 0x000ee80000100800 */
[----:B------:R1:W3:Y:S01]  /*100c0*/  @P0 LDG.E.U8 R12, desc[UR32][R4.64] ;  /* 0x00000020040c0981 */ /* 0x0002e2000c1e1100 */
[----:B------:R-:W-:Y:S02]  /*100d0*/  ISETP.GT.AND P0, PT, R3, 0x3f, PT ;  /* 0x0000003f0300780c */ /* 0x000fe40003f04270 */
[----:B------:R-:W-:Y:S01]  /*100e0*/  PRMT R189, R190, 0x3340, R189 ;  /* 0x00003340bebd7816 */ /* 0x000fe200000000bd */
[----:B------:R-:W3:Y:S10]  /*100f0*/  LDL R28, [R1+0x944] ;  /* 0x00094400011c7983 */ /* 0x000ef40000100800 */
[----:B-1----:R-:W-:-:S02]  /*10100*/  @P0 IMAD.MOV.U32 R4, RZ, RZ, R24 ;  /* 0x000000ffff040224 */ /* 0x002fc400078e0018 */
[----:B------:R-:W4:Y:S01]  /*10110*/  LDL R24, [R1+0xbb8] ;  /* 0x000bb80001187983 */ /* 0x000f220000100800 */
[----:B------:R-:W-:Y:S01]  /*10120*/  @P0 IMAD.MOV.U32 R5, RZ, RZ, R26 ;  /* 0x000000ffff050224 */ /* 0x000fe200078e001a */
[----:B------:R-:W-:Y:S02]  /*10130*/  PRMT R187, R188, 0x3340, R187 ;  /* 0x00003340bcbb7816 */ /* 0x000fe400000000bb */
[----:B------:R-:W-:Y:S01]  /*10140*/  PRMT R7, R7, 0x3340, R6 ;  /* 0x0000334007077816 */ /* 0x000fe20000000006 */
[----:B------:R-:W3:Y:S04]  /*10150*/  LDL R26, [R1+0x958] ;  /* 0x00095800011a7983 */ /* 0x000ee80000100800 */
[----:B------:R1:W3:Y:S01]  /*10160*/  @P0 LDG.E.U8 R11, desc[UR32][R4.64] ;  /* 0x00000020040b0981 */ /* 0x0002e2000c1e1100 */
[----:B------:R-:W-:-:S02]  /*10170*/  PRMT R6, R191, 0x5410, R189 ;  /* 0x00005410bf067816 */ /* 0x000fc400000000bd */
[----:B------:R-:W-:Y:S02]  /*10180*/  PRMT R7, R187, 0x5410, R7 ;  /* 0x00005410bb077816 */ /* 0x000fe40000000007 */
[----:B------:R-:W-:Y:S02]  /*10190*/  LOP3.LUT R185, R185, 0xffff, RZ, 0xc0, !PT ;  /* 0x0000ffffb9b97812 */ /* 0x000fe400078ec0ff */
[----:B------:R-:W-:Y:S02]  /*101a0*/  LOP3.LUT R184, R184, 0xffff, RZ, 0xc0, !PT ;  /* 0x0000ffffb8b87812 */ /* 0x000fe400078ec0ff */
[----:B-1----:R-:W-:Y:S02]  /*101b0*/  PRMT R4, R195, 0x5410, R194 ;  /* 0x00005410c3047816 */ /* 0x002fe400000000c2 */
[----:B------:R-:W-:Y:S01]  /*101c0*/  PRMT R5, R193, 0x5410, R192 ;  /* 0x00005410c1057816 */ /* 0x000fe200000000c0 */
[----:B------:R-:W-:Y:S01]  /*101d0*/  BAR.SYNC.DEFER_BLOCKING 0x0 ;  /* 0x0000000000007b1d */ /* 0x000fe20000010000 */
[----:B------:R-:W-:-:S02]  /*101e0*/  LOP3.LUT R183, R183, 0xffff, RZ, 0xc0, !PT ;  /* 0x0000ffffb7b77812 */ /* 0x000fc400078ec0ff */
[----:B------:R-:W-:Y:S02]  /*101f0*/  LOP3.LUT R182, R182, 0xffff, RZ, 0xc0, !PT ;  /* 0x0000ffffb6b67812 */ /* 0x000fe400078ec0ff */
[----:B------:R-:W-:Y:S02]  /*10200*/  LOP3.LUT R181, R181, 0xffff, RZ, 0xc0, !PT ;  /* 0x0000ffffb5b57812 */ /* 0x000fe400078ec0ff */
[----:B------:R-:W-:Y:S02]  /*10210*/  LOP3.LUT R180, R180, 0xffff, RZ, 0xc0, !PT ;  /* 0x0000ffffb4b47812 */ /* 0x000fe400078ec0ff */
[----:B------:R-:W-:Y:S02]  /*10220*/  LOP3.LUT R179, R179, 0xffff, RZ, 0xc0, !PT ;  /* 0x0000ffffb3b37812 */ /* 0x000fe400078ec0ff */
[----:B------:R-:W-:Y:S02]  /*10230*/  LOP3.LUT R178, R178, 0xffff, RZ, 0xc0, !PT ;  /* 0x0000ffffb2b27812 */ /* 0x000fe400078ec0ff */
[----:B------:R-:W-:-:S02]  /*10240*/  LOP3.LUT R177, R177, 0xffff, RZ, 0xc0, !PT ;  /* 0x0000ffffb1b17812 */ /* 0x000fc400078ec0ff */
[----:B------:R-:W-:Y:S02]  /*10250*/  LOP3.LUT R176, R176, 0xffff, RZ, 0xc0, !PT ;  /* 0x0000ffffb0b07812 */ /* 0x000fe400078ec0ff */
[----:B------:R-:W-:Y:S02]  /*10260*/  LOP3.LUT R175, R175, 0xffff, RZ, 0xc0, !PT ;  /* 0x0000ffffafaf7812 */ /* 0x000fe400078ec0ff */
[----:B------:R-:W-:Y:S02]  /*10270*/  LOP3.LUT R174, R174, 0xffff, RZ, 0xc0, !PT ;  /* 0x0000ffffaeae7812 */ /* 0x000fe400078ec0ff */
[----:B------:R-:W-:Y:S02]  /*10280*/  LOP3.LUT R173, R173, 0xffff, RZ, 0xc0, !PT ;  /* 0x0000ffffadad7812 */ /* 0x000fe400078ec0ff */
[----:B------:R-:W-:Y:S02]  /*10290*/  LOP3.LUT R172, R172, 0xffff, RZ, 0xc0, !PT ;  /* 0x0000ffffacac7812 */ /* 0x000fe400078ec0ff */
[----:B------:R-:W-:-:S02]  /*102a0*/  LOP3.LUT R170, R170, 0xffff, RZ, 0xc0, !PT ;  /* 0x0000ffffaaaa7812 */ /* 0x000fc400078ec0ff */
[----:B------:R-:W-:Y:S02]  /*102b0*/  PRMT R185, R186, 0x3340, R185 ;  /* 0x00003340bab97816 */ /* 0x000fe400000000b9 */
[----:B------:R-:W-:Y:S02]  /*102c0*/  PRMT R181, R182, 0x3340, R181 ;  /* 0x00003340b6b57816 */ /* 0x000fe400000000b5 */
[----:B------:R-:W-:Y:S02]  /*102d0*/  PRMT R177, R178, 0x3340, R177 ;  /* 0x00003340b2b17816 */ /* 0x000fe400000000b1 */
[----:B------:R-:W-:Y:S01]  /*102e0*/  PRMT R173, R174, 0x3340, R173 ;  /* 0x00003340aead7816 */ /* 0x000fe200000000ad */
[----:B--2---:R1:W-:Y:S02]  /*102f0*/  STS.128 [R25+UR4+0x8000], R4 ;  /* 0x0080000419007988 */ /* 0x0043e40008000c04 */
[----:B-1----:R-:W-:Y:S02]  /*10300*/  PRMT R4, R184, 0x3340, R183 ;  /* 0x00003340b8047816 */ /* 0x002fe400000000b7 */
[----:B------:R-:W2:Y:S01]  /*10310*/  LDL R25, [R1+0xbb4] ;  /* 0x000bb40001197983 */ /* 0x000ea20000100800 */
[----:B------:R-:W-:-:S02]  /*10320*/  PRMT R5, R180, 0x3340, R179 ;  /* 0x00003340b4057816 */ /* 0x000fc400000000b3 */
[----:B------:R-:W-:Y:S02]  /*10330*/  PRMT R6, R176, 0x3340, R175 ;  /* 0x00003340b0067816 */ /* 0x000fe400000000af */
[----:B------:R-:W-:Y:S02]  /*10340*/  PRMT R7, R172, 0x3340, R170 ;  /* 0x00003340ac077816 */ /* 0x000fe400000000aa */
[----:B------:R-:W-:Y:S02]  /*10350*/  PRMT R4, R185, 0x5410, R4 ;  /* 0x00005410b9047816 */ /* 0x000fe40000000004 */
[----:B------:R-:W-:Y:S02]  /*10360*/  PRMT R5, R181, 0x5410, R5 ;  /* 0x00005410b5057816 */ /* 0x000fe40000000005 */
[----:B------:R-:W-:Y:S02]  /*10370*/  PRMT R6, R177, 0x5410, R6 ;  /* 0x00005410b1067816 */ /* 0x000fe40000000006 */
[----:B------:R-:W-:-:S05]  /*10380*/  PRMT R7, R173, 0x5410, R7 ;  /* 0x00005410ad077816 */ /* 0x000fca0000000007 */
[----:B----4-:R0:W-:Y:S02]  /*10390*/  STS.128 [R24+UR4+0x8000], R4 ;  /* 0x0080000418007988 */ /* 0x0101e40008000c04 */
[----:B0-----:R-:W-:Y:S01]  /*103a0*/  LOP3.LUT R24, R149, 0x3f, RZ, 0xc0, !PT ;  /* 0x0000003f95187812 */ /* 0x001fe200078ec0ff */
[----:B------:R-:W-:Y:S02]  /*103b0*/  IMAD.MOV.U32 R149, RZ, RZ, R150 ;  /* 0x000000ffff957224 */ /* 0x000fe400078e0096 */
[----:B------:R-:W-:Y:S02]  /*103c0*/  IMAD.MOV.U32 R150, RZ, RZ, R2 ;  /* 0x000000ffff967224 */ /* 0x000fe400078e0002 */
[----:B------:R-:W4:Y:S01]  /*103d0*/  LDL R2, [R1+0xbb0] ;  /* 0x000bb00001027983 */ /* 0x000f220000100800 */
[----:B------:R-:W-:-:S03]  /*103e0*/  ISETP.GE.AND P0, PT, R24, R3, PT ;  /* 0x000000031800720c */ /* 0x000fc60003f06270 */
[----:B------:R-:W4:Y:S01]  /*103f0*/  LDL R24, [R1+0x988] ;  /* 0x0009880001187983 */ /* 0x000f220000100800 */
        /* <DEDUP_REMOVED lines=16> */
[----:B------:R-:W-:Y:S02]  /*10500*/  PRMT R169, R171, 0x3340, R169 ;  /* 0x00003340aba97816 */ /* 0x000fe400000000a9 */
[----:B------:R-:W-:-:S02]  /*10510*/  PRMT R4, R168, 0x3340, R167 ;  /* 0x00003340a8047816 */ /* 0x000fc400000000a7 */
[----:B------:R-:W-:Y:S02]  /*10520*/  PRMT R165, R166, 0x3340, R165 ;  /* 0x00003340a6a57816 */ /* 0x000fe400000000a5 */
[----:B------:R-:W-:Y:S02]  /*10530*/  PRMT R5, R164, 0x3340, R163 ;  /* 0x00003340a4057816 */ /* 0x000fe400000000a3 */
[----:B------:R-:W-:Y:S02]  /*10540*/  PRMT R161, R162, 0x3340, R161 ;  /* 0x00003340a2a17816 */ /* 0x000fe400000000a1 */
[----:B------:R-:W-:Y:S02]  /*10550*/  PRMT R6, R160, 0x3340, R159 ;  /* 0x00003340a0067816 */ /* 0x000fe4000000009f */
[----:B------:R-:W-:Y:S02]  /*10560*/  PRMT R157, R158, 0x3340, R157 ;  /* 0x000033409e9d7816 */ /* 0x000fe4000000009d */
[----:B------:R-:W-:-:S02]  /*10570*/  PRMT R7, R156, 0x3340, R154 ;  /* 0x000033409c077816 */ /* 0x000fc4000000009a */
[----:B------:R-:W-:Y:S02]  /*10580*/  PRMT R4, R169, 0x5410, R4 ;  /* 0x00005410a9047816 */ /* 0x000fe40000000004 */
[----:B------:R-:W-:Y:S02]  /*10590*/  PRMT R5, R165, 0x5410, R5 ;  /* 0x00005410a5057816 */ /* 0x000fe40000000005 */
[----:B------:R-:W-:Y:S02]  /*105a0*/  PRMT R6, R161, 0x5410, R6 ;  /* 0x00005410a1067816 */ /* 0x000fe40000000006 */
[----:B------:R-:W-:Y:S02]  /*105b0*/  PRMT R7, R157, 0x5410, R7 ;  /* 0x000054109d077816 */ /* 0x000fe40000000007 */
        /* <DEDUP_REMOVED lines=13> */
[----:B---3--:R-:W-:-:S02]  /*10690*/  LOP3.LUT R13, R13, 0xffff, RZ, 0xc0, !PT ;  /* 0x0000ffff0d0d7812 */ /* 0x008fc400078ec0ff */
[----:B------:R-:W-:Y:S02]  /*106a0*/  LOP3.LUT R12, R12, 0xffff, RZ, 0xc0, !PT ;  /* 0x0000ffff0c0c7812 */ /* 0x000fe400078ec0ff */
[----:B------:R-:W-:Y:S02]  /*106b0*/  LOP3.LUT R11, R11, 0xffff, RZ, 0xc0, !PT ;  /* 0x0000ffff0b0b7812 */ /* 0x000fe400078ec0ff */
[----:B------:R-:W-:Y:S02]  /*106c0*/  PRMT R153, R155, 0x3340, R153 ;  /* 0x000033409b997816 */ /* 0x000fe40000000099 */
[----:B------:R-:W-:Y:S02]  /*106d0*/  PRMT R21, R22, 0x3340, R21 ;  /* 0x0000334016157816 */ /* 0x000fe40000000015 */
[----:B------:R-:W-:Y:S02]  /*106e0*/  PRMT R17, R18, 0x3340, R17 ;  /* 0x0000334012117816 */ /* 0x000fe40000000011 */
[----:B------:R-:W-:-:S02]  /*106f0*/  PRMT R13, R14, 0x3340, R13 ;  /* 0x000033400e0d7816 */ /* 0x000fc4000000000d */
[----:B------:R-:W-:Y:S01]  /*10700*/  PRMT R231, RZ, 0x7610, R231 ;  /* 0x00007610ffe77816 */ /* 0x000fe200000000e7 */
[----:B--2---:R0:W-:Y:S02]  /*10710*/  STS.128 [R25+UR4+0x8000], R4 ;  /* 0x0080000419007988 */ /* 0x0041e40008000c04 */
[----:B0-----:R-:W-:Y:S02]  /*10720*/  PRMT R4, R152, 0x3340, R23 ;  /* 0x0000334098047816 */ /* 0x001fe40000000017 */
[----:B------:R-:W2:Y:S01]  /*10730*/  LDL R25, [R1+0x948] ;  /* 0x0009480001197983 */ /* 0x000ea20000100800 */
[----:B------:R-:W-:Y:S02]  /*10740*/  PRMT R5, R20, 0x3340, R19 ;  /* 0x0000334014057816 */ /* 0x000fe40000000013 */
[----:B------:R-:W-:Y:S02]  /*10750*/  PRMT R6, R16, 0x3340, R15 ;  /* 0x0000334010067816 */ /* 0x000fe4000000000f */
[----:B------:R-:W-:-:S02]  /*10760*/  PRMT R7, R12, 0x3340, R11 ;  /* 0x000033400c077816 */ /* 0x000fc4000000000b */
[----:B------:R-:W-:Y:S02]  /*10770*/  PRMT R4, R153, 0x5410, R4 ;  /* 0x0000541099047816 */ /* 0x000fe40000000004 */
[----:B------:R-:W-:Y:S02]  /*10780*/  PRMT R5, R21, 0x5410, R5 ;  /* 0x0000541015057816 */ /* 0x000fe40000000005 */
[----:B------:R-:W-:Y:S02]  /*10790*/  PRMT R6, R17, 0x5410, R6 ;  /* 0x0000541011067816 */ /* 0x000fe40000000006 */
[----:B------:R-:W-:-:S05]  /*107a0*/  PRMT R7, R13, 0x5410, R7 ;  /* 0x000054100d077816 */ /* 0x000fca0000000007 */
[----:B----4-:R0:W-:Y:S02]  /*107b0*/  STS.128 [R2+UR4+0x8000], R4 ;  /* 0x0080000402007988 */ /* 0x0101e40008000c04 */
[----:B0-----:R-:W-:Y:S02]  /*107c0*/  @!P0 IMAD.MOV.U32 R4, RZ, RZ, R233 ;  /* 0x000000ffff048224 */ /* 0x001fe400078e00e9 */
[----:B------:R-:W3:Y:S01]  /*107d0*/  LDL.LU R2, [R1+0x6bc] ;  /* 0x0006bc0001027983 */ /* 0x000ee20000300800 */
[----:B------:R-:W-:-:S03]  /*107e0*/  @!P0 IMAD.MOV.U32 R5, RZ, RZ, R232 ;  /* 0x000000ffff058224 */ /* 0x000fc600078e00e8 */
[----:B------:R0:W-:Y:S04]  /*107f0*/  STL [R1+0x1034], R233 ;  /* 0x001034e901007387 */ /* 0x0001e80000100800 */
[----:B------:R1:W4:Y:S04]  /*10800*/  @!P0 LDG.E.U8 R231, desc[UR32][R4.64] ;  /* 0x0000002004e78981 */ /* 0x000328000c1e1100 */
[----:B0-----:R-:W3:Y:S04]  /*10810*/  LDL.LU R233, [R1+0x6c4] ;  /* 0x0006c40001e97983 */ /* 0x001ee80000300800 */
[----:B------:R0:W-:Y:S01]  /*10820*/  STL [R1+0x1030], R232 ;  /* 0x001030e801007387 */ /* 0x0001e20000100800 */
[----:B-1----:R-:W-:-:S03]  /*10830*/  @!P0 IMAD.MOV.U32 R4, RZ, RZ, R27 ;  /* 0x000000ffff048224 */ /* 0x002fc600078e001b */
[----:B0-----:R-:W4:Y:S04]  /*10840*/  LDL.LU R232, [R1+0x698] ;  /* 0x0006980001e87983 */ /* 0x001f280000300800 */
[----:B------:R-:W3:Y:S01]  /*10850*/  LDL R27, [R1+0x938] ;  /* 0x00093800011b7983 */ /* 0x000ee20000100800 */
[----:B------:R-:W-:Y:S01]  /*10860*/  PRMT R158, RZ, 0x7610, R158 ;  /* 0x00007610ff9e7816 */ /* 0x000fe2000000009e */
[----:B------:R-:W-:Y:S02]  /*10870*/  @!P0 IMAD.MOV.U32 R5, RZ, RZ, R33 ;  /* 0x000000ffff058224 */ /* 0x000fe400078e0021 */
[----:B------:R-:W4:Y:S01]  /*10880*/  LDL R33, [R1+0x934] ;  /* 0x0009340001217983 */ /* 0x000f220000100800 */
[----:B------:R-:W-:-:S03]  /*10890*/  PRMT R157, RZ, 0x7610, R157 ;  /* 0x00007610ff9d7816 */ /* 0x000fc6000000009d */
[----:B------:R0:W4:Y:S01]  /*108a0*/  @!P0 LDG.E.U8 R158, desc[UR32][R4.64] ;  /* 0x00000020049e8981 */ /* 0x000122000c1e1100 */
[----:B------:R-:W-:Y:S01]  /*108b0*/  PRMT R156, RZ, 0x7610, R156 ;  /* 0x00007610ff9c7816 */ /* 0x000fe2000000009c */
[----:B0-----:R-:W-:Y:S02]  /*108c0*/  @!P0 IMAD.MOV.U32 R4, RZ, RZ, R31 ;  /* 0x000000ffff048224 */ /* 0x001fe400078e001f */
[----:B------:R-:W-:Y:S01]  /*108d0*/  @!P0 IMAD.MOV.U32 R5, RZ, RZ, R32 ;  /* 0x000000ffff058224 */ /* 0x000fe200078e0020 */
[----:B------:R-:W4:Y:S04]  /*108e0*/  LDL R31, [R1+0x928] ;  /* 0x00092800011f7983 */ /* 0x000f280000100800 */
[----:B------:R-:W4:Y:S04]  /*108f0*/  LDL R32, [R1+0x924] ;  /* 0x0009240001207983 */ /* 0x000f280000100800 */
[----:B------:R0:W4:Y:S01]  /*10900*/  @!P0 LDG.E.U8 R157, desc[UR32][R4.64] ;  /* 0x00000020049d8981 */ /* 0x000122000c1e1100 */
[----:B------:R-:W-:Y:S01]  /*10910*/  PRMT R155, RZ, 0x7610, R155 ;  /* 0x00007610ff9b7816 */ /* 0x000fe2000000009b */
[----:B0-----:R-:W-:-:S02]  /*10920*/  @!P0 IMAD.MOV.U32 R4, RZ, RZ, R24 ;  /* 0x000000ffff048224 */ /* 0x001fc400078e0018 */
        /* <DEDUP_REMOVED lines=8> */
[----:B------:R0:W4:Y:S04]  /*109b0*/  @!P0 LDG.E.U8 R155, desc[UR32][R4.64] ;  /* 0x00000020049b8981 */ /* 0x000128000c1e1100 */
[----:B------:R-:W4:Y:S01]  /*109c0*/  LDL R34, [R1+0x904] ;  /* 0x0009040001227983 */ /* 0x000f220000100800 */
[----:B0-----:R-:W-:-:S02]  /*109d0*/  @!P0 IMAD.MOV.U32 R4, RZ, RZ, R36 ;  /* 0x000000ffff048224 */ /* 0x001fc400078e0024 */
[----:B------:R-:W-:Y:S01]  /*109e0*/  @!P0 IMAD.MOV.U32 R5, RZ, RZ, R37 ;  /* 0x000000ffff058224 */ /* 0x000fe200078e0025 */
[----:B------:R-:W-:Y:S01]  /*109f0*/  PRMT R153, RZ, 0x7610, R153 ;  /* 0x00007610ff997816 */ /* 0x000fe20000000099 */
[----:B------:R-:W4:Y:S04]  /*10a00*/  LDL R37, [R1+0x8a4] ;  /* 0x0008a40001257983 */ /* 0x000f280000100800 */
[----:B------:R0:W4:Y:S01]  /*10a10*/  @!P0 LDG.E.U8 R154, desc[UR32][R4.64] ;  /* 0x00000020049a8981 */ /* 0x000122000c1e1100 */
[----:B------:R-:W-:Y:S02]  /*10a20*/  PRMT R152, RZ, 0x7610, R152 ;  /* 0x00007610ff987816 */ /* 0x000fe40000000098 */
[----:B------:R-:W-:Y:S01]  /*10a30*/  PRMT R23, RZ, 0x7610, R23 ;  /* 0x00007610ff177816 */ /* 0x000fe20000000017 */
[----:B------:R-:W4:Y:S01]  /*10a40*/  LDL R36, [R1+0x8a8] ;  /* 0x0008a80001247983 */ /* 0x000f220000100800 */
[----:B0-----:R-:W-:-:S03]  /*10a50*/  @!P0 IMAD.MOV.U32 R4, RZ, RZ, R26 ;  /* 0x000000ffff048224 */ /* 0x001fc600078e001a */
[----:B------:R-:W4:Y:S01]  /*10a60*/  LDL R26, [R1+0x8f8] ;  /* 0x0008f800011a7983 */ /* 0x000f220000100800 */
[----:B------:R-:W-:-:S03]  /*10a70*/  @!P0 IMAD.MOV.U32 R5, RZ, RZ, R35 ;  /* 0x000000ffff058224 */ /* 0x000fc600078e0023 */
[----:B------:R-:W4:Y:S04]  /*10a80*/  LDL R35, [R1+0x8f4] ;  /* 0x0008f40001237983 */ /* 0x000f280000100800 */
[----:B------:R0:W4:Y:S02]  /*10a90*/  @!P0 LDG.E.U8 R153, desc[UR32][R4.64] ;  /* 0x0000002004998981 */ /* 0x000124000c1e1100 */
[----:B0-----:R-:W-:Y:S02]  /*10aa0*/  @!P0 IMAD.MOV.U32 R5, RZ, RZ, R28 ;  /* 0x000000ffff058224 */ /* 0x001fe400078e001c */
[----:B------:R-:W4:Y:S01]  /*10ab0*/  LDL R28, [R1+0x8e4] ;  /* 0x0008e400011c7983 */ /* 0x000f220000100800 */
[----:B--2---:R-:W-:-:S03]  /*10ac0*/  @!P0 IMAD.MOV.U32 R4, RZ, RZ, R25 ;  /* 0x000000ffff048224 */ /* 0x004fc600078e0019 */
[----:B------:R-:W2:Y:S04]  /*10ad0*/  LDL R25, [R1+0x8e8] ;  /* 0x0008e80001197983 */ /* 0x000ea80000100800 */
[----:B------:R3:W2:Y:S02]  /*10ae0*/  @!P0 LDG.E.U8 R152, desc[UR32][R4.64] ;  /* 0x0000002004988981 */ /* 0x0006a4000c1e1100 */
[----:B---3--:R-:W-:Y:S02]  /*10af0*/  @!P0 IMAD.MOV.U32 R4, RZ, RZ, R27 ;  /* 0x000000ffff048224 */ /* 0x008fe400078e001b */
[----:B------:R-:W3:Y:S01]  /*10b00*/  LDL R27, [R1+0x8d8] ;  /* 0x0008d800011b7983 */ /* 0x000ee20000100800 */
[----:B----4-:R-:W-:-:S03]  /*10b10*/  @!P0 IMAD.MOV.U32 R5, RZ, RZ, R33 ;  /* 0x000000ffff058224 */ /* 0x010fc600078e0021 */
[----:B------:R-:W4:Y:S01]  /*10b20*/  LDL R33, [R1+0x8d4] ;  /* 0x0008d40001217983 */ /* 0x000f220000100800 */
[----:B------:R-:W-:-:S03]  /*10b30*/  PRMT R22, RZ, 0x7610, R22 ;  /* 0x00007610ff167816 */ /* 0x000fc60000000016 */
[----:B------:R0:W4:Y:S02]  /*10b40*/  @!P0 LDG.E.U8 R23, desc[UR32][R4.64] ;  /* 0x0000002004178981 */ /* 0x000124000c1e1100 */
[----:B0-----:R-:W-:Y:S02]  /*10b50*/  @!P0 IMAD.MOV.U32 R4, RZ, RZ, R31 ;  /* 0x000000ffff048224 */ /* 0x001fe400078e001f */
[----:B------:R-:W4:Y:S01]  /*10b60*/  LDL R31, [R1+0x8c8] ;  /* 0x0008c800011f7983 */ /* 0x000f220000100800 */
[----:B------:R-:W-:-:S03]  /*10b70*/  @!P0 IMAD.MOV.U32 R5, RZ, RZ, R32 ;  /* 0x000000ffff058224 */ /* 0x000fc600078e0020 */
[----:B------:R-:W4:Y:S04]  /*10b80*/  LDL R32, [R1+0x8c4] ;  /* 0x0008c40001207983 */ /* 0x000f280000100800 */
[----:B------:R0:W4:Y:S01]  /*10b90*/  @!P0 LDG.E.U8 R22, desc[UR32][R4.64] ;  /* 0x0000002004168981 */ /* 0x000122000c1e1100 */
[----:B------:R-:W-:Y:S01]  /*10ba0*/  PRMT R21, RZ, 0x7610, R21 ;  /* 0x00007610ff157816 */ /* 0x000fe20000000015 */
[----:B0-----:R-:W-:Y:S02]  /*10bb0*/  @!P0 IMAD.MOV.U32 R4, RZ, RZ, R24 ;  /* 0x000000ffff048224 */ /* 0x001fe400078e0018 */
[----:B------:R-:W4:Y:S01]  /*10bc0*/  LDL R24, [R1+0x8b8] ;  /* 0x0008b80001187983 */ /* 0x000f220000100800 */
[----:B------:R-:W-:-:S03]  /*10bd0*/  @!P0 IMAD.MOV.U32 R5, RZ, RZ, R29 ;  /* 0x000000ffff058224 */ /* 0x000fc600078e001d */
        /* <DEDUP_REMOVED lines=17> */
[----:B--2---:R-:W-:-:S03]  /*10cf0*/  @!P0 IMAD.MOV.U32 R4, RZ, RZ, R25 ;  /* 0x000000ffff048224 */ /* 0x004fc600078e0019 */
[----:B------:R-:W2:Y:S04]  /*10d00*/  LDL R25, [R1+0x878] ;  /* 0x0008780001197983 */ /* 0x000ea80000100800 */
[----:B------:R3:W2:Y:S02]  /*10d10*/  @!P0 LDG.E.U8 R18, desc[UR32][R4.64] ;  /* 0x0000002004128981 */ /* 0x0006a4000c1e1100 */
[----:B---3--:R-:W-:Y:S02]  /*10d20*/  @!P0 IMAD.MOV.U32 R4, RZ, RZ, R27 ;  /* 0x000000ffff048224 */ /* 0x008fe400078e001b */
[----:B------:R-:W3:Y:S01]  /*10d30*/  LDL R27, [R1+0x868] ;  /* 0x00086800011b7983 */ /* 0x000ee20000100800 */
[----:B------:R-:W-:Y:S01]  /*10d40*/  PRMT R17, RZ, 0x7610, R17 ;  /* 0x00007610ff117816 */ /* 0x000fe20000000011 */
[----:B----4-:R-:W-:-:S02]  /*10d50*/  @!P0 IMAD.MOV.U32 R5, RZ, RZ, R33 ;  /* 0x000000ffff058224 */ /* 0x010fc400078e0021 */
[----:B------:R-:W4:Y:S01]  /*10d60*/  LDL R33, [R1+0x864] ;  /* 0x0008640001217983 */ /* 0x000f220000100800 */
[----:B------:R-:W-:-:S03]  /*10d70*/  PRMT R16, RZ, 0x7610, R16 ;  /* 0x00007610ff107816 */ /* 0x000fc60000000010 */
        /* <DEDUP_REMOVED lines=15> */
[----:B------:R-:W-:-:S05]  /*10e70*/  @!P0 IMAD.MOV.U32 R5, RZ, RZ, R37 ;  /* 0x000000ffff058224 */ /* 0x000fca00078e0025 */
[----:B------:R0:W4:Y:S02]  /*10e80*/  @!P0 LDG.E.U8 R14, desc[UR32][R4.64] ;  /* 0x00000020040e8981 */ /* 0x000124000c1e1100 */
[----:B0-----:R-:W-:Y:S02]  /*10e90*/  @!P0 IMAD.MOV.U32 R4, RZ, RZ, R30 ;  /* 0x000000ffff048224 */ /* 0x001fe400078e001e */
[----:B------:R-:W-:Y:S01]  /*10ea0*/  @!P0 IMAD.MOV.U32 R5, RZ, RZ, R34 ;  /* 0x000000ffff058224 */ /* 0x000fe200078e0022 */
[----:B------:R-:W4:Y:S04]  /*10eb0*/  LDL R30, [R1+0x838] ;  /* 0x00083800011e7983 */ /* 0x000f280000100800 */
[----:B------:R-:W4:Y:S04]  /*10ec0*/  LDL R34, [R1+0x834] ;  /* 0x0008340001227983 */ /* 0x000f280000100800 */
[----:B------:R0:W4:Y:S01]  /*10ed0*/  @!P0 LDG.E.U8 R13, desc[UR32][R4.64] ;  /* 0x00000020040d8981 */ /* 0x000122000c1e1100 */
[----:B------:R-:W-:Y:S01]  /*10ee0*/  PRMT R12, RZ, 0x7610, R12 ;  /* 0x00007610ff0c7816 */ /* 0x000fe2000000000c */
[----:B0-----:R-:W-:-:S02]  /*10ef0*/  @!P0 IMAD.MOV.U32 R4, RZ, RZ, R26 ;  /* 0x000000ffff048224 */ /* 0x001fc400078e001a */
[----:B------:R-:W4:Y:S01]  /*10f00*/  LDL R26, [R1+0x824] ;  /* 0x00082400011a7983 */ /* 0x000f220000100800 */
[----:B------:R-:W-:-:S03]  /*10f10*/  @!P0 IMAD.MOV.U32 R5, RZ, RZ, R35 ;  /* 0x000000ffff058224 */ /* 0x000fc600078e0023 */
[----:B------:R-:W4:Y:S04]  /*10f20*/  LDL.LU R41, [R1+0x828] ;  /* 0x0008280001297983 */ /* 0x000f280000300800 */
[----:B------:R0:W4:Y:S01]  /*10f30*/  @!P0 LDG.E.U8 R12, desc[UR32][R4.64] ;  /* 0x00000020040c8981 */ /* 0x000122000c1e1100 */
[----:B------:R-:W-:Y:S02]  /*10f40*/  PRMT R11, RZ, 0x7610, R11 ;  /* 0x00007610ff0b7816 */ /* 0x000fe4000000000b */
[----:B------:R-:W-:Y:S01]  /*10f50*/  PRMT R7, RZ, 0x7610, R7 ;  /* 0x00007610ff077816 */ /* 0x000fe20000000007 */
[----:B------:R-:W4:Y:S01]  /*10f60*/  LDL R37, [R1+0x7e4] ;  /* 0x0007e40001257983 */ /* 0x000f220000100800 */
[----:B------:R-:W-:-:S03]  /*10f70*/  PRMT R6, RZ, 0x7610, R6 ;  /* 0x00007610ff067816 */ /* 0x000fc60000000006 */
[----:B------:R-:W4:Y:S01]  /*10f80*/  LDL R36, [R1+0x7e8] ;  /* 0x0007e80001247983 */ /* 0x000f220000100800 */
[----:B0-----:R-:W-:-:S03]  /*10f90*/  @!P0 IMAD.MOV.U32 R5, RZ, RZ, R28 ;  /* 0x000000ffff058224 */ /* 0x001fc600078e001c */
[----:B------:R-:W4:Y:S01]  /*10fa0*/  LDL R28, [R1+0x814] ;  /* 0x00081400011c7983 */ /* 0x000f220000100800 */
[----:B------:R-:W-:Y:S02]  /*10fb0*/  PRMT R3, RZ, 0x7610, R3 ;  /* 0x00007610ff037816 */ /* 0x000fe40000000003 */
[----:B------:R-:W-:Y:S01]  /*10fc0*/  PRMT R159, RZ, 0x7610, R159 ;  /* 0x00007610ff9f7816 */ /* 0x000fe2000000009f */
[----:B------:R-:W4:Y:S01]  /*10fd0*/  LDL R35, [R1+0x7c4] ;  /* 0x0007c40001237983 */ /* 0x000f220000100800 */
[----:B------:R-:W-:Y:S02]  /*10fe0*/  PRMT R160, RZ, 0x7610, R160 ;  /* 0x00007610ffa07816 */ /* 0x000fe400000000a0 */
[----:B------:R-:W-:Y:S01]  /*10ff0*/  PRMT R161, RZ, 0x7610, R161 ;  /* 0x00007610ffa17816 */ /* 0x000fe200000000a1 */
[----:B------:R-:W4:Y:S01]  /*11000*/  LDL R39, [R1+0x744] ;  /* 0x0007440001277983 */ /* 0x000f220000100800 */
[----:B------:R-:W-:Y:S02]  /*11010*/  PRMT R162, RZ, 0x7610, R162 ;  /* 0x00007610ffa27816 */ /* 0x000fe400000000a2 */
[----:B------:R-:W-:Y:S01]  /*11020*/  PRMT R163, RZ, 0x7610, R163 ;  /* 0x00007610ffa37816 */ /* 0x000fe200000000a3 */
[----:B------:R-:W4:Y:S01]  /*11030*/  LDL R38, [R1+0x748] ;  /* 0x0007480001267983 */ /* 0x000f220000100800 */
[----:B--2---:R-:W-:-:S03]  /*11040*/  @!P0 IMAD.MOV.U32 R4, RZ, RZ, R25 ;  /* 0x000000ffff048224 */ /* 0x004fc600078e0019 */
[----:B------:R-:W2:Y:S04]  /*11050*/  LDL R25, [R1+0x818] ;  /* 0x0008180001197983 */ /* 0x000ea80000100800 */
[----:B------:R3:W2:Y:S02]  /*11060*/  @!P0 LDG.E.U8 R11, desc[UR32][R4.64] ;  /* 0x00000020040b8981 */ /* 0x0006a4000c1e1100 */
[----:B---3--:R-:W-:Y:S02]  /*11070*/  @!P0 IMAD.MOV.U32 R4, RZ, RZ, R27 ;  /* 0x000000ffff048224 */ /* 0x008fe400078e001b */
[----:B------:R-:W3:Y:S01]  /*11080*/  LDL R27, [R1+0x808] ;  /* 0x00080800011b7983 */ /* 0x000ee20000100800 */
[----:B----4-:R-:W-:-:S03]  /*11090*/  @!P0 IMAD.MOV.U32 R5, RZ, RZ, R33 ;  /* 0x000000ffff058224 */ /* 0x010fc600078e0021 */
[----:B------:R-:W4:Y:S04]  /*110a0*/  LDL R33, [R1+0x804] ;  /* 0x0008040001217983 */ /* 0x000f280000100800 */
[----:B------:R0:W4:Y:S02]  /*110b0*/  @!P0 LDG.E.U8 R7, desc[UR32][R4.64] ;  /* 0x0000002004078981 */ /* 0x000124000c1e1100 */
[----:B0-----:R-:W-:Y:S02]  /*110c0*/  @!P0 IMAD.MOV.U32 R4, RZ, RZ, R31 ;  /* 0x000000ffff048224 */ /* 0x001fe400078e001f */
[----:B------:R-:W4:Y:S01]  /*110d0*/  LDL R31, [R1+0x7f8] ;  /* 0x0007f800011f7983 */ /* 0x000f220000100800 */
[----:B------:R-:W-:-:S03]  /*110e0*/  @!P0 IMAD.MOV.U32 R5, RZ, RZ, R32 ;  /* 0x000000ffff058224 */ /* 0x000fc600078e0020 */
        /* <DEDUP_REMOVED lines=14> */
[----:B------:R-:W-:-:S05]  /*111d0*/  @!P0 IMAD.MOV.U32 R4, RZ, RZ, R41 ;  /* 0x000000ffff048224 */ /* 0x000fca00078e0029 */
        /* <DEDUP_REMOVED lines=8> */
[----:B----4-:R-:W-:Y:S01]  /*11260*/  @!P0 IMAD.MOV.U32 R5, RZ, RZ, R33 ;  /* 0x000000ffff058224 */ /* 0x010fe200078e0021 */
[----:B------:R-:W-:-:S02]  /*11270*/  PRMT R164, RZ, 0x7610, R164 ;  /* 0x00007610ffa47816 */ /* 0x000fc400000000a4 */
[----:B------:R-:W4:Y:S04]  /*11280*/  LDL R33, [R1+0x794] ;  /* 0x0007940001217983 */ /* 0x000f280000100800 */
[----:B------:R0:W4:Y:S02]  /*11290*/  @!P0 LDG.E.U8 R162, desc[UR32][R4.64] ;  /* 0x0000002004a28981 */ /* 0x000124000c1e1100 */
[----:B0-----:R-:W-:Y:S01]  /*112a0*/  @!P0 IMAD.MOV.U32 R4, RZ, RZ, R31 ;  /* 0x000000ffff048224 */ /* 0x001fe200078e001f */
[----:B------:R-:W-:Y:S01]  /*112b0*/  PRMT R165, RZ, 0x7610, R165 ;  /* 0x00007610ffa57816 */ /* 0x000fe200000000a5 */
[----:B------:R-:W4:Y:S01]  /*112c0*/  LDL R31, [R1+0x788] ;  /* 0x00078800011f7983 */ /* 0x000f220000100800 */
[----:B------:R-:W-:-:S03]  /*112d0*/  @!P0 IMAD.MOV.U32 R5, RZ, RZ, R32 ;  /* 0x000000ffff058224 */ /* 0x000fc600078e0020 */
[----:B------:R-:W4:Y:S04]  /*112e0*/  LDL R32, [R1+0x784] ;  /* 0x0007840001207983 */ /* 0x000f280000100800 */
[----:B------:R0:W4:Y:S02]  /*112f0*/  @!P0 LDG.E.U8 R163, desc[UR32][R4.64] ;  /* 0x0000002004a38981 */ /* 0x000124000c1e1100 */
[----:B0-----:R-:W-:Y:S02]  /*11300*/  @!P0 IMAD.MOV.U32 R4, RZ, RZ, R36 ;  /* 0x000000ffff048224 */ /* 0x001fe400078e0024 */
[----:B------:R-:W-:Y:S01]  /*11310*/  @!P0 IMAD.MOV.U32 R5, RZ, RZ, R37 ;  /* 0x000000ffff058224 */ /* 0x000fe200078e0025 */
[----:B------:R-:W-:Y:S01]  /*11320*/  PRMT R166, RZ, 0x7610, R166 ;  /* 0x00007610ffa67816 */ /* 0x000fe200000000a6 */
[----:B------:R-:W4:Y:S04]  /*11330*/  LDL R37, [R1+0x734] ;  /* 0x0007340001257983 */ /* 0x000f280000100800 */
[----:B------:R0:W4:Y:S01]  /*11340*/  @!P0 LDG.E.U8 R164, desc[UR32][R4.64] ;  /* 0x0000002004a48981 */ /* 0x000122000c1e1100 */
[----:B------:R-:W-:-:S02]  /*11350*/  PRMT R167, RZ, 0x7610, R167 ;  /* 0x00007610ffa77816 */ /* 0x000fc400000000a7 */
[----:B------:R-:W-:Y:S01]  /*11360*/  PRMT R168, RZ, 0x7610, R168 ;  /* 0x00007610ffa87816 */ /* 0x000fe200000000a8 */
[----:B------:R-:W4:Y:S01]  /*11370*/  LDL R36, [R1+0x724] ;  /* 0x0007240001247983 */ /* 0x000f220000100800 */
[----:B0-----:R-:W-:Y:S02]  /*11380*/  @!P0 IMAD.MOV.U32 R4, RZ, RZ, R24 ;  /* 0x000000ffff048224 */ /* 0x001fe400078e0018 */
[----:B------:R-:W-:Y:S01]  /*11390*/  @!P0 IMAD.MOV.U32 R5, RZ, RZ, R29 ;  /* 0x000000ffff058224 */ /* 0x000fe200078e001d */
[----:B------:R-:W4:Y:S04]  /*113a0*/  LDL R24, [R1+0x778] ;  /* 0x0007780001187983 */ /* 0x000f280000100800 */
[----:B------:R0:W4:Y:S04]  /*113b0*/  @!P0 LDG.E.U8 R165, desc[UR32][R4.64] ;  /* 0x0000002004a58981 */ /* 0x000128000c1e1100 */
[----:B------:R-:W4:Y:S01]  /*113c0*/  LDL R29, [R1+0x774] ;  /* 0x00077400011d7983 */ /* 0x000f220000100800 */
[----:B0-----:R-:W-:-:S03]  /*113d0*/  @!P0 IMAD.MOV.U32 R5, RZ, RZ, R35 ;  /* 0x000000ffff058224 */ /* 0x001fc600078e0023 */
[----:B------:R-:W4:Y:S01]  /*113e0*/  LDL R35, [R1+0x728] ;  /* 0x0007280001237983 */ /* 0x000f220000100800 */
[----:B------:R-:W-:Y:S01]  /*113f0*/  @!P0 IMAD.MOV.U32 R4, RZ, RZ, R34 ;  /* 0x000000ffff048224 */ /* 0x000fe200078e0022 */
[----:B------:R-:W-:Y:S02]  /*11400*/  PRMT R169, RZ, 0x7610, R169 ;  /* 0x00007610ffa97816 */ /* 0x000fe400000000a9 */
[----:B------:R-:W4:Y:S04]  /*11410*/  LDL R34, [R1+0x714] ;  /* 0x0007140001227983 */ /* 0x000f280000100800 */
[----:B------:R0:W4:Y:S02]  /*11420*/  @!P0 LDG.E.U8 R166, desc[UR32][R4.64] ;  /* 0x0000002004a68981 */ /* 0x000124000c1e1100 */
[----:B0-----:R-:W-:-:S02]  /*11430*/  @!P0 IMAD.MOV.U32 R4, RZ, RZ, R26 ;  /* 0x000000ffff048224 */ /* 0x001fc400078e001a */
        /* <DEDUP_REMOVED lines=21> */
[----:B------:R-:W-:Y:S02]  /*11590*/  PRMT R189, RZ, 0x7610, R189 ;  /* 0x00007610ffbd7816 */ /* 0x000fe400000000bd */
[----:B------:R-:W-:Y:S02]  /*115a0*/  PRMT R190, RZ, 0x7610, R190 ;  /* 0x00007610ffbe7816 */ /* 0x000fe400000000be */
[----:B------:R-:W-:Y:S01]  /*115b0*/  PRMT R192, RZ, 0x7610, R192 ;  /* 0x00007610ffc07816 */ /* 0x000fe200000000c0 */
[----:B0-----:R-:W-:-:S02]  /*115c0*/  @!P0 IMAD.MOV.U32 R4, RZ, RZ, R24 ;  /* 0x000000ffff048224 */ /* 0x001fc400078e0018 */
        /* <DEDUP_REMOVED lines=14> */
[----:B0-----:R-:W-:Y:S02]  /*116b0*/  @!P0 IMAD.MOV.U32 R4, RZ, RZ, R38 ;  /* 0x000000ffff048224 */ /* 0x001fe400078e0026 */
[----:B------:R-:W-:-:S05]  /*116c0*/  @!P0 IMAD.MOV.U32 R5, RZ, RZ, R39 ;  /* 0x000000ffff058224 */ /* 0x000fca00078e0027 */
[----:B------:R3:W2:Y:S02]  /*116d0*/  @!P0 LDG.E.U8 R192, desc[UR32][R4.64] ;  /* 0x0000002004c08981 */ /* 0x0006a4000c1e1100 */
[----:B---3--:R-:W-:Y:S02]  /*116e0*/  @!P0 IMAD.MOV.U32 R4, RZ, RZ, R27 ;  /* 0x000000ffff048224 */ /* 0x008fe400078e001b */
[----:B------:R-:W3:Y:S01]  /*116f0*/  LDL R27, [R1+0x6c8] ;  /* 0x0006c800011b7983 */ /* 0x000ee20000100800 */
[----:B------:R-:W-:Y:S01]  /*11700*/  PRMT R193, RZ, 0x7610, R193 ;  /* 0x00007610ffc17816 */ /* 0x000fe200000000c1 */
[----:B------:R-:W-:Y:S01]  /*11710*/  @!P0 IMAD.MOV.U32 R5, RZ, RZ, R37 ;  /* 0x000000ffff058224 */ /* 0x000fe200078e0025 */
[----:B------:R-:W-:-:S04]  /*11720*/  PRMT R194, RZ, 0x7610, R194 ;  /* 0x00007610ffc27816 */ /* 0x000fc800000000c2 */
[----:B------:R0:W3:Y:S01]  /*11730*/  @!P0 LDG.E.U8 R193, desc[UR32][R4.64] ;  /* 0x0000002004c18981 */ /* 0x0000e2000c1e1100 */
[----:B------:R-:W-:Y:S01]  /*11740*/  PRMT R196, RZ, 0x7610, R196 ;  /* 0x00007610ffc47816 */ /* 0x000fe200000000c4 */
[----:B0-----:R-:W-:Y:S02]  /*11750*/  @!P0 IMAD.MOV.U32 R4, RZ, RZ, R35 ;  /* 0x000000ffff048224 */ /* 0x001fe400078e0023 */
[----:B------:R-:W-:-:S05]  /*11760*/  @!P0 IMAD.MOV.U32 R5, RZ, RZ, R36 ;  /* 0x000000ffff058224 */ /* 0x000fca00078e0024 */
[----:B------:R4:W3:Y:S01]  /*11770*/  @!P0 LDG.E.U8 R194, desc[UR32][R4.64] ;  /* 0x0000002004c28981 */ /* 0x0008e2000c1e1100 */
[----:B------:R-:W-:Y:S01]  /*11780*/  PRMT R197, RZ, 0x7610, R197 ;  /* 0x00007610ffc57816 */ /* 0x000fe200000000c5 */
[----:B----4-:R-:W-:Y:S02]  /*11790*/  @!P0 IMAD.MOV.U32 R4, RZ, RZ, R33 ;  /* 0x000000ffff048224 */ /* 0x010fe400078e0021 */
[----:B------:R-:W-:-:S05]  /*117a0*/  @!P0 IMAD.MOV.U32 R5, RZ, RZ, R34 ;  /* 0x000000ffff058224 */ /* 0x000fca00078e0022 */
[----:B------:R0:W4:Y:S01]  /*117b0*/  @!P0 LDG.E.U8 R196, desc[UR32][R4.64] ;  /* 0x0000002004c48981 */ /* 0x000122000c1e1100 */
[----:B------:R-:W-:Y:S01]  /*117c0*/  PRMT R198, RZ, 0x7610, R198 ;  /* 0x00007610ffc67816 */ /* 0x000fe200000000c6 */
[----:B0-----:R-:W-:Y:S02]  /*117d0*/  @!P0 IMAD.MOV.U32 R4, RZ, RZ, R31 ;  /* 0x000000ffff048224 */ /* 0x001fe400078e001f */
[----:B------:R-:W-:-:S05]  /*117e0*/  @!P0 IMAD.MOV.U32 R5, RZ, RZ, R32 ;  /* 0x000000ffff058224 */ /* 0x000fca00078e0020 */
[----:B------:R0:W4:Y:S02]  /*117f0*/  @!P0 LDG.E.U8 R197, desc[UR32][R4.64] ;  /* 0x0000002004c58981 */ /* 0x000124000c1e1100 */
[----:B0-----:R-:W-:Y:S02]  /*11800*/  @!P0 IMAD.MOV.U32 R4, RZ, RZ, R24 ;  /* 0x000000ffff048224 */ /* 0x001fe400078e0018 */
[----:B------:R-:W-:Y:S02]  /*11810*/  @!P0 IMAD.MOV.U32 R5, RZ, RZ, R29 ;  /* 0x000000ffff058224 */ /* 0x000fe400078e001d */
[----:B------:R-:W4:Y:S04]  /*11820*/  LDL R29, [R1+0x6b8] ;  /* 0x0006b800011d7983 */ /* 0x000f280000100800 */
[----:B------:R0:W4:Y:S04]  /*11830*/  @!P0 LDG.E.U8 R198, desc[UR32][R4.64] ;  /* 0x0000002004c68981 */ /* 0x000128000c1e1100 */
[----:B------:R-:W4:Y:S01]  /*11840*/  LDL.LU R24, [R1+0x6a4] ;  /* 0x0006a40001187983 */ /* 0x000f220000300800 */
[----:B------:R-:W-:Y:S01]  /*11850*/  PRMT R200, RZ, 0x7610, R200 ;  /* 0x00007610ffc87816 */ /* 0x000fe200000000c8 */
[----:B------:R-:W-:-:S02]  /*11860*/  IMAD.MOV.U32 R148, RZ, RZ, R149 ;  /* 0x000000ffff947224 */ /* 0x000fc400078e0095 */
[----:B------:R-:W-:Y:S02]  /*11870*/  IMAD.MOV.U32 R149, RZ, RZ, R229 ;  /* 0x000000ffff957224 */ /* 0x000fe400078e00e5 */
[----:B0-----:R-:W-:Y:S02]  /*11880*/  @!P0 IMAD.MOV.U32 R4, RZ, RZ, R26 ;  /* 0x000000ffff048224 */ /* 0x001fe400078e001a */
[----:B------:R-:W4:Y:S04]  /*11890*/  LDL R26, [R1+0x6a8] ;  /* 0x0006a800011a7983 */ /* 0x000f280000100800 */
[----:B------:R-:W4:Y:S01]  /*118a0*/  LDL.LU R37, [R1+0x6b4] ;  /* 0x0006b40001257983 */ /* 0x000f220000300800 */
[----:B------:R-:W-:-:S03]  /*118b0*/  @!P0 IMAD.MOV.U32 R5, RZ, RZ, R30 ;  /* 0x000000ffff058224 */ /* 0x000fc600078e001e */
[----:B------:R-:W4:Y:S01]  /*118c0*/  LDL.LU R229, [R1+0x694] ;  /* 0x0006940001e57983 */ /* 0x000f220000300800 */
[----:B------:R-:W-:-:S03]  /*118d0*/  PRMT R201, RZ, 0x7610, R201 ;  /* 0x00007610ffc97816 */ /* 0x000fc600000000c9 */
[----:B------:R0:W4:Y:S04]  /*118e0*/  @!P0 LDG.E.U8 R200, desc[UR32][R4.64] ;  /* 0x0000002004c88981 */ /* 0x000128000c1e1100 */
[----:B------:R-:W4:Y:S01]  /*118f0*/  LDL.LU R36, [R1+0x688] ;  /* 0x0006880001247983 */ /* 0x000f220000300800 */
[----:B0-----:R-:W-:Y:S02]  /*11900*/  @!P0 IMAD.MOV.U32 R5, RZ, RZ, R28 ;  /* 0x000000ffff058224 */ /* 0x001fe400078e001c */
[----:B--2---:R-:W-:Y:S02]  /*11910*/  @!P0 IMAD.MOV.U32 R4, RZ, RZ, R25 ;  /* 0x000000ffff048224 */ /* 0x004fe400078e0019 */
[----:B------:R-:W2:Y:S04]  /*11920*/  LDL.LU R25, [R1+0x678] ;  /* 0x0006780001197983 */ /* 0x000ea80000300800 */
[----:B------:R-:W2:Y:S04]  /*11930*/  LDL R28, [R1+0x684] ;  /* 0x00068400011c7983 */ /* 0x000ea80000100800 */
[----:B------:R3:W2:Y:S02]  /*11940*/  @!P0 LDG.E.U8 R201, desc[UR32][R4.64] ;  /* 0x0000002004c98981 */ /* 0x0006a4000c1e1100 */
[----:B---3--:R-:W-:-:S02]  /*11950*/  @!P0 IMAD.MOV.U32 R4, RZ, RZ, R27 ;  /* 0x000000ffff048224 */ /* 0x008fc400078e001b */
[----:B------:R-:W3:Y:S01]  /*11960*/  LDL R27, [R1+0x674] ;  /* 0x00067400011b7983 */ /* 0x000ee20000100800 */
[----:B------:R-:W-:Y:S01]  /*11970*/  PRMT R202, RZ, 0x7610, R202 ;  /* 0x00007610ffca7816 */ /* 0x000fe200000000ca */
[----:B------:R-:W-:Y:S02]  /*11980*/  @!P0 IMAD.MOV.U32 R5, RZ, RZ, R233 ;  /* 0x000000ffff058224 */ /* 0x000fe400078e00e9 */
[----:B------:R-:W3:Y:S04]  /*11990*/  LDL.LU R47, [R1+0x668] ;  /* 0x00066800012f7983 */ /* 0x000ee80000300800 */
[----:B------:R-:W3:Y:S04]  /*119a0*/  LDL.LU R45, [R1+0x658] ;  /* 0x00065800012d7983 */ /* 0x000ee80000300800 */
[----:B------:R-:W3:Y:S01]  /*119b0*/  LDL.LU R42, [R1+0x648] ;  /* 0x00064800012a7983 */ /* 0x000ee20000300800 */
[----:B------:R-:W-:-:S03]  /*119c0*/  PRMT R204, RZ, 0x7610, R204 ;  /* 0x00007610ffcc7816 */ /* 0x000fc600000000cc */
[----:B------:R-:W3:Y:S04]  /*119d0*/  LDL.LU R39, [R1+0x664] ;  /* 0x0006640001277983 */ /* 0x000ee80000300800 */
[----:B------:R4:W3:Y:S01]  /*119e0*/  @!P0 LDG.E.U8 R202, desc[UR32][R4.64] ;  /* 0x0000002004ca8981 */ /* 0x0008e2000c1e1100 */
[----:B------:R-:W-:-:S03]  /*119f0*/  PRMT R205, RZ, 0x7610, R205 ;  /* 0x00007610ffcd7816 */ /* 0x000fc600000000cd */
[----:B------:R-:W3:Y:S01]  /*11a00*/  LDL.LU R35, [R1+0x654] ;  /* 0x0006540001237983 */ /* 0x000ee20000300800 */
[----:B------:R-:W-:-:S03]  /*11a10*/  PRMT R206, RZ, 0x7610, R206 ;  /* 0x00007610ffce7816 */ /* 0x000fc600000000ce */
[----:B------:R-:W3:Y:S04]  /*11a20*/  LDL.LU R31, [R1+0x644] ;  /* 0x00064400011f7983 */ /* 0x000ee80000300800 */
[----:B------:R0:W-:Y:S01]  /*11a30*/  STL [R1+0x1038], R233 ;  /* 0x001038e901007387 */ /* 0x0001e20000100800 */
[----:B------:R-:W-:-:S03]  /*11a40*/  PRMT R208, RZ, 0x7610, R208 ;  /* 0x00007610ffd07816 */ /* 0x000fc600000000d0 */
[----:B0-----:R-:W3:Y:S04]  /*11a50*/  LDL.LU R233, [R1+0x6a0] ;  /* 0x0006a00001e97983 */ /* 0x001ee80000300800 */
[----:B------:R-:W3:Y:S04]  /*11a60*/  LDL.LU R48, [R1+0x634] ;  /* 0x0006340001307983 */ /* 0x000ee80000300800 */
[----:B------:R-:W3:Y:S04]  /*11a70*/  LDL.LU R38, [R1+0x638] ;  /* 0x0006380001267983 */ /* 0x000ee80000300800 */
[----:B------:R-:W3:Y:S01]  /*11a80*/  LDL.LU R34, [R1+0x628] ;  /* 0x0006280001227983 */ /* 0x000ee20000300800 */
[----:B----4-:R-:W-:-:S03]  /*11a90*/  @!P0 IMAD.MOV.U32 R4, RZ, RZ, R29 ;  /* 0x000000ffff048224 */ /* 0x010fc600078e001d */
[----:B------:R-:W4:Y:S04]  /*11aa0*/  LDL.LU R29, [R1+0x624] ;  /* 0x00062400011d7983 */ /* 0x000f280000300800 */
[----:B------:R-:W4:Y:S01]  /*11ab0*/  LDL.LU R44, [R1+0x604] ;  /* 0x00060400012c7983 */ /* 0x000f220000300800 */
[----:B------:R-:W-:-:S03]  /*11ac0*/  IMAD.MOV.U32 R147, RZ, RZ, R148 ;  /* 0x000000ffff937224 */ /* 0x000fc600078e0094 */
[----:B------:R-:W4:Y:S01]  /*11ad0*/  LDL.LU R30, [R1+0x618] ;  /* 0x00061800011e7983 */ /* 0x000f220000300800 */
[----:B------:R-:W-:-:S05]  /*11ae0*/  @!P0 IMAD.MOV.U32 R5, RZ, RZ, R37 ;  /* 0x000000ffff058224 */ /* 0x000fca00078e0025 */
[----:B------:R0:W4:Y:S02]  /*11af0*/  @!P0 LDG.E.U8 R204, desc[UR32][R4.64] ;  /* 0x0000002004cc8981 */ /* 0x000124000c1e1100 */
[----:B0-----:R-:W-:Y:S02]  /*11b00*/  @!P0 IMAD.MOV.U32 R4, RZ, RZ, R26 ;  /* 0x000000ffff048224 */ /* 0x001fe400078e001a */
[----:B------:R-:W-:Y:S01]  /*11b10*/  @!P0 IMAD.MOV.U32 R5, RZ, RZ, R24 ;  /* 0x000000ffff058224 */ /* 0x000fe200078e0018 */
[----:B------:R-:W4:Y:S04]  /*11b20*/  LDL.LU R26, [R1+0x608] ;  /* 0x00060800011a7983 */ /* 0x000f280000300800 */
[----:B------:R0:W4:Y:S02]  /*11b30*/  @!P0 LDG.E.U8 R205, desc[UR32][R4.64] ;  /* 0x0000002004cd8981 */ /* 0x000124000c1e1100 */
[----:B0-----:R-:W-:-:S02]  /*11b40*/  @!P0 IMAD.MOV.U32 R4, RZ, RZ, R232 ;  /* 0x000000ffff048224 */ /* 0x001fc400078e00e8 */
[----:B------:R-:W-:-:S05]  /*11b50*/  @!P0 IMAD.MOV.U32 R5, RZ, RZ, R229 ;  /* 0x000000ffff058224 */ /* 0x000fca00078e00e5 */
[----:B------:R0:W4:Y:S01]  /*11b60*/  @!P0 LDG.E.U8 R206, desc[UR32][R4.64] ;  /* 0x0000002004ce8981 */ /* 0x000122000c1e1100 */
[----:B------:R-:W-:-:S03]  /*11b70*/  IMAD.MOV.U32 R148, RZ, RZ, R10 ;  /* 0x000000ffff947224 */ /* 0x000fc600078e000a */
[----:B------:R1:W-:Y:S01]  /*11b80*/  STL [R1+0x103c], R232 ;  /* 0x00103ce801007387 */ /* 0x0003e20000100800 */
[----:B0-----:R-:W-:-:S03]  /*11b90*/  @!P0 IMAD.MOV.U32 R4, RZ, RZ, R36 ;  /* 0x000000ffff048224 */ /* 0x001fc600078e0024 */
[----:B-1----:R-:W4:Y:S04]  /*11ba0*/  LDL.LU R232, [R1+0x6cc] ;  /* 0x0006cc0001e87983 */ /* 0x002f280000300800 */
[----:B------:R-:W4:Y:S04]  /*11bb0*/  LDL R49, [R1+0x990] ;  /* 0x0009900001317983 */ /* 0x000f280000100800 */
[----:B------:R-:W4:Y:S04]  /*11bc0*/  LDL R46, [R1+0x98c] ;  /* 0x00098c00012e7983 */ /* 0x000f280000100800 */
[----:B------:R-:W4:Y:S04]  /*11bd0*/  LDL R40, [R1+0x97c] ;  /* 0x00097c0001287983 */ /* 0x000f280000100800 */
[----:B------:R-:W4:Y:S04]  /*11be0*/  LDL R33, [R1+0x980] ;  /* 0x0009800001217983 */ /* 0x000f280000100800 */
[----:B------:R-:W4:Y:S04]  /*11bf0*/  LDL R43, [R1+0x96c] ;  /* 0x00096c00012b7983 */ /* 0x000f280000100800 */
[----:B------:R-:W4:Y:S04]  /*11c00*/  LDL R32, [R1+0x970] ;  /* 0x0009700001207983 */ /* 0x000f280000100800 */
[----:B------:R-:W4:Y:S04]  /*11c10*/  LDL R51, [R1+0x95c] ;  /* 0x00095c0001337983 */ /* 0x000f280000100800 */
[----:B------:R-:W4:Y:S01]  /*11c20*/  LDL R50, [R1+0x960] ;  /* 0x0009600001327983 */ /* 0x000f220000100800 */
[----:B--2---:R-:W-:-:S03]  /*11c30*/  @!P0 IMAD.MOV.U32 R5, RZ, RZ, R28 ;  /* 0x000000ffff058224 */ /* 0x004fc600078e001c */
[----:B------:R-:W2:Y:S04]  /*11c40*/  LDL R28, [R1+0xb98] ;  /* 0x000b9800011c7983 */ /* 0x000ea80000100800 */
[----:B------:R3:W2:Y:S02]  /*11c50*/  @!P0 LDG.E.U8 R208, desc[UR32][R4.64] ;  /* 0x0000002004d08981 */ /* 0x0006a4000c1e1100 */
[----:B---3--:R-:W-:Y:S02]  /*11c60*/  @!P0 IMAD.MOV.U32 R5, RZ, RZ, R27 ;  /* 0x000000ffff058224 */ /* 0x008fe400078e001b */
[----:B------:R-:W3:Y:S04]  /*11c70*/  LDL R27, [R1+0xb8c] ;  /* 0x000b8c00011b7983 */ /* 0x000ee80000100800 */
[----:B------:R-:W2:Y:S01]  /*11c80*/  LDL.LU R10, [R1+0x614] ;  /* 0x00061400010a7983 */ /* 0x000ea20000300800 */
        /* <DEDUP_REMOVED lines=22> */
[----:B----4-:R-:W-:-:S05]  /*11df0*/  @!P0 IMAD.MOV.U32 R5, RZ, RZ, R29 ;  /* 0x000000ffff058224 */ /* 0x010fca00078e001d */
[----:B------:R0:W4:Y:S01]  /*11e00*/  @!P0 LDG.E.U8 R216, desc[UR32][R4.64] ;  /* 0x0000002004d88981 */ /* 0x000122000c1e1100 */
[----:B------:R-:W-:Y:S01]  /*11e10*/  PRMT R223, RZ, 0x7610, R223 ;  /* 0x00007610ffdf7816 */ /* 0x000fe200000000df */
[----:B0-----:R-:W-:Y:S01]  /*11e20*/  @!P0 IMAD.MOV.U32 R4, RZ, RZ, R30 ;  /* 0x000000ffff048224 */ /* 0x001fe200078e001e */
[----:B------:R-:W-:Y:S02]  /*11e30*/  PRMT R222, RZ, 0x7610, R222 ;  /* 0x00007610ffde7816 */ /* 0x000fe400000000de */
[----:B------:R-:W-:Y:S01]  /*11e40*/  PRMT R221, RZ, 0x7610, R221 ;  /* 0x00007610ffdd7816 */ /* 0x000fe200000000dd */
[----:B------:R0:W-:Y:S01]  /*11e50*/  STL [R1+0x1044], R251 ;  /* 0x001044fb01007387 */ /* 0x0001e20000100800 */
[----:B------:R-:W-:Y:S02]  /*11e60*/  PRMT R220, RZ, 0x7610, R220 ;  /* 0x00007610ffdc7816 */ /* 0x000fe400000000dc */
[----:B------:R-:W-:Y:S02]  /*11e70*/  PRMT R219, RZ, 0x7610, R219 ;  /* 0x00007610ffdb7816 */ /* 0x000fe400000000db */
[----:B------:R-:W-:-:S02]  /*11e80*/  PRMT R218, RZ, 0x7610, R218 ;  /* 0x00007610ffda7816 */ /* 0x000fc400000000da */
[----:B------:R-:W-:Y:S01]  /*11e90*/  PRMT R228, RZ, 0x7610, R228 ;  /* 0x00007610ffe47816 */ /* 0x000fe200000000e4 */
[----:B--2---:R-:W-:-:S05]  /*11ea0*/  @!P0 IMAD.MOV.U32 R5, RZ, RZ, R10 ;  /* 0x000000ffff058224 */ /* 0x004fca00078e000a */
[----:B------:R1:W2:Y:S02]  /*11eb0*/  @!P0 LDG.E.U8 R217, desc[UR32][R4.64] ;  /* 0x0000002004d98981 */ /* 0x0002a4000c1e1100 */
[----:B-1----:R-:W-:Y:S02]  /*11ec0*/  @!P0 IMAD.MOV.U32 R4, RZ, RZ, R26 ;  /* 0x000000ffff048224 */ /* 0x002fe400078e001a */
[----:B------:R-:W-:-:S05]  /*11ed0*/  @!P0 IMAD.MOV.U32 R5, RZ, RZ, R44 ;  /* 0x000000ffff058224 */ /* 0x000fca00078e002c */
[----:B------:R1:W2:Y:S02]  /*11ee0*/  @!P0 LDG.E.U8 R223, desc[UR32][R4.64] ;  /* 0x0000002004df8981 */ /* 0x0002a4000c1e1100 */
[----:B-1----:R-:W-:Y:S02]  /*11ef0*/  @!P0 IMAD.MOV.U32 R4, RZ, RZ, R251 ;  /* 0x000000ffff048224 */ /* 0x002fe400078e00fb */
[----:B------:R-:W-:Y:S01]  /*11f00*/  @!P0 IMAD.MOV.U32 R5, RZ, RZ, R250 ;  /* 0x000000ffff058224 */ /* 0x000fe200078e00fa */
[----:B0-----:R-:W2:Y:S04]  /*11f10*/  LDL.LU R251, [R1+0x6dc] ;  /* 0x0006dc0001fb7983 */ /* 0x001ea80000300800 */
[----:B------:R0:W2:Y:S02]  /*11f20*/  @!P0 LDG.E.U8 R222, desc[UR32][R4.64] ;  /* 0x0000002004de8981 */ /* 0x0000a4000c1e1100 */
[----:B0-----:R-:W-:-:S02]  /*11f30*/  @!P0 IMAD.MOV.U32 R4, RZ, RZ, R247 ;  /* 0x000000ffff048224 */ /* 0x001fc400078e00f7 */
[----:B------:R-:W-:Y:S01]  /*11f40*/  @!P0 IMAD.MOV.U32 R5, RZ, RZ, R246 ;  /* 0x000000ffff058224 */ /* 0x000fe200078e00f6 */
[----:B------:R0:W-:Y:S04]  /*11f50*/  STL [R1+0x1040], R250 ;  /* 0x001040fa01007387 */ /* 0x0001e80000100800 */
[----:B------:R1:W2:Y:S04]  /*11f60*/  @!P0 LDG.E.U8 R221, desc[UR32][R4.64] ;  /* 0x0000002004dd8981 */ /* 0x0002a8000c1e1100 */
[----:B0-----:R-:W2:Y:S01]  /*11f70*/  LDL.LU R250, [R1+0x6b0] ;  /* 0x0006b00001fa7983 */ /* 0x001ea20000300800 */
[----:B-1----:R-:W-:-:S02]  /*11f80*/  @!P0 IMAD.MOV.U32 R4, RZ, RZ, R243 ;  /* 0x000000ffff048224 */ /* 0x002fc400078e00f3 */
[----:B------:R-:W-:Y:S01]  /*11f90*/  @!P0 IMAD.MOV.U32 R5, RZ, RZ, R242 ;  /* 0x000000ffff058224 */ /* 0x000fe200078e00f2 */
[----:B------:R0:W-:Y:S04]  /*11fa0*/  STL [R1+0x104c], R247 ;  /* 0x00104cf701007387 */ /* 0x0001e80000100800 */
[----:B------:R1:W2:Y:S04]  /*11fb0*/  @!P0 LDG.E.U8 R220, desc[UR32][R4.64] ;  /* 0x0000002004dc8981 */ /* 0x0002a8000c1e1100 */
[----:B0-----:R-:W2:Y:S04]  /*11fc0*/  LDL.LU R247, [R1+0x6ec] ;  /* 0x0006ec0001f77983 */ /* 0x001ea80000300800 */
[----:B------:R0:W-:Y:S01]  /*11fd0*/  STL [R1+0x1048], R246 ;  /* 0x001048f601007387 */ /* 0x0001e20000100800 */
[----:B-1----:R-:W-:-:S02]  /*11fe0*/  @!P0 IMAD.MOV.U32 R4, RZ, RZ, R239 ;  /* 0x000000ffff048224 */ /* 0x002fc400078e00ef */
[----:B------:R-:W-:-:S05]  /*11ff0*/  @!P0 IMAD.MOV.U32 R5, RZ, RZ, R238 ;  /* 0x000000ffff058224 */ /* 0x000fca00078e00ee */
[----:B------:R1:W2:Y:S04]  /*12000*/  @!P0 LDG.E.U8 R219, desc[UR32][R4.64] ;  /* 0x0000002004db8981 */ /* 0x0002a8000c1e1100 */
[----:B0-----:R-:W2:Y:S04]  /*12010*/  LDL.LU R246, [R1+0x6c0] ;  /* 0x0006c00001f67983 */ /* 0x001ea80000300800 */
[----:B------:R0:W-:Y:S01]  /*12020*/  STL [R1+0x1054], R243 ;  /* 0x001054f301007387 */ /* 0x0001e20000100800 */
[----:B-1----:R-:W-:Y:S02]  /*12030*/  @!P0 IMAD.MOV.U32 R4, RZ, RZ, R235 ;  /* 0x000000ffff048224 */ /* 0x002fe400078e00eb */
[----:B------:R-:W-:-:S05]  /*12040*/  @!P0 IMAD.MOV.U32 R5, RZ, RZ, R234 ;  /* 0x000000ffff058224 */ /* 0x000fca00078e00ea */
[----:B------:R1:W2:Y:S04]  /*12050*/  @!P0 LDG.E.U8 R218, desc[UR32][R4.64] ;  /* 0x0000002004da8981 */ /* 0x0002a8000c1e1100 */
[----:B0-----:R-:W2:Y:S04]  /*12060*/  LDL.LU R243, [R1+0x6fc] ;  /* 0x0006fc0001f37983 */ /* 0x001ea80000300800 */
[----:B------:R0:W-:Y:S01]  /*12070*/  STL [R1+0x1050], R242 ;  /* 0x001050f201007387 */ /* 0x0001e20000100800 */
[----:B-1----:R-:W-:-:S03]  /*12080*/  @!P0 IMAD.MOV.U32 R4, RZ, RZ, R28 ;  /* 0x000000ffff048224 */ /* 0x002fc600078e001c */
[----:B0-----:R-:W2:Y:S04]  /*12090*/  LDL.LU R242, [R1+0x6d0] ;  /* 0x0006d00001f27983 */ /* 0x001ea80000300800 */
[----:B------:R0:W-:Y:S01]  /*120a0*/  STL [R1+0x105c], R239 ;  /* 0x00105cef01007387 */ /* 0x0001e20000100800 */
[----:B------:R-:W-:-:S05]  /*120b0*/  @!P0 IMAD.MOV.U32 R5, RZ, RZ, R49 ;  /* 0x000000ffff058224 */ /* 0x000fca00078e0031 */
[----:B------:R3:W2:Y:S04]  /*120c0*/  @!P0 LDG.E.U8 R228, desc[UR32][R4.64] ;  /* 0x0000002004e48981 */ /* 0x0006a8000c1e1100 */
[----:B0-----:R-:W2:Y:S04]  /*120d0*/  LDL.LU R239, [R1+0x70c] ;  /* 0x00070c0001ef7983 */ /* 0x001ea80000300800 */
[----:B------:R0:W-:Y:S04]  /*120e0*/  STL [R1+0x1058], R238 ;  /* 0x001058ee01007387 */ /* 0x0001e80000100800 */
[----:B0-----:R-:W2:Y:S04]  /*120f0*/  LDL.LU R238, [R1+0x6e0] ;  /* 0x0006e00001ee7983 */ /* 0x001ea80000300800 */
[----:B------:R0:W-:Y:S01]  /*12100*/  STL [R1+0x1064], R235 ;  /* 0x001064eb01007387 */ /* 0x0001e20000100800 */
[----:B---3--:R-:W-:-:S03]  /*12110*/  @!P0 IMAD.MOV.U32 R4, RZ, RZ, R27 ;  /* 0x000000ffff048224 */ /* 0x008fc600078e001b */
[----:B0-----:R-:W3:Y:S04]  /*12120*/  LDL.LU R235, [R1+0x71c] ;  /* 0x00071c0001eb7983 */ /* 0x001ee80000300800 */
[----:B------:R0:W-:Y:S04]  /*12130*/  STL [R1+0x1060], R234 ;  /* 0x001060ea01007387 */ /* 0x0001e80000100800 */
[----:B0-----:R-:W2:Y:S04]  /*12140*/  LDL.LU R234, [R1+0x6f0] ;  /* 0x0006f00001ea7983 */ /* 0x001ea80000300800 */
[----:B------:R-:W4:Y:S04]  /*12150*/  LDL R49, [R1+0x94c] ;  /* 0x00094c0001317983 */ /* 0x000f280000100800 */
[----:B------:R-:W3:Y:S04]  /*12160*/  LDL R28, [R1+0x950] ;  /* 0x00095000011c7983 */ /* 0x000ee80000100800 */
[----:B------:R-:W2:Y:S01]  /*12170*/  LDL R27, [R1+0x940] ;  /* 0x00094000011b7983 */ /* 0x000ea20000100800 */
[----:B------:R-:W-:Y:S01]  /*12180*/  PRMT R227, RZ, 0x7610, R227 ;  /* 0x00007610ffe37816 */ /* 0x000fe200000000e3 */
[----:B------:R-:W-:-:S02]  /*12190*/  @!P0 IMAD.MOV.U32 R5, RZ, RZ, R46 ;  /* 0x000000ffff058224 */ /* 0x000fc400078e002e */
[----:B------:R-:W2:Y:S01]  /*121a0*/  LDL R46, [R1+0x93c] ;  /* 0x00093c00012e7983 */ /* 0x000ea20000100800 */
[----:B------:R-:W-:-:S03]  /*121b0*/  PRMT R226, RZ, 0x7610, R226 ;  /* 0x00007610ffe27816 */ /* 0x000fc600000000e2 */
[----:B------:R0:W2:Y:S02]  /*121c0*/  @!P0 LDG.E.U8 R227, desc[UR32][R4.64] ;  /* 0x0000002004e38981 */ /* 0x0000a4000c1e1100 */
[----:B0-----:R-:W-:Y:S02]  /*121d0*/  @!P0 IMAD.MOV.U32 R4, RZ, RZ, R33 ;  /* 0x000000ffff048224 */ /* 0x001fe400078e0021 */
[----:B------:R-:W-:Y:S01]  /*121e0*/  @!P0 IMAD.MOV.U32 R5, RZ, RZ, R40 ;  /* 0x000000ffff058224 */ /* 0x000fe200078e0028 */
[----:B------:R-:W2:Y:S04]  /*121f0*/  LDL R33, [R1+0x930] ;  /* 0x0009300001217983 */ /* 0x000ea80000100800 */
[----:B------:R-:W2:Y:S04]  /*12200*/  LDL R40, [R1+0x92c] ;  /* 0x00092c0001287983 */ /* 0x000ea80000100800 */
[----:B------:R0:W2:Y:S02]  /*12210*/  @!P0 LDG.E.U8 R226, desc[UR32][R4.64] ;  /* 0x0000002004e28981 */ /* 0x0000a4000c1e1100 */
[----:B0-----:R-:W-:-:S02]  /*12220*/  @!P0 IMAD.MOV.U32 R4, RZ, RZ, R32 ;  /* 0x000000ffff048224 */ /* 0x001fc400078e0020 */
[----:B------:R-:W2:Y:S01]  /*12230*/  LDL R32, [R1+0x920] ;  /* 0x0009200001207983 */ /* 0x000ea20000100800 */
[----:B------:R-:W-:Y:S01]  /*12240*/  PRMT R225, RZ, 0x7610, R225 ;  /* 0x00007610ffe17816 */ /* 0x000fe200000000e1 */
[----:B------:R-:W-:Y:S02]  /*12250*/  @!P0 IMAD.MOV.U32 R5, RZ, RZ, R43 ;  /* 0x000000ffff058224 */ /* 0x000fe400078e002b */
[----:B------:R-:W2:Y:S01]  /*12260*/  LDL R43, [R1+0x91c] ;  /* 0x00091c00012b7983 */ /* 0x000ea20000100800 */
[----:B------:R-:W-:-:S03]  /*12270*/  PRMT R224, RZ, 0x7610, R224 ;  /* 0x00007610ffe07816 */ /* 0x000fc600000000e0 */
[----:B------:R0:W2:Y:S01]  /*12280*/  @!P0 LDG.E.U8 R225, desc[UR32][R4.64] ;  /* 0x0000002004e18981 */ /* 0x0000a2000c1e1100 */
[----:B------:R-:W-:Y:S01]  /*12290*/  PRMT R215, RZ, 0x7610, R215 ;  /* 0x00007610ffd77816 */ /* 0x000fe200000000d7 */
[----:B0-----:R-:W-:Y:S02]  /*122a0*/  @!P0 IMAD.MOV.U32 R4, RZ, RZ, R50 ;  /* 0x000000ffff048224 */ /* 0x001fe400078e0032 */
[----:B------:R-:W-:Y:S01]  /*122b0*/  @!P0 IMAD.MOV.U32 R5, RZ, RZ, R51 ;  /* 0x000000ffff058224 */ /* 0x000fe200078e0033 */
[----:B------:R-:W2:Y:S04]  /*122c0*/  LDL R50, [R1+0x910] ;  /* 0x0009100001327983 */ /* 0x000ea80000100800 */
[----:B------:R-:W2:Y:S04]  /*122d0*/  LDL R51, [R1+0x90c] ;  /* 0x00090c0001337983 */ /* 0x000ea80000100800 */
[----:B------:R4:W2:Y:S02]  /*122e0*/  @!P0 LDG.E.U8 R224, desc[UR32][R4.64] ;  /* 0x0000002004e08981 */ /* 0x0008a4000c1e1100 */
[----:B----4-:R-:W-:-:S02]  /*122f0*/  @!P0 IMAD.MOV.U32 R5, RZ, RZ, R49 ;  /* 0x000000ffff058224 */ /* 0x010fc400078e0031 */
[----:B------:R-:W4:Y:S01]  /*12300*/  LDL R49, [R1+0x8fc] ;  /* 0x0008fc0001317983 */ /* 0x000f220000100800 */
[----:B---3--:R-:W-:-:S03]  /*12310*/  @!P0 IMAD.MOV.U32 R4, RZ, RZ, R28 ;  /* 0x000000ffff048224 */ /* 0x008fc600078e001c */
[----:B------:R-:W3:Y:S04]  /*12320*/  LDL R28, [R1+0x900] ;  /* 0x00090000011c7983 */ /* 0x000ee80000100800 */
[----:B------:R2:W3:Y:S02]  /*12330*/  @!P0 LDG.E.U8 R215, desc[UR32][R4.64] ;  /* 0x0000002004d78981 */ /* 0x0004e4000c1e1100 */
[----:B--2---:R-:W-:Y:S02]  /*12340*/  @!P0 IMAD.MOV.U32 R4, RZ, RZ, R27 ;  /* 0x000000ffff048224 */ /* 0x004fe400078e001b */
        /* <DEDUP_REMOVED lines=37> */
[----:B------:R-:W2:Y:S01]  /*125a0*/  LDL R33, [R1+0x890] ;  /* 0x0008900001217983 */ /* 0x000ea20000100800 */
[----:B------:R-:W-:-:S03]  /*125b0*/  @!P0 IMAD.MOV.U32 R5, RZ, RZ, R40 ;  /* 0x000000ffff058224 */ /* 0x000fc600078e0028 */
[----:B------:R-:W2:Y:S04]  /*125c0*/  LDL R40, [R1+0x88c] ;  /* 0x00088c0001287983 */ /* 0x000ea80000100800 */
[----:B------:R0:W2:Y:S02]  /*125d0*/  @!P0 LDG.E.U8 R187, desc[UR32][R4.64] ;  /* 0x0000002004bb8981 */ /* 0x0000a4000c1e1100 */
[----:B0-----:R-:W-:Y:S02]  /*125e0*/  @!P0 IMAD.MOV.U32 R4, RZ, RZ, R32 ;  /* 0x000000ffff048224 */ /* 0x001fe400078e0020 */
[----:B------:R-:W2:Y:S01]  /*125f0*/  LDL R32, [R1+0x880] ;  /* 0x0008800001207983 */ /* 0x000ea20000100800 */
[----:B------:R-:W-:Y:S01]  /*12600*/  PRMT R185, RZ, 0x7610, R185 ;  /* 0x00007610ffb97816 */ /* 0x000fe200000000b9 */
[----:B------:R-:W-:-:S02]  /*12610*/  @!P0 IMAD.MOV.U32 R5, RZ, RZ, R43 ;  /* 0x000000ffff058224 */ /* 0x000fc400078e002b */
[----:B------:R-:W2:Y:S01]  /*12620*/  LDL R43, [R1+0x87c] ;  /* 0x00087c00012b7983 */ /* 0x000ea20000100800 */
[----:B------:R-:W-:-:S03]  /*12630*/  PRMT R184, RZ, 0x7610, R184 ;  /* 0x00007610ffb87816 */ /* 0x000fc600000000b8 */
[----:B------:R0:W2:Y:S01]  /*12640*/  @!P0 LDG.E.U8 R185, desc[UR32][R4.64] ;  /* 0x0000002004b98981 */ /* 0x0000a2000c1e1100 */
[----:B------:R-:W-:Y:S01]  /*12650*/  PRMT R183, RZ, 0x7610, R183 ;  /* 0x00007610ffb77816 */ /* 0x000fe200000000b7 */
[----:B0-----:R-:W-:Y:S02]  /*12660*/  @!P0 IMAD.MOV.U32 R4, RZ, RZ, R50 ;  /* 0x000000ffff048224 */ /* 0x001fe400078e0032 */
[----:B------:R-:W2:Y:S01]  /*12670*/  LDL R50, [R1+0x870] ;  /* 0x0008700001327983 */ /* 0x000ea20000100800 */
[----:B------:R-:W-:-:S03]  /*12680*/  @!P0 IMAD.MOV.U32 R5, RZ, RZ, R51 ;  /* 0x000000ffff058224 */ /* 0x000fc600078e0033 */
[----:B------:R-:W2:Y:S04]  /*12690*/  LDL R51, [R1+0x86c] ;  /* 0x00086c0001337983 */ /* 0x000ea80000100800 */
[----:B------:R4:W2:Y:S02]  /*126a0*/  @!P0 LDG.E.U8 R184, desc[UR32][R4.64] ;  /* 0x0000002004b88981 */ /* 0x0008a4000c1e1100 */
[----:B----4-:R-:W-:Y:S02]  /*126b0*/  @!P0 IMAD.MOV.U32 R5, RZ, RZ, R49 ;  /* 0x000000ffff058224 */ /* 0x010fe400078e0031 */
        /* <DEDUP_REMOVED lines=20> */
[----:B------:R-:W2:Y:S01]  /*12800*/  LDL.LU R43, [R1+0x830] ;  /* 0x00083000012b7983 */ /* 0x000ea20000300800 */
[----:B------:R-:W-:-:S03]  /*12810*/  PRMT R179, RZ, 0x7610, R179 ;  /* 0x00007610ffb37816 */ /* 0x000fc600000000b3 */
[----:B------:R0:W2:Y:S04]  /*12820*/  @!P0 LDG.E.U8 R180, desc[UR32][R4.64] ;  /* 0x0000002004b48981 */ /* 0x0000a8000c1e1100 */
[----:B------:R-:W2:Y:S01]  /*12830*/  LDL R52, [R1+0x81c] ;  /* 0x00081c0001347983 */ /* 0x000ea20000100800 */
[----:B------:R-:W-:Y:S01]  /*12840*/  PRMT R178, RZ, 0x7610, R178 ;  /* 0x00007610ffb27816 */ /* 0x000fe200000000b2 */
[----:B0-----:R-:W-:Y:S02]  /*12850*/  @!P0 IMAD.MOV.U32 R4, RZ, RZ, R50 ;  /* 0x000000ffff048224 */ /* 0x001fe400078e0032 */
[----:B------:R-:W2:Y:S01]  /*12860*/  LDL R50, [R1+0x80c] ;  /* 0x00080c0001327983 */ /* 0x000ea20000100800 */
[----:B------:R-:W-:-:S03]  /*12870*/  @!P0 IMAD.MOV.U32 R5, RZ, RZ, R51 ;  /* 0x000000ffff058224 */ /* 0x000fc600078e0033 */
[----:B------:R-:W2:Y:S04]  /*12880*/  LDL R51, [R1+0x820] ;  /* 0x0008200001337983 */ /* 0x000ea80000100800 */
[----:B------:R4:W2:Y:S02]  /*12890*/  @!P0 LDG.E.U8 R179, desc[UR32][R4.64] ;  /* 0x0000002004b38981 */ /* 0x0008a4000c1e1100 */
[----:B----4-:R-:W-:Y:S01]  /*128a0*/  @!P0 IMAD.MOV.U32 R5, RZ, RZ, R49 ;  /* 0x000000ffff058224 */ /* 0x010fe200078e0031 */
[----:B------:R-:W-:Y:S01]  /*128b0*/  PRMT R177, RZ, 0x7610, R177 ;  /* 0x00007610ffb17816 */ /* 0x000fe200000000b1 */
[----:B------:R-:W4:Y:S01]  /*128c0*/  LDL R49, [R1+0x7fc] ;  /* 0x0007fc0001317983 */ /* 0x000f220000100800 */
[----:B---3--:R-:W-:-:S03]  /*128d0*/  @!P0 IMAD.MOV.U32 R4, RZ, RZ, R28 ;  /* 0x000000ffff048224 */ /* 0x008fc600078e001c */
[----:B------:R-:W3:Y:S04]  /*128e0*/  LDL R28, [R1+0x810] ;  /* 0x00081000011c7983 */ /* 0x000ee80000100800 */
[----:B------:R2:W4:Y:S02]  /*128f0*/  @!P0 LDG.E.U8 R178, desc[UR32][R4.64] ;  /* 0x0000002004b28981 */ /* 0x000524000c1e1100 */
[----:B--2---:R-:W-:Y:S02]  /*12900*/  @!P0 IMAD.MOV.U32 R4, RZ, RZ, R27 ;  /* 0x000000ffff048224 */ /* 0x004fe400078e001b */
[----:B------:R-:W2:Y:S01]  /*12910*/  LDL R27, [R1+0x800] ;  /* 0x00080000011b7983 */ /* 0x000ea20000100800 */
[----:B------:R-:W-:Y:S01]  /*12920*/  @!P0 IMAD.MOV.U32 R5, RZ, RZ, R46 ;  /* 0x000000ffff058224 */ /* 0x000fe200078e002e */
[----:B------:R-:W-:-:S02]  /*12930*/  PRMT R176, RZ, 0x7610, R176 ;  /* 0x00007610ffb07816 */ /* 0x000fc400000000b0 */
        /* <DEDUP_REMOVED lines=9> */
[----:B------:R-:W-:Y:S01]  /*129d0*/  PRMT R175, RZ, 0x7610, R175 ;  /* 0x00007610ffaf7816 */ /* 0x000fe200000000af */
[----:B------:R-:W-:Y:S01]  /*129e0*/  @!P0 IMAD.MOV.U32 R4, RZ, RZ, R43 ;  /* 0x000000ffff048224 */ /* 0x000fe200078e002b */
[----:B------:R-:W-:-:S04]  /*129f0*/  PRMT R174, RZ, 0x7610, R174 ;  /* 0x00007610ffae7816 */ /* 0x000fc800000000ae */
[----:B------:R0:W4:Y:S01]  /*12a00*/  @!P0 LDG.E.U8 R175, desc[UR32][R4.64] ;  /* 0x0000002004af8981 */ /* 0x000122000c1e1100 */
[----:B------:R-:W-:Y:S01]  /*12a10*/  PRMT R173, RZ, 0x7610, R173 ;  /* 0x00007610ffad7816 */ /* 0x000fe200000000ad */
[----:B0-----:R-:W-:Y:S02]  /*12a20*/  @!P0 IMAD.MOV.U32 R5, RZ, RZ, R52 ;  /* 0x000000ffff058224 */ /* 0x001fe400078e0034 */
[----:B------:R-:W4:Y:S01]  /*12a30*/  LDL R52, [R1+0x7cc] ;  /* 0x0007cc0001347983 */ /* 0x000f220000100800 */
[----:B------:R-:W-:-:S03]  /*12a40*/  @!P0 IMAD.MOV.U32 R4, RZ, RZ, R51 ;  /* 0x000000ffff048224 */ /* 0x000fc600078e0033 */
[----:B------:R-:W4:Y:S04]  /*12a50*/  LDL R51, [R1+0x7d0] ;  /* 0x0007d00001337983 */ /* 0x000f280000100800 */
[----:B------:R0:W4:Y:S02]  /*12a60*/  @!P0 LDG.E.U8 R174, desc[UR32][R4.64] ;  /* 0x0000002004ae8981 */ /* 0x000124000c1e1100 */
[----:B0-----:R-:W-:Y:S02]  /*12a70*/  @!P0 IMAD.MOV.U32 R5, RZ, RZ, R50 ;  /* 0x000000ffff058224 */ /* 0x001fe400078e0032 */
[----:B------:R-:W4:Y:S01]  /*12a80*/  LDL R50, [R1+0x7bc] ;  /* 0x0007bc0001327983 */ /* 0x000f220000100800 */
[----:B---3--:R-:W-:-:S03]  /*12a90*/  @!P0 IMAD.MOV.U32 R4, RZ, RZ, R28 ;  /* 0x000000ffff048224 */ /* 0x008fc600078e001c */
[----:B------:R-:W3:Y:S04]  /*12aa0*/  LDL R28, [R1+0x7c0] ;  /* 0x0007c000011c7983 */ /* 0x000ee80000100800 */
[----:B------:R2:W3:Y:S02]  /*12ab0*/  @!P0 LDG.E.U8 R173, desc[UR32][R4.64] ;  /* 0x0000002004ad8981 */ /* 0x0004e4000c1e1100 */
[----:B--2---:R-:W-:Y:S02]  /*12ac0*/  @!P0 IMAD.MOV.U32 R4, RZ, RZ, R27 ;  /* 0x000000ffff048224 */ /* 0x004fe400078e001b */
[----:B------:R-:W2:Y:S01]  /*12ad0*/  LDL R27, [R1+0x7b0] ;  /* 0x0007b000011b7983 */ /* 0x000ea20000100800 */
[----:B------:R-:W-:Y:S01]  /*12ae0*/  PRMT R172, RZ, 0x7610, R172 ;  /* 0x00007610ffac7816 */ /* 0x000fe200000000ac */
[----:B----4-:R-:W-:-:S02]  /*12af0*/  @!P0 IMAD.MOV.U32 R5, RZ, RZ, R49 ;  /* 0x000000ffff058224 */ /* 0x010fc400078e0031 */
[----:B------:R-:W4:Y:S01]  /*12b00*/  LDL R49, [R1+0x7ac] ;  /* 0x0007ac0001317983 */ /* 0x000f220000100800 */
[----:B------:R-:W-:-:S03]  /*12b10*/  PRMT R171, RZ, 0x7610, R171 ;  /* 0x00007610ffab7816 */ /* 0x000fc600000000ab */
[----:B------:R0:W4:Y:S02]  /*12b20*/  @!P0 LDG.E.U8 R172, desc[UR32][R4.64] ;  /* 0x0000002004ac8981 */ /* 0x000124000c1e1100 */
[----:B0-----:R-:W-:Y:S02]  /*12b30*/  @!P0 IMAD.MOV.U32 R5, RZ, RZ, R46 ;  /* 0x000000ffff058224 */ /* 0x001fe400078e002e */
[----:B------:R-:W4:Y:S01]  /*12b40*/  LDL R46, [R1+0x79c] ;  /* 0x00079c00012e7983 */ /* 0x000f220000100800 */
[----:B------:R-:W-:-:S03]  /*12b50*/  @!P0 IMAD.MOV.U32 R4, RZ, RZ, R40 ;  /* 0x000000ffff048224 */ /* 0x000fc600078e0028 */
[----:B------:R-:W4:Y:S04]  /*12b60*/  LDL R40, [R1+0x7a0] ;  /* 0x0007a00001287983 */ /* 0x000f280000100800 */
[----:B------:R0:W4:Y:S02]  /*12b70*/  @!P0 LDG.E.U8 R171, desc[UR32][R4.64] ;  /* 0x0000002004ab8981 */ /* 0x000124000c1e1100 */
[----:B0-----:R-:W-:Y:S02]  /*12b80*/  @!P0 IMAD.MOV.U32 R4, RZ, RZ, R32 ;  /* 0x000000ffff048224 */ /* 0x001fe400078e0020 */
[----:B------:R-:W-:Y:S01]  /*12b90*/  @!P0 IMAD.MOV.U32 R5, RZ, RZ, R33 ;  /* 0x000000ffff058224 */ /* 0x000fe200078e0021 */
[----:B------:R-:W4:Y:S04]  /*12ba0*/  LDL R32, [R1+0x790] ;  /* 0x0007900001207983 */ /* 0x000f280000100800 */
[----:B------:R-:W4:Y:S01]  /*12bb0*/  LDL R33, [R1+0x78c] ;  /* 0x00078c0001217983 */ /* 0x000f220000100800 */
[----:B------:R-:W-:-:S03]  /*12bc0*/  PRMT R170, RZ, 0x7610, R170 ;  /* 0x00007610ffaa7816 */ /* 0x000fc600000000aa */
[----:B------:R0:W-:Y:S04]  /*12bd0*/  STS.U8 [R0+UR4+0x4200], R169 ;  /* 0x004200a900007988 */ /* 0x0001e80008000004 */
[----:B------:R1:W4:Y:S01]  /*12be0*/  @!P0 LDG.E.U8 R170, desc[UR32][R4.64] ;  /* 0x0000002004aa8981 */ /* 0x000322000c1e1100 */
[----:B0-----:R-:W-:Y:S01]  /*12bf0*/  PRMT R169, RZ, 0x7610, R169 ;  /* 0x00007610ffa97816 */ /* 0x001fe200000000a9 */
[----:B-1----:R-:W-:Y:S02]  /*12c00*/  @!P0 IMAD.MOV.U32 R4, RZ, RZ, R51 ;  /* 0x000000ffff048224 */ /* 0x002fe400078e0033 */
[----:B------:R-:W-:Y:S01]  /*12c10*/  @!P0 IMAD.MOV.U32 R5, RZ, RZ, R52 ;  /* 0x000000ffff058224 */ /* 0x000fe200078e0034 */
[----:B------:R0:W-:Y:S04]  /*12c20*/  STS.U8 [R0+UR4+0x4000], R168 ;  /* 0x004000a800007988 */ /* 0x0001e80008000004 */
[----:B------:R1:W4:Y:S04]  /*12c30*/  @!P0 LDG.E.U8 R169, desc[UR32][R4.64] ;  /* 0x0000002004a98981 */ /* 0x000328000c1e1100 */
[----:B------:R1:W-:Y:S01]  /*12c40*/  STS.U8 [R0+UR4+0x4600], R188 ;  /* 0x004600bc00007988 */ /* 0x0003e20008000004 */
[----:B0-----:R-:W-:Y:S01]  /*12c50*/  PRMT R168, RZ, 0x7610, R168 ;  /* 0x00007610ffa87816 */ /* 0x001fe200000000a8 */
[----:B-1----:R-:W-:-:S02]  /*12c60*/  @!P0 IMAD.MOV.U32 R5, RZ, RZ, R50 ;  /* 0x000000ffff058224 */ /* 0x002fc400078e0032 */
[----:B------:R-:W4:Y:S04]  /*12c70*/  LDL.LU R188, [R1+0x60c] ;  /* 0x00060c0001bc7983 */ /* 0x000f280000300800 */
[----:B------:R-:W4:Y:S04]  /*12c80*/  LDL R54, [R1+0x77c] ;  /* 0x00077c0001367983 */ /* 0x000f280000100800 */
[----:B------:R-:W4:Y:S04]  /*12c90*/  LDL R53, [R1+0x76c] ;  /* 0x00076c0001357983 */ /* 0x000f280000100800 */
[----:B------:R-:W4:Y:S04]  /*12ca0*/  LDL R52, [R1+0x75c] ;  /* 0x00075c0001347983 */ /* 0x000f280000100800 */
[----:B------:R-:W4:Y:S01]  /*12cb0*/  LDL R51, [R1+0x760] ;  /* 0x0007600001337983 */ /* 0x000f220000100800 */
[----:B---3--:R-:W-:-:S03]  /*12cc0*/  @!P0 IMAD.MOV.U32 R4, RZ, RZ, R28 ;  /* 0x000000ffff048224 */ /* 0x008fc600078e001c */
[----:B------:R-:W3:Y:S04]  /*12cd0*/  LDL R28, [R1+0x780] ;  /* 0x00078000011c7983 */ /* 0x000ee80000100800 */
[----:B------:R2:W3:Y:S02]  /*12ce0*/  @!P0 LDG.E.U8 R168, desc[UR32][R4.64] ;  /* 0x0000002004a88981 */ /* 0x0004e4000c1e1100 */
[----:B--2---:R-:W-:Y:S02]  /*12cf0*/  @!P0 IMAD.MOV.U32 R4, RZ, RZ, R27 ;  /* 0x000000ffff048224 */ /* 0x004fe400078e001b */
[----:B------:R-:W2:Y:S01]  /*12d00*/  LDL R27, [R1+0x770] ;  /* 0x00077000011b7983 */ /* 0x000ea20000100800 */
[----:B----4-:R-:W-:-:S03]  /*12d10*/  @!P0 IMAD.MOV.U32 R5, RZ, RZ, R49 ;  /* 0x000000ffff058224 */ /* 0x010fc600078e0031 */
[----:B------:R0:W-:Y:S04]  /*12d20*/  STS.U8 [R0+UR4+0x3e00], R167 ;  /* 0x003e00a700007988 */ /* 0x0001e80008000004 */
[----:B------:R1:W-:Y:S01]  /*12d30*/  STS.U8 [R0+UR4+0x4a00], R190 ;  /* 0x004a00be00007988 */ /* 0x0003e20008000004 */
[----:B0-----:R-:W-:-:S03]  /*12d40*/  PRMT R167, RZ, 0x7610, R167 ;  /* 0x00007610ffa77816 */ /* 0x001fc600000000a7 */
[----:B-1----:R-:W4:Y:S04]  /*12d50*/  LDL.LU R190, [R1+0x61c] ;  /* 0x00061c0001be7983 */ /* 0x002f280000300800 */
[----:B------:R-:W4:Y:S04]  /*12d60*/  LDL R50, [R1+0x74c] ;  /* 0x00074c0001327983 */ /* 0x000f280000100800 */
[----:B------:R-:W4:Y:S04]  /*12d70*/  LDL R49, [R1+0x750] ;  /* 0x0007500001317983 */ /* 0x000f280000100800 */
[----:B------:R0:W-:Y:S04]  /*12d80*/  STS.U8 [R0+UR4+0x3c00], R166 ;  /* 0x003c00a600007988 */ /* 0x0001e80008000004 */
[----:B------:R1:W4:Y:S01]  /*12d90*/  @!P0 LDG.E.U8 R167, desc[UR32][R4.64] ;  /* 0x0000002004a78981 */ /* 0x000322000c1e1100 */
[----:B0-----:R-:W-:Y:S01]  /*12da0*/  PRMT R166, RZ, 0x7610, R166 ;  /* 0x00007610ffa67816 */ /* 0x001fe200000000a6 */
[----:B-1----:R-:W-:-:S02]  /*12db0*/  @!P0 IMAD.MOV.U32 R4, RZ, RZ, R40 ;  /* 0x000000ffff048224 */ /* 0x002fc400078e0028 */
[----:B------:R-:W-:Y:S01]  /*12dc0*/  @!P0 IMAD.MOV.U32 R5, RZ, RZ, R46 ;  /* 0x000000ffff058224 */ /* 0x000fe200078e002e */
[----:B------:R-:W4:Y:S04]  /*12dd0*/  LDL R40, [R1+0x740] ;  /* 0x0007400001287983 */ /* 0x000f280000100800 */
[----:B------:R-:W4:Y:S04]  /*12de0*/  LDL R46, [R1+0x73c] ;  /* 0x00073c00012e7983 */ /* 0x000f280000100800 */
[----:B------:R0:W4:Y:S02]  /*12df0*/  @!P0 LDG.E.U8 R166, desc[UR32][R4.64] ;  /* 0x0000002004a68981 */ /* 0x000124000c1e1100 */
[----:B0-----:R-:W-:-:S02]  /*12e00*/  @!P0 IMAD.MOV.U32 R4, RZ, RZ, R32 ;  /* 0x000000ffff048224 */ /* 0x001fc400078e0020 */
[----:B------:R-:W-:Y:S01]  /*12e10*/  @!P0 IMAD.MOV.U32 R5, RZ, RZ, R33 ;  /* 0x000000ffff058224 */ /* 0x000fe200078e0021 */
[----:B------:R-:W4:Y:S04]  /*12e20*/  LDL R32, [R1+0x730] ;  /* 0x0007300001207983 */ /* 0x000f280000100800 */
[----:B------:R-:W4:Y:S04]  /*12e30*/  LDL R33, [R1+0x72c] ;  /* 0x00072c0001217983 */ /* 0x000f280000100800 */
[----:B------:R0:W-:Y:S04]  /*12e40*/  STS.U8 [R0+UR4+0x3a00], R165 ;  /* 0x003a00a500007988 */ /* 0x0001e80008000004 */
[----:B------:R1:W-:Y:S01]  /*12e50*/  STS.U8 [R0+UR4+0x3800], R164 ;  /* 0x003800a400007988 */ /* 0x0003e20008000004 */
[----:B0-----:R-:W-:-:S03]  /*12e60*/  PRMT R165, RZ, 0x7610, R165 ;  /* 0x00007610ffa57816 */ /* 0x001fc600000000a5 */
[----:B------:R0:W-:Y:S01]  /*12e70*/  STS.U8 [R0+UR4+0x4e00], R193 ;  /* 0x004e00c100007988 */ /* 0x0001e20008000004 */
[----:B-1----:R-:W-:-:S03]  /*12e80*/  PRMT R164, RZ, 0x7610, R164 ;  /* 0x00007610ffa47816 */ /* 0x002fc600000000a4 */
[----:B------:R1:W4:Y:S04]  /*12e90*/  @!P0 LDG.E.U8 R165, desc[UR32][R4.64] ;  /* 0x0000002004a58981 */ /* 0x000328000c1e1100 */
[----:B0-----:R-:W4:Y:S01]  /*12ea0*/  LDL.LU R193, [R1+0x600] ;  /* 0x0006000001c17983 */ /* 0x001f220000300800 */
[----:B-1----:R-:W-:-:S03]  /*12eb0*/  @!P0 IMAD.MOV.U32 R5, RZ, RZ, R54 ;  /* 0x000000ffff058224 */ /* 0x002fc600078e0036 */
[----:B------:R0:W-:Y:S01]  /*12ec0*/  STS.U8 [R0+UR4+0x5000], R194 ;  /* 0x005000c200007988 */ /* 0x0001e20008000004 */
[----:B---3--:R-:W-:-:S03]  /*12ed0*/  @!P0 IMAD.MOV.U32 R4, RZ, RZ, R28 ;  /* 0x000000ffff048224 */ /* 0x008fc600078e001c */
[----:B------:R-:W3:Y:S04]  /*12ee0*/  LDL R28, [R1+0x720] ;  /* 0x00072000011c7983 */ /* 0x000ee80000100800 */
[----:B------:R2:W3:Y:S04]  /*12ef0*/  @!P0 LDG.E.U8 R164, desc[UR32][R4.64] ;  /* 0x0000002004a48981 */ /* 0x0004e8000c1e1100 */
[----:B0-----:R-:W3:Y:S01]  /*12f00*/  LDL.LU R194, [R1+0x62c] ;  /* 0x00062c0001c27983 */ /* 0x001ee20000300800 */
[----:B--2---:R-:W-:-:S03]  /*12f10*/  @!P0 IMAD.MOV.U32 R4, RZ, RZ, R27 ;  /* 0x000000ffff048224 */ /* 0x004fc600078e001b */
[----:B------:R-:W2:Y:S01]  /*12f20*/  LDL R27, [R1+0x710] ;  /* 0x00071000011b7983 */ /* 0x000ea20000100800 */
[----:B------:R-:W-:-:S03]  /*12f30*/  @!P0 IMAD.MOV.U32 R5, RZ, RZ, R53 ;  /* 0x000000ffff058224 */ /* 0x000fc600078e0035 */
[----:B------:R0:W-:Y:S04]  /*12f40*/  STS.U8 [R0+UR4+0x3600], R163 ;  /* 0x003600a300007988 */ /* 0x0001e80008000004 */
[----:B------:R1:W-:Y:S01]  /*12f50*/  STS.U8 [R0+UR4+0x3400], R162 ;  /* 0x003400a200007988 */ /* 0x0003e20008000004 */
[----:B0-----:R-:W-:Y:S02]  /*12f60*/  PRMT R163, RZ, 0x7610, R163 ;  /* 0x00007610ffa37816 */ /* 0x001fe400000000a3 */
[----:B-1----:R-:W-:-:S04]  /*12f70*/  PRMT R162, RZ, 0x7610, R162 ;  /* 0x00007610ffa27816 */ /* 0x002fc800000000a2 */
[----:B------:R0:W2:Y:S04]  /*12f80*/  @!P0 LDG.E.U8 R163, desc[UR32][R4.64] ;  /* 0x0000002004a38981 */ /* 0x0000a8000c1e1100 */
[----:B------:R1:W-:Y:S01]  /*12f90*/  STS.U8 [R0+UR4+0x3200], R161 ;  /* 0x003200a100007988 */ /* 0x0003e20008000004 */
[----:B0-----:R-:W-:Y:S02]  /*12fa0*/  @!P0 IMAD.MOV.U32 R4, RZ, RZ, R51 ;  /* 0x000000ffff048224 */ /* 0x001fe400078e0033 */
[----:B------:R-:W-:Y:S01]  /*12fb0*/  @!P0 IMAD.MOV.U32 R5, RZ, RZ, R52 ;  /* 0x000000ffff058224 */ /* 0x000fe200078e0034 */
[----:B-1----:R-:W-:-:S04]  /*12fc0*/  PRMT R161, RZ, 0x7610, R161 ;  /* 0x00007610ffa17816 */ /* 0x002fc800000000a1 */
[----:B------:R4:W2:Y:S04]  /*12fd0*/  @!P0 LDG.E.U8 R162, desc[UR32][R4.64] ;  /* 0x0000002004a28981 */ /* 0x0008a8000c1e1100 */
[----:B------:R0:W-:Y:S01]  /*12fe0*/  STS.U8 [R0+UR4+0x3000], R160 ;  /* 0x003000a000007988 */ /* 0x0001e20008000004 */
[----:B----4-:R-:W-:Y:S02]  /*12ff0*/  @!P0 IMAD.MOV.U32 R4, RZ, RZ, R49 ;  /* 0x000000ffff048224 */ /* 0x010fe400078e0031 */
[----:B------:R-:W-:Y:S01]  /*13000*/  @!P0 IMAD.MOV.U32 R5, RZ, RZ, R50 ;  /* 0x000000ffff058224 */ /* 0x000fe200078e0032 */
[----:B0-----:R-:W-:-:S04]  /*13010*/  PRMT R160, RZ, 0x7610, R160 ;  /* 0x00007610ffa07816 */ /* 0x001fc800000000a0 */
[----:B------:R0:W4:Y:S04]  /*13020*/  @!P0 LDG.E.U8 R161, desc[UR32][R4.64] ;  /* 0x0000002004a18981 */ /* 0x000128000c1e1100 */
[----:B------:R1:W-:Y:S01]  /*13030*/  STS.U8 [R0+UR4+0x2e00], R159 ;  /* 0x002e009f00007988 */ /* 0x0003e20008000004 */
[----:B0-----:R-:W-:Y:S02]  /*13040*/  @!P0 IMAD.MOV.U32 R4, RZ, RZ, R40 ;  /* 0x000000ffff048224 */ /* 0x001fe400078e0028 */
[----:B------:R-:W-:Y:S01]  /*13050*/  @!P0 IMAD.MOV.U32 R5, RZ, RZ, R46 ;  /* 0x000000ffff058224 */ /* 0x000fe200078e002e */
[----:B-1----:R-:W-:-:S04]  /*13060*/  PRMT R159, RZ, 0x7610, R159 ;  /* 0x00007610ff9f7816 */ /* 0x002fc8000000009f */
[----:B------:R0:W4:Y:S04]  /*13070*/  @!P0 LDG.E.U8 R160, desc[UR32][R4.64] ;  /* 0x0000002004a08981 */ /* 0x000128000c1e1100 */
[----:B------:R1:W-:Y:S01]  /*13080*/  STS.U8 [R0+UR4+0x5600], R198 ;  /* 0x005600c600007988 */ /* 0x0003e20008000004 */
[----:B0-----:R-:W-:Y:S02]  /*13090*/  @!P0 IMAD.MOV.U32 R4, RZ, RZ, R32 ;  /* 0x000000ffff048224 */ /* 0x001fe400078e0020 */
[----:B------:R-:W-:Y:S01]  /*130a0*/  @!P0 IMAD.MOV.U32 R5, RZ, RZ, R33 ;  /* 0x000000ffff058224 */ /* 0x000fe200078e0021 */
[----:B------:R0:W-:Y:S04]  /*130b0*/  STS.U8 [R0+UR4+0x5800], R200 ;  /* 0x005800c800007988 */ /* 0x0001e80008000004 */
[----:B-1----:R-:W4:Y:S04]  /*130c0*/  LDL.LU R198, [R1+0x610] ;  /* 0x0006100001c67983 */ /* 0x002f280000300800 */
[----:B------:R1:W4:Y:S04]  /*130d0*/  @!P0 LDG.E.U8 R159, desc[UR32][R4.64] ;  /* 0x00000020049f8981 */ /* 0x000328000c1e1100 */
[----:B0-----:R-:W4:Y:S04]  /*130e0*/  LDL.LU R200, [R1+0x63c] ;  /* 0x00063c0001c87983 */ /* 0x001f280000300800 */
[----:B------:R0:W-:Y:S01]  /*130f0*/  STL [R1+0x1068], R235 ;  /* 0x001068eb01007387 */ /* 0x0001e20000100800 */
[----:B-1----:R-:W-:-:S03]  /*13100*/  @!P0 IMAD.MOV.U32 R5, RZ, RZ, R235 ;  /* 0x000000ffff058224 */ /* 0x002fc600078e00eb */
[----:B0-----:R-:W4:Y:S04]  /*13110*/  LDL.LU R235, [R1+0x700] ;  /* 0x0007000001eb7983 */ /* 0x001f280000300800 */
[----:B------:R0:W-:Y:S04]  /*13120*/  STS.U8 [R0+UR4], R158 ;  /* 0x0000009e00007988 */ /* 0x0001e80008000004 */
[----:B------:R-:W4:Y:S04]  /*13130*/  LDL.LU R46, [R1+0x660] ;  /* 0x00066000012e7983 */ /* 0x000f280000300800 */
[----:B------:R-:W4:Y:S01]  /*13140*/  LDL.LU R40, [R1+0x690] ;  /* 0x0006900001287983 */ /* 0x000f220000300800 */
[----:B0-----:R-:W-:-:S03]  /*13150*/  PRMT R158, RZ, 0x7610, R158 ;  /* 0x00007610ff9e7816 */ /* 0x001fc6000000009e */
[----:B------:R-:W4:Y:S04]  /*13160*/  LDL.LU R33, [R1+0x6ac] ;  /* 0x0006ac0001217983 */ /* 0x000f280000300800 */
[----:B------:R-:W4:Y:S04]  /*13170*/  LDL.LU R32, [R1+0x680] ;  /* 0x0006800001207983 */ /* 0x000f280000300800 */
[----:B------:R0:W-:Y:S04]  /*13180*/  STS.U8 [R0+UR4+0x4800], R189 ;  /* 0x004800bd00007988 */ /* 0x0001e80008000004 */
[----:B------:R-:W-:Y:S04]  /*13190*/  STS.U8 [R0+UR4+0x5e00], R204 ;  /* 0x005e00cc00007988 */ /* 0x000fe80008000004 */
[----:B------:R-:W-:Y:S04]  /*131a0*/  STS.U8 [R0+UR4+0x6000], R205 ;  /* 0x006000cd00007988 */ /* 0x000fe80008000004 */
[----:B------:R-:W-:Y:S04]  /*131b0*/  STS.U8 [R0+UR4+0x6600], R209 ;  /* 0x006600d100007988 */ /* 0x000fe80008000004 */
[----:B------:R-:W-:Y:S04]  /*131c0*/  STS.U8 [R0+UR4+0x6800], R210 ;  /* 0x006800d200007988 */ /* 0x000fe80008000004 */
[----:B------:R-:W-:Y:S04]  /*131d0*/  STS.U8 [R0+UR4+0x6e00], R214 ;  /* 0x006e00d600007988 */ /* 0x000fe80008000004 */
[----:B------:R-:W-:Y:S04]  /*131e0*/  STS.U8 [R0+UR4+0x7000], R216 ;  /* 0x007000d800007988 */ /* 0x000fe80008000004 */
[----:B------:R-:W-:Y:S01]  /*131f0*/  STS.U8 [R0+UR4+0x7400], R223 ;  /* 0x007400df00007988 */ /* 0x000fe20008000004 */
[----:B---3--:R-:W-:-:S03]  /*13200*/  @!P0 IMAD.MOV.U32 R4, RZ, RZ, R28 ;  /* 0x000000ffff048224 */ /* 0x008fc600078e001c */
[----:B------:R-:W3:Y:S04]  /*13210*/  LDL.LU R28, [R1+0x670] ;  /* 0x00067000011c7983 */ /* 0x000ee80000300800 */
[----:B------:R2:W3:Y:S02]  /*13220*/  @!P0 LDG.E.U8 R158, desc[UR32][R4.64] ;  /* 0x00000020049e8981 */ /* 0x0004e4000c1e1100 */
[----:B--2---:R-:W-:Y:S02]  /*13230*/  @!P0 IMAD.MOV.U32 R4, RZ, RZ, R27 ;  /* 0x000000ffff048224 */ /* 0x004fe400078e001b */
[----:B------:R-:W2:Y:S04]  /*13240*/  LDL.LU R27, [R1+0x69c] ;  /* 0x00069c00011b7983 */ /* 0x000ea80000300800 */
[----:B0-----:R-:W3:Y:S01]  /*13250*/  LDL.LU R189, [R1+0x68c] ;  /* 0x00068c0001bd7983 */ /* 0x001ee20000300800 */
[----:B------:R-:W-:-:S03]  /*13260*/  @!P0 IMAD.MOV.U32 R5, RZ, RZ, R239 ;  /* 0x000000ffff058224 */ /* 0x000fc600078e00ef */
[----:B------:R0:W-:Y:S04]  /*13270*/  STL [R1+0x106c], R239 ;  /* 0x00106cef01007387 */ /* 0x0001e80000100800 */
[----:B0-----:R-:W3:Y:S04]  /*13280*/  LDL.LU R239, [R1+0x67c] ;  /* 0x00067c0001ef7983 */ /* 0x001ee80000300800 */
[----:B------:R-:W3:Y:S04]  /*13290*/  LDL.LU R204, [R1+0x620] ;  /* 0x0006200001cc7983 */ /* 0x000ee80000300800 */
[----:B------:R-:W3:Y:S04]  /*132a0*/  LDL.LU R205, [R1+0x64c] ;  /* 0x00064c0001cd7983 */ /* 0x000ee80000300800 */
[----:B------:R-:W3:Y:S04]  /*132b0*/  LDL.LU R209, [R1+0x630] ;  /* 0x0006300001d17983 */ /* 0x000ee80000300800 */
[----:B------:R-:W3:Y:S04]  /*132c0*/  LDL.LU R210, [R1+0x65c] ;  /* 0x00065c0001d27983 */ /* 0x000ee80000300800 */
[----:B------:R-:W3:Y:S04]  /*132d0*/  LDL.LU R214, [R1+0x640] ;  /* 0x0006400001d67983 */ /* 0x000ee80000300800 */
[----:B------:R-:W3:Y:S04]  /*132e0*/  LDL.LU R216, [R1+0x66c] ;  /* 0x00066c0001d87983 */ /* 0x000ee80000300800 */
[----:B------:R-:W3:Y:S04]  /*132f0*/  LDL.LU R223, [R1+0x650] ;  /* 0x0006500001df7983 */ /* 0x000ee80000300800 */
[----:B------:R0:W-:Y:S04]  /*13300*/  STS.U8 [R0+UR4+0x200], R157 ;  /* 0x0002009d00007988 */ /* 0x0001e80008000004 */
[----:B------:R1:W-:Y:S01]  /*13310*/  STS.U8 [R0+UR4+0x400], R156 ;  /* 0x0004009c00007988 */ /* 0x0003e20008000004 */
[----:B0-----:R-:W-:-:S02]  /*13320*/  PRMT R157, RZ, 0x7610, R157 ;  /* 0x00007610ff9d7816 */ /* 0x001fc4000000009d */
[----:B-1----:R-:W-:-:S04]  /*13330*/  PRMT R156, RZ, 0x7610, R156 ;  /* 0x00007610ff9c7816 */ /* 0x002fc8000000009c */
[----:B------:R0:W3:Y:S04]  /*13340*/  @!P0 LDG.E.U8 R157, desc[UR32][R4.64] ;  /* 0x00000020049d8981 */ /* 0x0000e8000c1e1100 */
[----:B------:R1:W-:Y:S01]  /*13350*/  STS.U8 [R0+UR4+0x600], R155 ;  /* 0x0006009b00007988 */ /* 0x0003e20008000004 */
[----:B0-----:R-:W-:Y:S01]  /*13360*/  @!P0 IMAD.MOV.U32 R5, RZ, RZ, R243 ;  /* 0x000000ffff058224 */ /* 0x001fe200078e00f3 */
[----:B-1----:R-:W-:Y:S02]  /*13370*/  PRMT R155, RZ, 0x7610, R155 ;  /* 0x00007610ff9b7816 */ /* 0x002fe4000000009b */
[----:B------:R0:W-:Y:S04]  /*13380*/  STS.U8 [R0+UR4+0x800], R154 ;  /* 0x0008009a00007988 */ /* 0x0001e80008000004 */
[----:B------:R1:W-:Y:S01]  /*13390*/  STS.U8 [R0+UR4+0xa00], R153 ;  /* 0x000a009900007988 */ /* 0x0003e20008000004 */
[----:B0-----:R-:W-:Y:S01]  /*133a0*/  PRMT R154, RZ, 0x7610, R154 ;  /* 0x00007610ff9a7816 */ /* 0x001fe2000000009a */
[----:B----4-:R-:W-:-:S05]  /*133b0*/  @!P0 IMAD.MOV.U32 R4, RZ, RZ, R235 ;  /* 0x000000ffff048224 */ /* 0x010fca00078e00eb */
[----:B------:R0:W4:Y:S02]  /*133c0*/  @!P0 LDG.E.U8 R156, desc[UR32][R4.64] ;  /* 0x00000020049c8981 */ /* 0x000124000c1e1100 */
[----:B0-----:R-:W-:Y:S02]  /*133d0*/  @!P0 IMAD.MOV.U32 R4, RZ, RZ, R234 ;  /* 0x000000ffff048224 */ /* 0x001fe400078e00ea */
[----:B------:R-:W-:-:S05]  /*133e0*/  @!P0 IMAD.MOV.U32 R5, RZ, RZ, R247 ;  /* 0x000000ffff058224 */ /* 0x000fca00078e00f7 */
[----:B------:R0:W4:Y:S01]  /*133f0*/  @!P0 LDG.E.U8 R155, desc[UR32][R4.64] ;  /* 0x00000020049b8981 */ /* 0x000122000c1e1100 */
[----:B-1----:R-:W-:Y:S01]  /*13400*/  PRMT R153, RZ, 0x7610, R153 ;  /* 0x00007610ff997816 */ /* 0x002fe20000000099 */
[----:B0-----:R-:W-:Y:S02]  /*13410*/  @!P0 IMAD.MOV.U32 R4, RZ, RZ, R238 ;  /* 0x000000ffff048224 */ /* 0x001fe400078e00ee */
[----:B------:R-:W-:-:S05]  /*13420*/  @!P0 IMAD.MOV.U32 R5, RZ, RZ, R251 ;  /* 0x000000ffff058224 */ /* 0x000fca00078e00fb */
        /* <DEDUP_REMOVED lines=17> */
[----:B0-----:R-:W-:Y:S01]  /*13540*/  @!P0 IMAD.MOV.U32 R4, RZ, RZ, R233 ;  /* 0x000000ffff048224 */ /* 0x001fe200078e00e9 */
[----:B-1----:R-:W-:Y:S02]  /*13550*/  PRMT R21, RZ, 0x7610, R21 ;  /* 0x00007610ff157816 */ /* 0x002fe40000000015 */
[----:B------:R0:W-:Y:S04]  /*13560*/  STS.U8 [R0+UR4+0x1400], R20 ;  /* 0x0014001400007988 */ /* 0x0001e80008000004 */
[----:B------:R1:W-:Y:S01]  /*13570*/  STS.U8 [R0+UR4+0x1600], R19 ;  /* 0x0016001300007988 */ /* 0x0003e20008000004 */
[----:B0-----:R-:W-:-:S02]  /*13580*/  PRMT R20, RZ, 0x7610, R20 ;  /* 0x00007610ff147816 */ /* 0x001fc40000000014 */
[----:B-1----:R-:W-:Y:S01]  /*13590*/  PRMT R19, RZ, 0x7610, R19 ;  /* 0x00007610ff137816 */ /* 0x002fe20000000013 */
[----:B------:R0:W-:Y:S04]  /*135a0*/  STS.U8 [R0+UR4+0x1800], R18 ;  /* 0x0018001200007988 */ /* 0x0001e80008000004 */
[----:B------:R1:W-:Y:S01]  /*135b0*/  STS.U8 [R0+UR4+0x1a00], R17 ;  /* 0x001a001100007988 */ /* 0x0003e20008000004 */
[----:B0-----:R-:W-:Y:S02]  /*135c0*/  PRMT R18, RZ, 0x7610, R18 ;  /* 0x00007610ff127816 */ /* 0x001fe40000000012 */
[----:B-1----:R-:W-:Y:S01]  /*135d0*/  PRMT R17, RZ, 0x7610, R17 ;  /* 0x00007610ff117816 */ /* 0x002fe20000000011 */
[----:B------:R0:W-:Y:S04]  /*135e0*/  STS.U8 [R0+UR4+0x1c00], R16 ;  /* 0x001c001000007988 */ /* 0x0001e80008000004 */
[----:B------:R1:W-:Y:S01]  /*135f0*/  STS.U8 [R0+UR4+0x1e00], R15 ;  /* 0x001e000f00007988 */ /* 0x0003e20008000004 */
[----:B0-----:R-:W-:-:S02]  /*13600*/  PRMT R16, RZ, 0x7610, R16 ;  /* 0x00007610ff107816 */ /* 0x001fc40000000010 */
[----:B-1----:R-:W-:Y:S01]  /*13610*/  PRMT R15, RZ, 0x7610, R15 ;  /* 0x00007610ff0f7816 */ /* 0x002fe2000000000f */
[----:B--2---:R-:W-:-:S05]  /*13620*/  @!P0 IMAD.MOV.U32 R5, RZ, RZ, R27 ;  /* 0x000000ffff058224 */ /* 0x004fca00078e001b */
[----:B------:R0:W2:Y:S02]  /*13630*/  @!P0 LDG.E.U8 R22, desc[UR32][R4.64] ;  /* 0x0000002004168981 */ /* 0x0000a4000c1e1100 */
[----:B0-----:R-:W-:Y:S02]  /*13640*/  @!P0 IMAD.MOV.U32 R4, RZ, RZ, R40 ;  /* 0x000000ffff048224 */ /* 0x001fe400078e0028 */
[----:B---3--:R-:W-:-:S05]  /*13650*/  @!P0 IMAD.MOV.U32 R5, RZ, RZ, R189 ;  /* 0x000000ffff058224 */ /* 0x008fca00078e00bd */
[----:B------:R0:W3:Y:S02]  /*13660*/  @!P0 LDG.E.U8 R21, desc[UR32][R4.64] ;  /* 0x0000002004158981 */ /* 0x0000e4000c1e1100 */
[----:B0-----:R-:W-:Y:S02]  /*13670*/  @!P0 IMAD.MOV.U32 R4, RZ, RZ, R32 ;  /* 0x000000ffff048224 */ /* 0x001fe400078e0020 */
[----:B------:R-:W-:-:S05]  /*13680*/  @!P0 IMAD.MOV.U32 R5, RZ, RZ, R239 ;  /* 0x000000ffff058224 */ /* 0x000fca00078e00ef */
        /* <DEDUP_REMOVED lines=12> */
[----:B------:R0:W3:Y:S04]  /*13750*/  @!P0 LDG.E.U8 R16, desc[UR32][R4.64] ;  /* 0x0000002004108981 */ /* 0x0000e8000c1e1100 */
[----:B------:R1:W-:Y:S01]  /*13760*/  STS.U8 [R0+UR4+0x2000], R14 ;  /* 0x0020000e00007988 */ /* 0x0003e20008000004 */
[----:B0-----:R-:W-:Y:S02]  /*13770*/  @!P0 IMAD.MOV.U32 R4, RZ, RZ, R209 ;  /* 0x000000ffff048224 */ /* 0x001fe400078e00d1 */
[----:B------:R-:W-:Y:S01]  /*13780*/  @!P0 IMAD.MOV.U32 R5, RZ, RZ, R194 ;  /* 0x000000ffff058224 */ /* 0x000fe200078e00c2 */
[----:B-1----:R-:W-:-:S04]  /*13790*/  PRMT R14, RZ, 0x7610, R14 ;  /* 0x00007610ff0e7816 */ /* 0x002fc8000000000e */
        /* <DEDUP_REMOVED lines=30> */
[----:B------:R0:W3:Y:S02]  /*13980*/  @!P0 LDG.E.U8 R6, desc[UR32][R4.64] ;  /* 0x0000002004068981 */ /* 0x0000e4000c1e1100 */
[----:B0-----:R-:W-:Y:S02]  /*13990*/  @!P0 IMAD.MOV.U32 R4, RZ, RZ, R237 ;  /* 0x000000ffff048224 */ /* 0x001fe400078e00ed */
[----:B------:R-:W-:-:S05]  /*139a0*/  @!P0 IMAD.MOV.U32 R5, RZ, RZ, R236 ;  /* 0x000000ffff058224 */ /* 0x000fca00078e00ec */
[----:B------:R0:W3:Y:S01]  /*139b0*/  @!P0 LDG.E.U8 R3, desc[UR32][R4.64] ;  /* 0x0000002004038981 */ /* 0x0000e2000c1e1100 */
[----:B------:R-:W-:-:S03]  /*139c0*/  LOP3.LUT R49, R0, 0x20, RZ, 0x3c, !PT ;  /* 0x0000002000317812 */ /* 0x000fc600078e3cff */
[----:B------:R-:W-:Y:S04]  /*139d0*/  STS.U8 [R0+UR4+0x4400], R186 ;  /* 0x004400ba00007988 */ /* 0x000fe80008000004 */
        /* <DEDUP_REMOVED lines=15> */
[----:B------:R1:W-:Y:S04]  /*13ad0*/  STS.U8 [R49+UR4+0x100], R228 ;  /* 0x000100e431007988 */ /* 0x0003e80008000004 */
[----:B------:R0:W-:Y:S04]  /*13ae0*/  STS.U8 [R49+UR4+0x300], R227 ;  /* 0x000300e331007988 */ /* 0x0001e80008000004 */
[----:B------:R-:W-:Y:S04]  /*13af0*/  STS.U8 [R49+UR4+0x500], R226 ;  /* 0x000500e231007988 */ /* 0x000fe80008000004 */
[----:B------:R3:W-:Y:S04]  /*13b00*/  STS.U8 [R49+UR4+0x700], R225 ;  /* 0x000700e131007988 */ /* 0x0007e80008000004 */
[----:B------:R-:W-:Y:S04]  /*13b10*/  STS.U8 [R49+UR4+0x7f00], R231 ;  /* 0x007f00e731007988 */ /* 0x000fe80008000004 */
[----:B------:R3:W-:Y:S04]  /*13b20*/  STS.U8 [R49+UR4+0x900], R224 ;  /* 0x000900e031007988 */ /* 0x0007e80008000004 */
[----:B------:R-:W-:Y:S04]  /*13b30*/  STS.U8 [R49+UR4+0xb00], R215 ;  /* 0x000b00d731007988 */ /* 0x000fe80008000004 */
[----:B------:R3:W-:Y:S04]  /*13b40*/  STS.U8 [R49+UR4+0xd00], R211 ;  /* 0x000d00d331007988 */ /* 0x0007e80008000004 */
[----:B------:R-:W-:Y:S04]  /*13b50*/  STS.U8 [R49+UR4+0xf00], R207 ;  /* 0x000f00cf31007988 */ /* 0x000fe80008000004 */
[----:B------:R-:W-:Y:S04]  /*13b60*/  STS.U8 [R49+UR4+0x1100], R203 ;  /* 0x001100cb31007988 */ /* 0x000fe80008000004 */
[----:B------:R-:W-:Y:S04]  /*13b70*/  STS.U8 [R49+UR4+0x1300], R199 ;  /* 0x001300c731007988 */ /* 0x000fe80008000004 */
[----:B------:R3:W-:Y:S04]  /*13b80*/  STS.U8 [R49+UR4+0x1500], R195 ;  /* 0x001500c331007988 */ /* 0x0007e80008000004 */
        /* <DEDUP_REMOVED lines=31> */
[----:B----4-:R-:W-:Y:S04]  /*13d80*/  STS.U8 [R49+UR4+0x5500], R156 ;  /* 0x0055009c31007988 */ /* 0x010fe80008000004 */
[----:B------:R-:W-:Y:S04]  /*13d90*/  STS.U8 [R49+UR4+0x5700], R155 ;  /* 0x0057009b31007988 */ /* 0x000fe80008000004 */
[----:B------:R-:W-:Y:S04]  /*13da0*/  STS.U8 [R49+UR4+0x5900], R154 ;  /* 0x0059009a31007988 */ /* 0x000fe80008000004 */
[----:B------:R-:W-:Y:S04]  /*13db0*/  STS.U8 [R49+UR4+0x5b00], R153 ;  /* 0x005b009931007988 */ /* 0x000fe80008000004 */
[----:B------:R-:W-:Y:S01]  /*13dc0*/  STS.U8 [R49+UR4+0x5d00], R152 ;  /* 0x005d009831007988 */ /* 0x000fe20008000004 */
[----:B-1----:R-:W-:-:S03]  /*13dd0*/  IMAD.MOV.U32 R228, RZ, RZ, R25 ;  /* 0x000000ffffe47224 */ /* 0x002fc600078e0019 */
[----:B------:R-:W-:Y:S01]  /*13de0*/  STS.U8 [R49+UR4+0x5f00], R23 ;  /* 0x005f001731007988 */ /* 0x000fe20008000004 */
[----:B0-----:R-:W-:-:S03]  /*13df0*/  IMAD.MOV.U32 R227, RZ, RZ, R24 ;  /* 0x000000ffffe37224 */ /* 0x001fc600078e0018 */
[----:B--2---:R-:W-:Y:S01]  /*13e00*/  STS.U8 [R49+UR4+0x6100], R22 ;  /* 0x0061001631007988 */ /* 0x004fe20008000004 */
[----:B------:R-:W-:-:S03]  /*13e10*/  IMAD.MOV.U32 R218, RZ, RZ, R27 ;  /* 0x000000ffffda7224 */ /* 0x000fc600078e001b */
[----:B---3--:R-:W-:Y:S01]  /*13e20*/  STS.U8 [R49+UR4+0x6300], R21 ;  /* 0x0063001531007988 */ /* 0x008fe20008000004 */
[----:B------:R-:W-:-:S03]  /*13e30*/  IMAD.MOV.U32 R196, RZ, RZ, R26 ;  /* 0x000000ffffc47224 */ /* 0x000fc600078e001a */
[----:B------:R-:W-:Y:S01]  /*13e40*/  STS.U8 [R49+UR4+0x6500], R20 ;  /* 0x0065001431007988 */ /* 0x000fe20008000004 */
[----:B------:R-:W-:Y:S02]  /*13e50*/  IMAD.MOV.U32 R192, RZ, RZ, R29 ;  /* 0x000000ffffc07224 */ /* 0x000fe400078e001d */
[----:B------:R-:W-:Y:S01]  /*13e60*/  IMAD.MOV.U32 R219, RZ, RZ, R28 ;  /* 0x000000ffffdb7224 */ /* 0x000fe200078e001c */
[----:B------:R-:W-:Y:S01]  /*13e70*/  STS.U8 [R49+UR4+0x6700], R19 ;  /* 0x0067001331007988 */ /* 0x000fe20008000004 */
[----:B------:R-:W-:-:S03]  /*13e80*/  IMAD.MOV.U32 R202, RZ, RZ, R31 ;  /* 0x000000ffffca7224 */ /* 0x000fc600078e001f */
[----:B------:R-:W2:Y:S01]  /*13e90*/  LDL.LU.64 R24, [R1] ;  /* 0x0000000001187983 */ /* 0x000ea20000300a00 */
[----:B------:R-:W-:-:S03]  /*13ea0*/  IMAD.MOV.U32 R201, RZ, RZ, R30 ;  /* 0x000000ffffc97224 */ /* 0x000fc600078e001e */
[----:B------:R-:W-:Y:S01]  /*13eb0*/  STS.U8 [R49+UR4+0x6900], R18 ;  /* 0x0069001231007988 */ /* 0x000fe20008000004 */
[----:B------:R-:W-:-:S03]  /*13ec0*/  IMAD.MOV.U32 R225, RZ, RZ, R33 ;  /* 0x000000ffffe17224 */ /* 0x000fc600078e0021 */
[----:B------:R-:W3:Y:S01]  /*13ed0*/  LDL.LU.64 R26, [R1+0x8] ;  /* 0x00000800011a7983 */ /* 0x000ee20000300a00 */
[----:B------:R-:W-:-:S03]  /*13ee0*/  IMAD.MOV.U32 R226, RZ, RZ, R32 ;  /* 0x000000ffffe27224 */ /* 0x000fc600078e0020 */
[----:B------:R-:W-:Y:S01]  /*13ef0*/  STS.U8 [R49+UR4+0x6b00], R17 ;  /* 0x006b001131007988 */ /* 0x000fe20008000004 */
[----:B------:R-:W-:-:S03]  /*13f00*/  IMAD.MOV.U32 R208, RZ, RZ, R35 ;  /* 0x000000ffffd07224 */ /* 0x000fc600078e0023 */
[----:B------:R-:W4:Y:S01]  /*13f10*/  LDL.LU.64 R28, [R1+0x10] ;  /* 0x00001000011c7983 */ /* 0x000f220000300a00 */
[----:B------:R-:W-:-:S03]  /*13f20*/  IMAD.MOV.U32 R206, RZ, RZ, R34 ;  /* 0x000000ffffce7224 */ /* 0x000fc600078e0022 */
[----:B------:R-:W-:Y:S01]  /*13f30*/  STS.U8 [R49+UR4+0x6d00], R16 ;  /* 0x006d001031007988 */ /* 0x000fe20008000004 */
[----:B------:R-:W-:-:S03]  /*13f40*/  IMAD.MOV.U32 R4, RZ, RZ, R37 ;  /* 0x000000ffff047224 */ /* 0x000fc600078e0025 */
[----:B------:R-:W2:Y:S01]  /*13f50*/  LDL.LU.64 R30, [R1+0x18] ;  /* 0x00001800011e7983 */ /* 0x000ea20000300a00 */
        /* <DEDUP_REMOVED lines=23> */
[----:B------:R-:W2:Y:S04]  /*140d0*/  LDL.LU.64 R42, [R1+0x48] ;  /* 0x00004800012a7983 */ /* 0x000ea80000300a00 */
[----:B------:R-:W-:Y:S04]  /*140e0*/  STS.U8 [R49+UR4+0x7b00], R6 ;  /* 0x007b000631007988 */ /* 0x000fe80008000004 */
[----:B------:R-:W3:Y:S04]  /*140f0*/  LDL.LU.64 R44, [R1+0x50] ;  /* 0x00005000012c7983 */ /* 0x000ee80000300a00 */
[----:B------:R0:W-:Y:S04]  /*14100*/  STS.U8 [R49+UR4+0x7d00], R3 ;  /* 0x007d000331007988 */ /* 0x0001e80008000004 */
[----:B------:R-:W4:Y:S01]  /*14110*/  LDL.LU.64 R46, [R1+0x58] ;  /* 0x00005800012e7983 */ /* 0x000f220000300a00 */
[----:B------:R-:W-:-:S02]  /*14120*/  IMAD.MOV.U32 R195, RZ, RZ, R147 ;  /* 0x000000ffffc37224 */ /* 0x000fc400078e0093 */
[----:B------:R-:W-:Y:S01]  /*14130*/  IMAD.MOV.U32 R199, RZ, RZ, R148 ;  /* 0x000000ffffc77224 */ /* 0x000fe200078e0094 */
[----:B------:R1:W-:Y:S06]  /*14140*/  MEMBAR.ALL.CTA ;  /* 0x0000000000007992 */ /* 0x0003ec0000008000 */
[----:B-1----:R-:W1:Y:S04]  /*14150*/  FENCE.VIEW.ASYNC.S ;  /* 0x00000000000073c6 */ /* 0x002e680000000000 */
[----:B0-----:R-:W2:Y:S04]  /*14160*/  LDL.LU.64 R48, [R1+0x60] ;  /* 0x0000600001307983 */ /* 0x001ea80000300a00 */
[----:B------:R-:W3:Y:S04]  /*14170*/  LDL.LU.64 R50, [R1+0x68] ;  /* 0x0000680001327983 */ /* 0x000ee80000300a00 */
[----:B------:R-:W4:Y:S04]  /*14180*/  LDL.LU.64 R52, [R1+0x70] ;  /* 0x0000700001347983 */ /* 0x000f280000300a00 */
[----:B------:R-:W2:Y:S04]  /*14190*/  LDL.LU.64 R54, [R1+0x78] ;  /* 0x0000780001367983 */ /* 0x000ea80000300a00 */
        /* <DEDUP_REMOVED lines=41> */
[----:B------:R-:W2:Y:S01]  /*14430*/  LDL.LU.64 R138, [R1+0x1c8] ;  /* 0x0001c800018a7983 */ /* 0x000ea20000300a00 */
[----:B------:R-:W-:-:S03]  /*14440*/  IMAD.MOV.U32 R203, RZ, RZ, R149 ;  /* 0x000000ffffcb7224 */ /* 0x000fc600078e0095 */
[----:B------:R-:W3:Y:S01]  /*14450*/  LDL.LU.64 R140, [R1+0x1d0] ;  /* 0x0001d000018c7983 */ /* 0x000ee20000300a00 */
[----:B------:R-:W-:-:S03]  /*14460*/  IMAD.MOV.U32 R207, RZ, RZ, R150 ;  /* 0x000000ffffcf7224 */ /* 0x000fc600078e0096 */
[----:B------:R-:W4:Y:S01]  /*14470*/  LDL.LU.64 R142, [R1+0x1d8] ;  /* 0x0001d800018e7983 */ /* 0x000f220000300a00 */
[----:B------:R-:W-:-:S03]  /*14480*/  IMAD.MOV.U32 R215, RZ, RZ, R151 ;  /* 0x000000ffffd77224 */ /* 0x000fc600078e0097 */
[----:B------:R-:W2:Y:S04]  /*14490*/  LDL.LU.64 R144, [R1+0x1e0] ;  /* 0x0001e00001907983 */ /* 0x000ea80000300a00 */
[----:B------:R-:W3:Y:S04]  /*144a0*/  LDL.LU.64 R146, [R1+0x1e8] ;  /* 0x0001e80001927983 */ /* 0x000ee80000300a00 */
[----:B------:R-:W4:Y:S04]  /*144b0*/  LDL.LU.64 R148, [R1+0x1f0] ;  /* 0x0001f00001947983 */ /* 0x000f280000300a00 */
[----:B------:R-:W2:Y:S01]  /*144c0*/  LDL.LU.64 R150, [R1+0x1f8] ;  /* 0x0001f80001967983 */ /* 0x000ea20000300a00 */
[----:B------:R-:W-:Y:S01]  /*144d0*/  USHF.L.U32 UR5, UR24, 0x6, URZ ;  /* 0x0000000618057899 */ /* 0x000fe2000800063f */
[----:B------:R-:W-:Y:S01]  /*144e0*/  UMOV UR21, 0x80000020 ;  /* 0x8000002000157882 */ /* 0x000fe20000000000 */
[----:B-1----:R-:W-:Y:S06]  /*144f0*/  BAR.SYNC.DEFER_BLOCKING 0x0 ;  /* 0x0000000000007b1d */ /* 0x002fec0000010000 */
[----:B--2---:R-:W-:Y:S04]  /*14500*/  STL.64 [R1+0x14d8], R150 ;  /* 0x0014d89601007387 */ /* 0x004fe80000100a00 */
[----:B----4-:R-:W-:Y:S04]  /*14510*/  STL.64 [R1+0x14d0], R148 ;  /* 0x0014d09401007387 */ /* 0x010fe80000100a00 */
[----:B---3--:R-:W-:Y:S04]  /*14520*/  STL.64 [R1+0x14c8], R146 ;  /* 0x0014c89201007387 */ /* 0x008fe80000100a00 */
        /* <DEDUP_REMOVED lines=45> */
[----:B0-----:R-:W2:Y:S04]  /*14800*/  LDL.LU.64 R56, [R1+0x400] ;  /* 0x0004000001387983 */ /* 0x001ea80000300a00 */
[----:B------:R-:W2:Y:S04]  /*14810*/  LDL.LU.64 R58, [R1+0x408] ;  /* 0x00040800013a7983 */ /* 0x000ea80000300a00 */
        /* <DEDUP_REMOVED lines=61> */
[----:B------:R-:W2:Y:S01]  /*14bf0*/  LDL.LU.64 R182, [R1+0x5f8] ;  /* 0x0005f80001b67983 */ /* 0x000ea20000300a00 */
[----:B------:R-:W-:-:S04]  /*14c00*/  ULOP3.LUT UR5, UR5, 0x100, URZ, 0xc0, !UPT ;  /* 0x0000010005057892 */ /* 0x000fc8000f8ec03f */
[----:B------:R-:W-:-:S04]  /*14c10*/  ULEA.HI UR5, UR7, UR5, URZ, 0x1c ;  /* 0x0000000507057291 */ /* 0x000fc8000f8fe03f */
[----:B------:R-:W-:-:S04]  /*14c20*/  ULOP3.LUT UR20, UR5, 0x3fff, URZ, 0xc0, !UPT ;  /* 0x00003fff05147892 */ /* 0x000fc8000f8ec03f */
[----:B------:R-:W-:Y:S01]  /*14c30*/  UIADD3 UR8, UP0, UR20, 0x2, URZ ;  /* 0x0000000214087890 */ /* 0x000fe2000ff1e03f */
[----:B------:R-:W-:-:S03]  /*14c40*/  UMOV UR5, URZ ;  /* 0x0000003f00057c82 */ /* 0x000fc60008000000 */
[----:B------:R-:W-:Y:S01]  /*14c50*/  UIADD3.X UR9, UR5, -0x7fffffe0, URZ, UP0, !UPT ;  /* 0x8000002005097890 */ /* 0x000fe200087fe43f */
[----:B--2---:R-:W-:-:S06]  /*14c60*/  WARPGROUP.ARRIVE ;  /* 0x00000000000079c5 */ /* 0x004fcc0000000000 */
[----:B------:R-:W-:Y:S01]  /*14c70*/  QGMMA.64x256x32.F32.E4M3.E4M3 R56, gdesc[UR20], R56, gsb0 ;  /* 0x03e00000143879f3 */ /* 0x000fe20008000838 */
        /* <DEDUP_REMOVED lines=15> */
[----:B------:R0:W-:Y:S01]  /*14d70*/  STL.64 [R1+0x12e0], R24 ;  /* 0x0012e01801007387 */ /* 0x0001e20000100a00 */
[----:B------:R-:W-:-:S02]  /*14d80*/  WARPGROUP.DEPBAR.LE gsb0, 0x0 ;  /* 0x00008000000079c5 */ /* 0x000fc40000010000 */
[----:B------:R-:W-:-:S06]  /*14d90*/  WARPGROUP.ARRIVE ;  /* 0x00000000000079c5 */ /* 0x000fcc0000000000 */
[----:B------:R-:W-:Y:S03]  /*14da0*/  QGMMA.64x256x32.F32.E4M3.E4M3 R56, gdesc[UR8], R56, gsb0 ;  /* 0x03e00000083879f3 */ /* 0x000fe60008000838 */
[----:B------:R-:W-:Y:S02]  /*14db0*/  WARPGROUP.DEPBAR.LE gsb0, 0x0 ;  /* 0x00008000000079c5 */ /* 0x000fe40000010000 */
[----:B------:R1:W-:Y:S04]  /*14dc0*/  STL.64 [R1+0x400], R56 ;  /* 0x0004003801007387 */ /* 0x0003e80000100a00 */
        /* <DEDUP_REMOVED lines=63> */
[----:B0-----:R-:W4:Y:S04]  /*151c0*/  LDL.LU.64 R24, [R1+0x200] ;  /* 0x0002000001187983 */ /* 0x001f280000300a00 */
[----:B------:R-:W4:Y:S04]  /*151d0*/  LDL.LU.64 R26, [R1+0x208] ;  /* 0x00020800011a7983 */ /* 0x000f280000300a00 */
        /* <DEDUP_REMOVED lines=14> */
[----:B-1----:R-:W4:Y:S04]  /*152c0*/  LDL.LU.64 R56, [R1+0x280] ;  /* 0x0002800001387983 */ /* 0x002f280000300a00 */
[----:B--2---:R-:W2:Y:S04]  /*152d0*/  LDL.LU.64 R58, [R1+0x288] ;  /* 0x00028800013a7983 */ /* 0x004ea80000300a00 */
[----:B---3--:R-:W2:Y:S04]  /*152e0*/  LDL.LU.64 R60, [R1+0x290] ;  /* 0x00029000013c7983 */ /* 0x008ea80000300a00 */
[----:B----4-:R-:W2:Y:S04]  /*152f0*/  LDL.LU.64 R62, [R1+0x298] ;  /* 0x00029800013e7983 */ /* 0x010ea80000300a00 */
        /* <DEDUP_REMOVED lines=44> */
[----:B------:R-:W-:Y:S01]  /*155c0*/  UMOV UR12, UR20 ;  /* 0x00000014000c7c82 */ /* 0x000fe20008000000 */
[----:B------:R-:W-:Y:S01]  /*155d0*/  UMOV UR13, UR21 ;  /* 0x00000015000d7c82 */ /* 0x000fe20008000000 */
[----:B------:R-:W-:Y:S01]  /*155e0*/  UMOV UR16, UR8 ;  /* 0x0000000800107c82 */ /* 0x000fe20008000000 */
[----:B------:R-:W-:Y:S01]  /*155f0*/  UMOV UR17, UR9 ;  /* 0x0000000900117c82 */ /* 0x000fe20008000000 */
[----:B--2---:R-:W-:-:S06]  /*15600*/  WARPGROUP.ARRIVE ;  /* 0x00000000000079c5 */ /* 0x004fcc0000000000 */
[----:B------:R-:W-:Y:S01]  /*15610*/  QGMMA.64x256x32.F32.E4M3.E4M3 R24, gdesc[UR12], R24, gsb0 ;  /* 0x03e000000c1879f3 */ /* 0x000fe20008000818 */
[----:B------:R-:W-:Y:S02]  /*15620*/  IMAD.MOV.U32 R191, RZ, RZ, R195 ;  /* 0x000000ffffbf7224 */ /* 0x000fe400078e00c3 */
[----:B------:R-:W-:Y:S01]  /*15630*/  IMAD.MOV.U32 R195, RZ, RZ, R199 ;  /* 0x000000ffffc37224 */ /* 0x000fe200078e00c7 */
[----:B------:R-:W-:Y:S02]  /*15640*/  WARPGROUP.DEPBAR.LE gsb0, 0x0 ;  /* 0x00008000000079c5 */ /* 0x000fe40000010000 */
[----:B------:R-:W-:-:S15]  /*15650*/  WARPGROUP.ARRIVE ;  /* 0x00000000000079c5 */ /* 0x000fde0000000000 */
[----:B------:R-:W-:-:S07]  /*15660*/  NOP ;  /* 0x0000000000007918 */ /* 0x000fce0000000000 */
[----:B------:R-:W-:Y:S01]  /*15670*/  QGMMA.64x256x32.F32.E4M3.E4M3 R24, gdesc[UR16], R24, gsb0 ;  /* 0x03e00000101879f3 */ /* 0x000fe20008000818 */
[----:B------:R-:W-:Y:S02]  /*15680*/  IMAD.MOV.U32 R199, RZ, RZ, R203 ;  /* 0x000000ffffc77224 */ /* 0x000fe400078e00cb */
[----:B------:R-:W-:Y:S02]  /*15690*/  IMAD.MOV.U32 R203, RZ, RZ, R207 ;  /* 0x000000ffffcb7224 */ /* 0x000fe400078e00cf */
[----:B------:R-:W-:Y:S02]  /*156a0*/  IMAD.MOV.U32 R207, RZ, RZ, R211 ;  /* 0x000000ffffcf7224 */ /* 0x000fe400078e00d3 */
[----:B------:R-:W-:Y:S02]  /*156b0*/  IMAD.MOV.U32 R211, RZ, RZ, R215 ;  /* 0x000000ffffd37224 */ /* 0x000fe400078e00d7 */
[----:B------:R-:W-:Y:S02]  /*156c0*/  IMAD.MOV.U32 R215, RZ, RZ, R224 ;  /* 0x000000ffffd77224 */ /* 0x000fe400078e00e0 */
[----:B------:R-:W-:-:S02]  /*156d0*/  IMAD.MOV.U32 R224, RZ, RZ, R231 ;  /* 0x000000ffffe07224 */ /* 0x000fc400078e00e7 */
        /* <DEDUP_REMOVED lines=9> */
[----:B------:R-:W0:Y:S02]  /*15770*/  LDC R229, c[0x0][0x238] ;  /* 0x00008e00ffe57b82 */ /* 0x000e240000000800 */
[----:B0-----:R-:W-:-:S05]  /*15780*/  IMAD.SHL.U32 R229, R229, 0x40, RZ ;  /* 0x00000040e5e57824 */ /* 0x001fca00078e00ff */
[C---:B------:R-:W-:Y:S01]  /*15790*/  IADD3 R191, P5, R229.reuse, R191, RZ ;  /* 0x000000bfe5bf7210 */ /* 0x040fe20007fbe0ff */
[----:B------:R-:W-:Y:S02]  /*157a0*/  WARPGROUP.DEPBAR.LE gsb0, 0x0 ;  /* 0x00008000000079c5 */ /* 0x000fe40000010000 */
        /* <DEDUP_REMOVED lines=128> */
[----:B------:R-:W3:Y:S04]  /*15fb0*/  LDL R3, [R1+0xbac] ;  /* 0x000bac0001037983 */ /* 0x000ee80000100800 */
[----:B------:R0:W-:Y:S04]  /*15fc0*/  STL [R1+0xb88], R191 ;  /* 0x000b88bf01007387 */ /* 0x0001e80000100800 */
[----:B0-----:R-:W4:Y:S02]  /*15fd0*/  LDL.LU R191, [R1+0xb80] ;  /* 0x000b800001bf7983 */ /* 0x001f240000300800 */
[----:B----4-:R-:W-:-:S05]  /*15fe0*/  IADD3 R191, P6, R229, R191, RZ ;  /* 0x000000bfe5bf7210 */ /* 0x010fca0007fde0ff */
[----:B------:R0:W-:Y:S04]  /*15ff0*/  STL [R1+0xb80], R191 ;  /* 0x000b80bf01007387 */ /* 0x0001e80000100800 */
[----:B0-----:R-:W4:Y:S01]  /*16000*/  LDL.LU R191, [R1+0xb78] ;  /* 0x000b780001bf7983 */ /* 0x001f220000300800 */
[C---:B------:R-:W-:Y:S02]  /*16010*/  IADD3 R8, P2, R229.reuse, R8, RZ ;  /* 0x00000008e5087210 */ /* 0x040fe40007f5e0ff */
[C---:B------:R-:W-:Y:S02]  /*16020*/  IADD3 R195, P3, R229.reuse, R195, RZ ;  /* 0x000000c3e5c37210 */ /* 0x040fe40007f7e0ff */
[----:B----4-:R-:W-:-:S05]  /*16030*/  IADD3 R191, P1, R229, R191, RZ ;  /* 0x000000bfe5bf7210 */ /* 0x010fca0007f3e0ff */
[----:B------:R-:W-:Y:S04]  /*16040*/  STL [R1+0xb78], R191 ;  /* 0x000b78bf01007387 */ /* 0x000fe80000100800 */
[----:B------:R0:W-:Y:S04]  /*16050*/  STL [R1+0xb70], R8 ;  /* 0x000b700801007387 */ /* 0x0001e80000100800 */
[----:B0-----:R-:W4:Y:S04]  /*16060*/  LDL.LU R8, [R1+0x12d8] ;  /* 0x0012d80001087983 */ /* 0x001f280000300800 */
[----:B------:R0:W-:Y:S02]  /*16070*/  STL [R1+0xb68], R195 ;  /* 0x000b68c301007387 */ /* 0x0001e40000100800 */
[----:B0-----:R-:W-:-:S02]  /*16080*/  IMAD.MOV.U32 R195, RZ, RZ, R199 ;  /* 0x000000ffffc37224 */ /* 0x001fc400078e00c7 */
        /* <DEDUP_REMOVED lines=15> */
[----:B------:R-:W-:Y:S01]  /*16180*/  IMAD.MOV.U32 R220, RZ, RZ, R189 ;  /* 0x000000ffffdc7224 */ /* 0x000fe200078e00bd */
[----:B------:R-:W-:Y:S01]  /*16190*/  IADD3 R9, P4, R229, R9, RZ ;  /* 0x00000009e5097210 */ /* 0x000fe20007f9e0ff */
[----:B------:R-:W-:Y:S01]  /*161a0*/  IMAD.MOV.U32 R189, RZ, RZ, R10 ;  /* 0x000000ffffbd7224 */ /* 0x000fe200078e000a */
[----:B------:R-:W-:-:S05]  /*161b0*/  SHF.R.S32.HI R10, RZ, 0x1f, R229 ;  /* 0x0000001fff0a7819 */ /* 0x000fca00000114e5 */
[----:B----4-:R-:W-:Y:S01]  /*161c0*/  IMAD.X R8, R10, 0x1, R8, P4 ;  /* 0x000000010a087824 */ /* 0x010fe200020e0608 */
[----:B------:R-:W-:-:S05]  /*161d0*/  IADD3 R195, P4, R229, R195, RZ ;  /* 0x000000c3e5c37210 */ /* 0x000fca0007f9e0ff */
[----:B------:R0:W-:Y:S04]  /*161e0*/  STL [R1+0xb60], R195 ;  /* 0x000b60c301007387 */ /* 0x0001e80000100800 */
[----:B0-----:R-:W4:Y:S02]  /*161f0*/  LDL.LU R195, [R1+0xb84] ;  /* 0x000b840001c37983 */ /* 0x001f240000300800 */
[----:B----4-:R-:W-:-:S05]  /*16200*/  IMAD.X R195, R10, 0x1, R195, P5 ;  /* 0x000000010ac37824 */ /* 0x010fca00028e06c3 */
[----:B------:R0:W-:Y:S04]  /*16210*/  STL [R1+0xb84], R195 ;  /* 0x000b84c301007387 */ /* 0x0001e80000100800 */
[----:B0-----:R-:W4:Y:S02]  /*16220*/  LDL.LU R195, [R1+0xb58] ;  /* 0x000b580001c37983 */ /* 0x001f240000300800 */
[----:B----4-:R-:W-:-:S05]  /*16230*/  IADD3 R195, P5, R229, R195, RZ ;  /* 0x000000c3e5c37210 */ /* 0x010fca0007fbe0ff */
        /* <DEDUP_REMOVED lines=15> */
[----:B------:R0:W-:Y:S02]  /*16330*/  STL [R1+0xb6c], R195 ;  /* 0x000b6cc301007387 */ /* 0x0001e40000100800 */
[----:B0-----:R-:W-:Y:S02]  /*16340*/  IMAD.MOV.U32 R195, RZ, RZ, R199 ;  /* 0x000000ffffc37224 */ /* 0x001fe400078e00c7 */
        /* <DEDUP_REMOVED lines=10> */
[----:B------:R-:W-:Y:S01]  /*163f0*/  IMAD.MOV.U32 R226, RZ, RZ, R227 ;  /* 0x000000ffffe27224 */ /* 0x000fe200078e00e3 */
[----:B------:R-:W-:Y:S01]  /*16400*/  IADD3 R195, P2, R229, R195, RZ ;  /* 0x000000c3e5c37210 */ /* 0x000fe20007f5e0ff */
[----:B------:R-:W-:Y:S02]  /*16410*/  IMAD.MOV.U32 R227, RZ, RZ, R228 ;  /* 0x000000ffffe37224 */ /* 0x000fe400078e00e4 */
[----:B------:R-:W-:Y:S02]  /*16420*/  IMAD.MOV.U32 R228, RZ, RZ, R218 ;  /* 0x000000ffffe47224 */ /* 0x000fe400078e00da */
[----:B------:R-:W-:Y:S02]  /*16430*/  IMAD.MOV.U32 R218, RZ, RZ, R219 ;  /* 0x000000ffffda7224 */ /* 0x000fe400078e00db */
[----:B------:R-:W-:Y:S02]  /*16440*/  IMAD.MOV.U32 R219, RZ, RZ, R220 ;  /* 0x000000ffffdb7224 */ /* 0x000fe400078e00dc */
[----:B------:R-:W-:-:S02]  /*16450*/  IMAD.MOV.U32 R220, RZ, RZ, R221 ;  /* 0x000000ffffdc7224 */ /* 0x000fc400078e00dd */
[----:B------:R-:W4:Y:S04]  /*16460*/  LDL.LU R221, [R1+0x684] ;  /* 0x0006840001dd7983 */ /* 0x000f280000300800 */
[----:B------:R0:W-:Y:S04]  /*16470*/  STL [R1+0xb40], R195 ;  /* 0x000b40c301007387 */ /* 0x0001e80000100800 */
[----:B0-----:R-:W2:Y:S02]  /*16480*/  LDL.LU R195, [R1+0xb64] ;  /* 0x000b640001c37983 */ /* 0x001ea40000300800 */
[----:B--2---:R-:W-:-:S05]  /*16490*/  IMAD.X R195, R10, 0x1, R195, P3 ;  /* 0x000000010ac37824 */ /* 0x004fca00018e06c3 */
[----:B------:R0:W-:Y:S04]  /*164a0*/  STL [R1+0xb64], R195 ;  /* 0x000b64c301007387 */ /* 0x0001e80000100800 */
[----:B0-----:R-:W2:Y:S02]  /*164b0*/  LDL.LU R195, [R1+0xb38] ;  /* 0x000b380001c37983 */ /* 0x001ea40000300800 */
[----:B--2---:R-:W-:-:S05]  /*164c0*/  IADD3 R195, P3, R229, R195, RZ ;  /* 0x000000c3e5c37210 */ /* 0x004fca0007f7e0ff */
[----:B------:R0:W-:Y:S04]  /*164d0*/  STL [R1+0xb38], R195 ;  /* 0x000b38c301007387 */ /* 0x0001e80000100800 */
[----:B0-----:R-:W2:Y:S02]  /*164e0*/  LDL.LU R195, [R1+0xb5c] ;  /* 0x000b5c0001c37983 */ /* 0x001ea40000300800 */
[----:B--2---:R-:W-:-:S05]  /*164f0*/  IMAD.X R195, R10, 0x1, R195, P4 ;  /* 0x000000010ac37824 */ /* 0x004fca00020e06c3 */
[----:B------:R0:W-:Y:S04]  /*16500*/  STL [R1+0xb5c], R195 ;  /* 0x000b5cc301007387 */ /* 0x0001e80000100800 */
[----:B0-----:R-:W2:Y:S02]  /*16510*/  LDL.LU R195, [R1+0xb30] ;  /* 0x000b300001c37983 */ /* 0x001ea40000300800 */
[----:B--2---:R-:W-:-:S05]  /*16520*/  IADD3 R195, P4, R229, R195, RZ ;  /* 0x000000c3e5c37210 */ /* 0x004fca0007f9e0ff */
[----:B------:R0:W-:Y:S04]  /*16530*/  STL [R1+0xb30], R195 ;  /* 0x000b30c301007387 */ /* 0x0001e80000100800 */
[----:B0-----:R-:W2:Y:S01]  /*16540*/  LDL.LU R195, [R1+0xb54] ;  /* 0x000b540001c37983 */ /* 0x001ea20000300800 */
[----:B------:R-:W-:Y:S01]  /*16550*/  UIADD3.64 UR20, UR8, 0x1fe, URZ ;  /* 0x000001fe08147897 */ /* 0x000fe2000fffe03f */
[----:B------:R-:W-:-:S08]  /*16560*/  WARPGROUP.ARRIVE ;  /* 0x00000000000079c5 */ /* 0x000fd00000000000 */
[----:B------:R-:W-:Y:S01]  /*16570*/  QGMMA.64x256x32.F32.E4M3.E4M3 R24, gdesc[UR20], R24, gsb0 ;  /* 0x03e00000141879f3 */ /* 0x000fe20008000818 */
[----:B--2---:R-:W-:-:S05]  /*16580*/  IMAD.X R195, R10, 0x1, R195, P5 ;  /* 0x000000010ac37824 */ /* 0x004fca00028e06c3 */
[----:B------:R0:W-:Y:S04]  /*16590*/  STL [R1+0xb54], R195 ;  /* 0x000b54c301007387 */ /* 0x0001e80000100800 */
[----:B0-----:R-:W2:Y:S01]  /*165a0*/  LDL.LU R195, [R1+0xb28] ;  /* 0x000b280001c37983 */ /* 0x001ea20000300800 */
[----:B------:R-:W-:Y:S01]  /*165b0*/  UIADD3.64 UR8, UR8, 0x200, URZ ;  /* 0x0000020008087897 */ /* 0x000fe2000fffe03f */
[----:B------:R-:W-:Y:S02]  /*165c0*/  WARPGROUP.DEPBAR.LE gsb0, 0x0 ;  /* 0x00008000000079c5 */ /* 0x000fe40000010000 */
[----:B------:R-:W-:-:S14]  /*165d0*/  WARPGROUP.ARRIVE ;  /* 0x00000000000079c5 */ /* 0x000fdc0000000000 */
[----:B------:R-:W-:Y:S01]  /*165e0*/  QGMMA.64x256x32.F32.E4M3.E4M3 R24, gdesc[UR8], R24, gsb0 ;  /* 0x03e00000081879f3 */ /* 0x000fe20008000818 */
[----:B--2---:R-:W-:-:S05]  /*165f0*/  IADD3 R195, P5, R229, R195, RZ ;  /* 0x000000c3e5c37210 */ /* 0x004fca0007fbe0ff */
[----:B------:R0:W-:Y:S04]  /*16600*/  STL [R1+0xb28], R195 ;  /* 0x000b28c301007387 */ /* 0x0001e80000100800 */
[----:B0-----:R-:W2:Y:S01]  /*16610*/  LDL.LU R195, [R1+0xb4c] ;  /* 0x000b4c0001c37983 */ /* 0x001ea20000300800 */
[----:B------:R-:W-:Y:S02]  /*16620*/  WARPGROUP.DEPBAR.LE gsb0, 0x0 ;  /* 0x00008000000079c5 */ /* 0x000fe40000010000 */
[----:B--2---:R-:W-:-:S05]  /*16630*/  IMAD.X R195, R10, 0x1, R195, P6 ;  /* 0x000000010ac37824 */ /* 0x004fca00030e06c3 */
[----:B------:R-:W-:Y:S04]  /*16640*/  STL [R1+0xb4c], R195 ;  /* 0x000b4cc301007387 */ /* 0x000fe80000100800 */
[----:B------:R-:W-:Y:S04]  /*16650*/  STL.64 [R1], R24 ;  /* 0x0000001801007387 */ /* 0x000fe80000100a00 */
        /* <DEDUP_REMOVED lines=64> */
[----:B------:R-:W3:Y:S04]  /*16a60*/  LDL.LU.64 R148, [R1+0x12c8] ;  /* 0x0012c80001947983 */ /* 0x000ee80000300a00 */
[----:B------:R-:W2:Y:S04]  /*16a70*/  LDL.LU.64 R146, [R1+0x12c0] ;  /* 0x0012c00001927983 */ /* 0x000ea80000300a00 */
        /* <DEDUP_REMOVED lines=60> */
[----:B------:R-:W3:Y:S01]  /*16e40*/  LDL.LU.64 R24, [R1+0x10d8] ;  /* 0x0010d80001187983 */ /* 0x000ee20000300a00 */
        /* <DEDUP_REMOVED lines=15> */
[----:B----4-:R-:W-:Y:S02]  /*16f40*/  IMAD.MOV.U32 R220, RZ, RZ, R221 ;  /* 0x000000ffffdc7224 */ /* 0x010fe400078e00dd */
[----:B------:R-:W-:Y:S02]  /*16f50*/  IMAD.MOV.U32 R221, RZ, RZ, R222 ;  /* 0x000000ffffdd7224 */ /* 0x000fe400078e00de */
[----:B------:R-:W-:Y:S01]  /*16f60*/  IMAD.MOV.U32 R222, RZ, RZ, R239 ;  /* 0x000000ffffde7224 */ /* 0x000fe200078e00ef */
[C---:B--2---:R-:W-:Y:S01]  /*16f70*/  IADD3 R126, P6, R229.reuse, R126, RZ ;  /* 0x0000007ee57e7210 */ /* 0x044fe20007fde0ff */
[C---:B------:R-:W-:Y:S01]  /*16f80*/  IMAD.X R127, R10.reuse, 0x1, R127, P1 ;  /* 0x000000010a7f7824 */ /* 0x040fe200008e067f */
[----:B---3--:R-:W-:Y:S01]  /*16f90*/  IADD3 R128, P1, R229, R128, RZ ;  /* 0x00000080e5807210 */ /* 0x008fe20007f3e0ff */
[----:B------:R-:W-:-:S02]  /*16fa0*/  IMAD.X R129, R10, 0x1, R129, P2 ;  /* 0x000000010a817824 */ /* 0x000fc400010e0681 */
[----:B------:R0:W-:Y:S01]  /*16fb0*/  STL [R1+0xb20], R126 ;  /* 0x000b207e01007387 */ /* 0x0001e20000100800 */
[C---:B------:R-:W-:Y:S01]  /*16fc0*/  IADD3 R130, P2, R229.reuse, R130, RZ ;  /* 0x00000082e5827210 */ /* 0x040fe20007f5e0ff */
[C---:B------:R-:W-:Y:S01]  /*16fd0*/  IMAD.X R131, R10.reuse, 0x1, R131, P3 ;  /* 0x000000010a837824 */ /* 0x040fe200018e0683 */
[C---:B------:R-:W-:Y:S01]  /*16fe0*/  IADD3 R132, P3, R229.reuse, R132, RZ ;  /* 0x00000084e5847210 */ /* 0x040fe20007f7e0ff */
[----:B0-----:R-:W2:Y:S04]  /*16ff0*/  LDL.LU R126, [R1+0x10d4] ;  /* 0x0010d400017e7983 */ /* 0x001ea80000300800 */
[----:B------:R0:W-:Y:S01]  /*17000*/  STL [R1+0xb44], R127 ;  /* 0x000b447f01007387 */ /* 0x0001e20000100800 */
[----:B------:R-:W-:Y:S01]  /*17010*/  IMAD.X R133, R10, 0x1, R133, P4 ;  /* 0x000000010a857824 */ /* 0x000fe200020e0685 */
[----:B------:R-:W-:-:S02]  /*17020*/  IADD3 R134, P4, R229, R134, RZ ;  /* 0x00000086e5867210 */ /* 0x000fc40007f9e0ff */
[----:B0-----:R-:W2:Y:S04]  /*17030*/  LDL.LU R127, [R1+0x10d0] ;  /* 0x0010d000017f7983 */ /* 0x001ea80000300800 */
[----:B------:R0:W-:Y:S01]  /*17040*/  STL [R1+0xb18], R128 ;  /* 0x000b188001007387 */ /* 0x0001e20000100800 */
[----:B------:R-:W-:-:S03]  /*17050*/  IMAD.X R135, R10, 0x1, R135, P5 ;  /* 0x000000010a877824 */ /* 0x000fc600028e0687 */
[----:B0-----:R-:W2:Y:S04]  /*17060*/  LDL.LU R128, [R1+0x10cc] ;  /* 0x0010cc0001807983 */ /* 0x001ea80000300800 */
[----:B------:R0:W-:Y:S01]  /*17070*/  STL [R1+0xb3c], R129 ;  /* 0x000b3c8101007387 */ /* 0x0001e20000100800 */
[----:B------:R-:W-:-:S03]  /*17080*/  IADD3 R136, P5, R229, R136, RZ ;  /* 0x00000088e5887210 */ /* 0x000fc60007fbe0ff */
        /* <DEDUP_REMOVED lines=49> */
[----:B------:R0:W-:Y:S04]  /*173a0*/  STL [R1+0xad0], R146 ;  /* 0x000ad09201007387 */ /* 0x0001e80000100800 */
        /* <DEDUP_REMOVED lines=11> */
[----:B------:R-:W3:Y:S04]  /*17460*/  LDL.LU R239, [R1+0x106c] ;  /* 0x00106c0001ef7983 */ /* 0x000ee80000300800 */
        /* <DEDUP_REMOVED lines=221> */
[----:B----4-:R-:W-:-:S05]  /*18240*/  IADD3 R195, P2, R195, UR6, RZ ;  /* 0x00000006c3c37c10 */ /* 0x010fca000ff5e0ff */
        /* <DEDUP_REMOVED lines=32> */
[----:B----4-:R-:W-:-:S05]  /*18450*/  IADD3.X R195, R195, UR25, RZ, P2, !PT ;  /* 0x00000019c3c37c10 */ /* 0x010fca00097fe4ff */
        /* <DEDUP_REMOVED lines=245> */
[----:B----4-:R-:W-:Y:S02]  /*193b0*/  IADD3.X R195, R195, UR25, RZ, P1, !PT ;  /* 0x00000019c3c37c10 */ /* 0x010fe40008ffe4ff */
[----:B------:R-:W-:-:S03]  /*193c0*/  IADD3 R199, P1, R199, UR6, RZ ;  /* 0x00000006c7c77c10 */ /* 0x000fc6000ff3e0ff */
[----:B------:R-:W-:Y:S04]  /*193d0*/  STL [R1+0x85c], R195 ;  /* 0x00085cc301007387 */ /* 0x000fe80000100800 */
[----:B------:R0:W-:Y:S04]  /*193e0*/  STL [R1+0x830], R199 ;  /* 0x000830c701007387 */ /* 0x0001e80000100800 */
[----:B0-----:R-:W4:Y:S02]  /*193f0*/  LDL.LU R199, [R1+0x854] ;  /* 0x0008540001c77983 */ /* 0x001f240000300800 */
[----:B----4-:R-:W-:-:S05]  /*19400*/  IADD3.X R199, R199, UR25, RZ, P2, !PT ;  /* 0x00000019c7c77c10 */ /* 0x010fca00097fe4ff */
        /* <DEDUP_REMOVED lines=13> */
[----:B------:R-:W-:Y:S01]  /*194e0*/  IMAD.MOV.U32 R228, RZ, RZ, R218 ;  /* 0x000000ffffe47224 */ /* 0x000fe200078e00da */
[----:B------:R-:W-:Y:S01]  /*194f0*/  IADD3 R199, P2, R199, UR6, RZ ;  /* 0x00000006c7c77c10 */ /* 0x000fe2000ff5e0ff */
[----:B------:R-:W-:Y:S02]  /*19500*/  IMAD.MOV.U32 R218, RZ, RZ, R219 ;  /* 0x000000ffffda7224 */ /* 0x000fe400078e00db */
[----:B------:R-:W-:Y:S02]  /*19510*/  IMAD.MOV.U32 R219, RZ, RZ, R220 ;  /* 0x000000ffffdb7224 */ /* 0x000fe400078e00dc */
[----:B------:R-:W-:Y:S02]  /*19520*/  IMAD.MOV.U32 R220, RZ, RZ, R221 ;  /* 0x000000ffffdc7224 */ /* 0x000fe400078e00dd */
[----:B------:R-:W-:-:S02]  /*19530*/  IMAD.MOV.U32 R221, RZ, RZ, R222 ;  /* 0x000000ffffdd7224 */ /* 0x000fc400078e00de */
[----:B------:R-:W-:Y:S02]  /*19540*/  IMAD.MOV.U32 R222, RZ, RZ, R223 ;  /* 0x000000ffffde7224 */ /* 0x000fe400078e00df */
[----:B------:R-:W4:Y:S04]  /*19550*/  LDL.LU R223, [R1+0x674] ;  /* 0x0006740001df7983 */ /* 0x000f280000300800 */
[----:B------:R0:W-:Y:S04]  /*19560*/  STL [R1+0x828], R199 ;  /* 0x000828c701007387 */ /* 0x0001e80000100800 */
[----:B0-----:R-:W2:Y:S02]  /*19570*/  LDL.LU R199, [R1+0x84c] ;  /* 0x00084c0001c77983 */ /* 0x001ea40000300800 */
[----:B--2---:R-:W-:-:S05]  /*19580*/  IADD3.X R199, R199, UR25, RZ, P3, !PT ;  /* 0x00000019c7c77c10 */ /* 0x004fca0009ffe4ff */
[----:B------:R0:W-:Y:S04]  /*19590*/  STL [R1+0x84c], R199 ;  /* 0x00084cc701007387 */ /* 0x0001e80000100800 */
[----:B0-----:R-:W2:Y:S02]  /*195a0*/  LDL.LU R199, [R1+0x820] ;  /* 0x0008200001c77983 */ /* 0x001ea40000300800 */
[----:B--2---:R-:W-:-:S05]  /*195b0*/  IADD3 R199, P3, R199, UR6, RZ ;  /* 0x00000006c7c77c10 */ /* 0x004fca000ff7e0ff */
        /* <DEDUP_REMOVED lines=212> */
[----:B--2---:R-:W-:Y:S02]  /*1a300*/  IADD3.X R199, R199, UR25, RZ, P3, !PT ;  /* 0x00000019c7c77c10 */ /* 0x004fe40009ffe4ff */
[----:B------:R-:W-:-:S03]  /*1a310*/  IADD3 R235, P3, R235, UR6, RZ ;  /* 0x00000006ebeb7c10 */ /* 0x000fc6000ff7e0ff */
[----:B------:R-:W-:Y:S04]  /*1a320*/  STL [R1+0x72c], R199 ;  /* 0x00072cc701007387 */ /* 0x000fe80000100800 */
[----:B------:R0:W-:Y:S04]  /*1a330*/  STL [R1+0x700], R235 ;  /* 0x000700eb01007387 */ /* 0x0001e80000100800 */
[----:B0-----:R-:W2:Y:S04]  /*1a340*/  LDL.LU R235, [R1+0x1068] ;  /* 0x0010680001eb7983 */ /* 0x001ea80000300800 */
[----:B------:R-:W3:Y:S02]  /*1a350*/  LDL.LU R199, [R1+0x724] ;  /* 0x0007240001c77983 */ /* 0x000ee40000300800 */
[----:B---3--:R-:W-:-:S05]  /*1a360*/  IADD3.X R199, R199, UR25, RZ, P4, !PT ;  /* 0x00000019c7c77c10 */ /* 0x008fca000a7fe4ff */
[----:B------:R0:W-:Y:S04]  /*1a370*/  STL [R1+0x724], R199 ;  /* 0x000724c701007387 */ /* 0x0001e80000100800 */
[----:B0-----:R-:W3:Y:S01]  /*1a380*/  LDL.LU R199, [R1+0x6f8] ;  /* 0x0006f80001c77983 */ /* 0x001ee20000300800 */
[----:B--2---:R-:W-:Y:S02]  /*1a390*/  IADD3.X R235, R235, UR25, RZ, P5, !PT ;  /* 0x00000019ebeb7c10 */ /* 0x004fe4000affe4ff */
[----:B------:R-:W-:Y:S02]  /*1a3a0*/  IADD3 R234, P5, R234, UR6, RZ ;  /* 0x00000006eaea7c10 */ /* 0x000fe4000ffbe0ff */
[----:B---3--:R-:W-:-:S05]  /*1a3b0*/  IADD3 R199, P4, R199, UR6, RZ ;  /* 0x00000006c7c77c10 */ /* 0x008fca000ff9e0ff */
[----:B------:R-:W-:Y:S04]  /*1a3c0*/  STL [R1+0x6f8], R199 ;  /* 0x0006f8c701007387 */ /* 0x000fe80000100800 */
[----:B------:R0:W-:Y:S04]  /*1a3d0*/  STL [R1+0x71c], R235 ;  /* 0x00071ceb01007387 */ /* 0x0001e80000100800 */
[----:B0-----:R-:W2:Y:S04]  /*1a3e0*/  LDL.LU R235, [R1+0x1064] ;  /* 0x0010640001eb7983 */ /* 0x001ea80000300800 */
[----:B------:R0:W-:Y:S04]  /*1a3f0*/  STL [R1+0x6f0], R234 ;  /* 0x0006f0ea01007387 */ /* 0x0001e80000100800 */
[----:B0-----:R-:W3:Y:S04]  /*1a400*/  LDL.LU R234, [R1+0x1060] ;  /* 0x0010600001ea7983 */ /* 0x001ee80000300800 */
[----:B------:R-:W4:Y:S02]  /*1a410*/  LDL.LU R199, [R1+0x714] ;  /* 0x0007140001c77983 */ /* 0x000f240000300800 */
[----:B----4-:R-:W-:-:S05]  /*1a420*/  IADD3.X R199, R199, UR25, RZ, P6, !PT ;  /* 0x00000019c7c77c10 */ /* 0x010fca000b7fe4ff */
[----:B------:R0:W-:Y:S04]  /*1a430*/  STL [R1+0x714], R199 ;  /* 0x000714c701007387 */ /* 0x0001e80000100800 */
[----:B0-----:R-:W4:Y:S01]  /*1a440*/  LDL.LU R199, [R1+0x6e8] ;  /* 0x0006e80001c77983 */ /* 0x001f220000300800 */
[----:B------:R-:W-:Y:S02]  /*1a450*/  IADD3.X R239, R239, UR25, RZ, P1, !PT ;  /* 0x00000019efef7c10 */ /* 0x000fe40008ffe4ff */
[----:B------:R-:W-:Y:S02]  /*1a460*/  IADD3 R238, P1, R238, UR6, RZ ;  /* 0x00000006eeee7c10 */ /* 0x000fe4000ff3e0ff */
[----:B----4-:R-:W-:-:S05]  /*1a470*/  IADD3 R199, P6, R199, UR6, RZ ;  /* 0x00000006c7c77c10 */ /* 0x010fca000ffde0ff */
[----:B------:R-:W-:Y:S04]  /*1a480*/  STL [R1+0x6e8], R199 ;  /* 0x0006e8c701007387 */ /* 0x000fe80000100800 */
[----:B------:R0:W-:Y:S04]  /*1a490*/  STL [R1+0x70c], R239 ;  /* 0x00070cef01007387 */ /* 0x0001e80000100800 */
[----:B0-----:R-:W4:Y:S04]  /*1a4a0*/  LDL.LU R239, [R1+0x105c] ;  /* 0x00105c0001ef7983 */ /* 0x001f280000300800 */
[----:B------:R0:W-:Y:S04]  /*1a4b0*/  STL [R1+0x6e0], R238 ;  /* 0x0006e0ee01007387 */ /* 0x0001e80000100800 */
[----:B0-----:R-:W3:Y:S04]  /*1a4c0*/  LDL.LU R238, [R1+0x1058] ;  /* 0x0010580001ee7983 */ /* 0x001ee80000300800 */
[----:B------:R-:W2:Y:S02]  /*1a4d0*/  LDL.LU R199, [R1+0x704] ;  /* 0x0007040001c77983 */ /* 0x000ea40000300800 */
[----:B--2---:R-:W-:-:S05]  /*1a4e0*/  IADD3.X R199, R199, UR25, RZ, P2, !PT ;  /* 0x00000019c7c77c10 */ /* 0x004fca00097fe4ff */
[----:B------:R0:W-:Y:S04]  /*1a4f0*/  STL [R1+0x704], R199 ;  /* 0x000704c701007387 */ /* 0x0001e80000100800 */
[----:B0-----:R-:W2:Y:S01]  /*1a500*/  LDL.LU R199, [R1+0x6d8] ;  /* 0x0006d80001c77983 */ /* 0x001ea20000300800 */
[----:B------:R-:W-:Y:S02]  /*1a510*/  IADD3.X R243, R243, UR25, RZ, P3, !PT ;  /* 0x00000019f3f37c10 */ /* 0x000fe40009ffe4ff */
[----:B------:R-:W-:Y:S02]  /*1a520*/  IADD3 R242, P3, R242, UR6, RZ ;  /* 0x00000006f2f27c10 */ /* 0x000fe4000ff7e0ff */
[----:B--2---:R-:W-:-:S05]  /*1a530*/  IADD3 R199, P2, R199, UR6, RZ ;  /* 0x00000006c7c77c10 */ /* 0x004fca000ff5e0ff */
        /* <DEDUP_REMOVED lines=16> */
[----:B0-----:R-:W2:Y:S04]  /*1a640*/  LDL.LU R246, [R1+0x1048] ;  /* 0x0010480001f67983 */ /* 0x001ea80000300800 */
[----:B------:R-:W3:Y:S02]  /*1a650*/  LDL.LU R199, [R1+0x6e4] ;  /* 0x0006e40001c77983 */ /* 0x000ee40000300800 */
[----:B---3--:R-:W-:-:S05]  /*1a660*/  IADD3.X R199, R199, UR25, RZ, P6, !PT ;  /* 0x00000019c7c77c10 */ /* 0x008fca000b7fe4ff */
[----:B------:R0:W-:Y:S04]  /*1a670*/  STL [R1+0x6e4], R199 ;  /* 0x0006e4c701007387 */ /* 0x0001e80000100800 */
[----:B0-----:R-:W3:Y:S01]  /*1a680*/  LDL.LU R199, [R1+0x6b8] ;  /* 0x0006b80001c77983 */ /* 0x001ee20000300800 */
[----:B------:R-:W-:Y:S02]  /*1a690*/  IADD3.X R251, R251, UR25, RZ, P1, !PT ;  /* 0x00000019fbfb7c10 */ /* 0x000fe40008ffe4ff */
[----:B------:R-:W-:Y:S02]  /*1a6a0*/  IADD3 R250, P1, R250, UR6, RZ ;  /* 0x00000006fafa7c10 */ /* 0x000fe4000ff3e0ff */
[----:B---3--:R-:W-:-:S05]  /*1a6b0*/  IADD3 R199, P6, R199, UR6, RZ ;  /* 0x00000006c7c77c10 */ /* 0x008fca000ffde0ff */
[----:B------:R-:W-:Y:S04]  /*1a6c0*/  STL [R1+0x6b8], R199 ;  /* 0x0006b8c701007387 */ /* 0x000fe80000100800 */
[----:B------:R0:W-:Y:S04]  /*1a6d0*/  STL [R1+0x6dc], R251 ;  /* 0x0006dcfb01007387 */ /* 0x0001e80000100800 */
[----:B0-----:R-:W3:Y:S04]  /*1a6e0*/  LDL.LU R251, [R1+0x1044] ;  /* 0x0010440001fb7983 */ /* 0x001ee80000300800 */
[----:B------:R0:W-:Y:S04]  /*1a6f0*/  STL [R1+0x6b0], R250 ;  /* 0x0006b0fa01007387 */ /* 0x0001e80000100800 */
[----:B0-----:R-:W2:Y:S04]  /*1a700*/  LDL.LU R250, [R1+0x1040] ;  /* 0x0010400001fa7983 */ /* 0x001ea80000300800 */
[----:B------:R-:W4:Y:S02]  /*1a710*/  LDL.LU R199, [R1+0x6d4] ;  /* 0x0006d40001c77983 */ /* 0x000f240000300800 */
[----:B----4-:R-:W-:-:S05]  /*1a720*/  IADD3.X R199, R199, UR25, RZ, P2, !PT ;  /* 0x00000019c7c77c10 */ /* 0x010fca00097fe4ff */
[----:B------:R0:W-:Y:S04]  /*1a730*/  STL [R1+0x6d4], R199 ;  /* 0x0006d4c701007387 */ /* 0x0001e80000100800 */
[----:B0-----:R-:W4:Y:S01]  /*1a740*/  LDL.LU R199, [R1+0x6a8] ;  /* 0x0006a80001c77983 */ /* 0x001f220000300800 */
[----:B------:R-:W-:Y:S02]  /*1a750*/  IADD3.X R232, R232, UR25, RZ, P3, !PT ;  /* 0x00000019e8e87c10 */ /* 0x000fe40009ffe4ff */
[----:B------:R-:W-:Y:S01]  /*1a760*/  IADD3 R233, P3, R233, UR6, RZ ;  /* 0x00000006e9e97c10 */ /* 0x000fe2000ff7e0ff */
[----:B------:R-:W-:Y:S01]  /*1a770*/  WARPGROUP.ARRIVE ;  /* 0x00000000000079c5 */ /* 0x000fe20000000000 */
[----:B------:R-:W-:Y:S01]  /*1a780*/  UMOV UR12, UR20 ;  /* 0x00000014000c7c82 */ /* 0x000fe20008000000 */
[----:B------:R-:W-:-:S04]  /*1a790*/  UMOV UR13, UR21 ;  /* 0x00000015000d7c82 */ /* 0x000fc80008000000 */
[----:B------:R-:W-:Y:S01]  /*1a7a0*/  QGMMA.64x256x32.F32.E4M3.E4M3 R24, gdesc[UR12], R24, gsb0 ;  /* 0x03e000000c1879f3 */ /* 0x000fe20008000818 */
[----:B----4-:R-:W-:-:S05]  /*1a7b0*/  IADD3 R199, P2, R199, UR6, RZ ;  /* 0x00000006c7c77c10 */ /* 0x010fca000ff5e0ff */
[----:B------:R-:W-:Y:S04]  /*1a7c0*/  STL [R1+0x6a8], R199 ;  /* 0x0006a8c701007387 */ /* 0x000fe80000100800 */
[----:B------:R0:W-:Y:S04]  /*1a7d0*/  STL [R1+0x6cc], R232 ;  /* 0x0006cce801007387 */ /* 0x0001e80000100800 */
[----:B0-----:R-:W4:Y:S04]  /*1a7e0*/  LDL.LU R232, [R1+0x103c] ;  /* 0x00103c0001e87983 */ /* 0x001f280000300800 */
[----:B------:R0:W-:Y:S04]  /*1a7f0*/  STL [R1+0x6a0], R233 ;  /* 0x0006a0e901007387 */ /* 0x0001e80000100800 */
[----:B0-----:R-:W3:Y:S01]  /*1a800*/  LDL.LU R233, [R1+0x1038] ;  /* 0x0010380001e97983 */ /* 0x001ee20000300800 */
[----:B------:R-:W-:-:S02]  /*1a810*/  WARPGROUP.DEPBAR.LE gsb0, 0x0 ;  /* 0x00008000000079c5 */ /* 0x000fc40000010000 */
[----:B------:R-:W-:Y:S01]  /*1a820*/  WARPGROUP.ARRIVE ;  /* 0x00000000000079c5 */ /* 0x000fe20000000000 */
[----:B------:R-:W-:Y:S01]  /*1a830*/  UMOV UR16, UR8 ;  /* 0x0000000800107c82 */ /* 0x000fe20008000000 */
[----:B------:R-:W-:-:S04]  /*1a840*/  UMOV UR17, UR9 ;  /* 0x0000000900117c82 */ /* 0x000fc80008000000 */
[----:B------:R-:W-:Y:S01]  /*1a850*/  QGMMA.64x256x32.F32.E4M3.E4M3 R24, gdesc[UR16], R24, gsb0 ;  /* 0x03e00000101879f3 */ /* 0x000fe20008000818 */
[----:B------:R-:W-:Y:S02]  /*1a860*/  IADD3.X R2, R2, UR25, RZ, P5, !PT ;  /* 0x0000001902027c10 */ /* 0x000fe4000affe4ff */
[----:B------:R-:W-:Y:S02]  /*1a870*/  IADD3 R203, P5, R203, UR6, RZ ;  /* 0x00000006cbcb7c10 */ /* 0x000fe4000ffbe0ff */
[----:B------:R-:W-:Y:S02]  /*1a880*/  IADD3.X R207, R207, UR25, RZ, P6, !PT ;  /* 0x00000019cfcf7c10 */ /* 0x000fe4000b7fe4ff */
[----:B------:R-:W-:Y:S02]  /*1a890*/  IADD3 R211, P6, R211, UR6, RZ ;  /* 0x00000006d3d37c10 */ /* 0x000fe4000ffde0ff */
[----:B------:R-:W-:Y:S02]  /*1a8a0*/  IADD3.X R215, R215, UR25, RZ, P1, !PT ;  /* 0x00000019d7d77c10 */ /* 0x000fe40008ffe4ff */
[----:B------:R-:W-:-:S02]  /*1a8b0*/  IADD3 R224, P1, R224, UR6, RZ ;  /* 0x00000006e0e07c10 */ /* 0x000fc4000ff3e0ff */
        /* <DEDUP_REMOVED lines=15> */
[----:B---3--:R-:W-:Y:S02]  /*1a9b0*/  IADD3.X R233, R233, UR25, RZ, P4, !PT ;  /* 0x00000019e9e97c10 */ /* 0x008fe4000a7fe4ff */
[----:B----4-:R-:W-:-:S03]  /*1a9c0*/  IADD3 R232, P4, R232, UR6, RZ ;  /* 0x00000006e8e87c10 */ /* 0x010fc6000ff9e0ff */
[----:B------:R0:W-:Y:S04]  /*1a9d0*/  STL [R1+0x6c4], R233 ;  /* 0x0006c4e901007387 */ /* 0x0001e80000100800 */
[----:B0-----:R-:W3:Y:S04]  /*1a9e0*/  LDL.LU R233, [R1+0x1034] ;  /* 0x0010340001e97983 */ /* 0x001ee80000300800 */
[----:B------:R0:W-:Y:S04]  /*1a9f0*/  STL [R1+0x698], R232 ;  /* 0x000698e801007387 */ /* 0x0001e80000100800 */
[----:B0-----:R-:W4:Y:S04]  /*1aa00*/  LDL.LU R232, [R1+0x1030] ;  /* 0x0010300001e87983 */ /* 0x001f280000300800 */
[----:B------:R0:W-:Y:S01]  /*1aa10*/  STL [R1+0x6bc], R2 ;  /* 0x0006bc0201007387 */ /* 0x0001e20000100800 */
[----:B------:R-:W-:-:S02]  /*1aa20*/  IADD3.X R226, R226, UR25, RZ, P4, !PT ;  /* 0x00000019e2e27c10 */ /* 0x000fc4000a7fe4ff */
[----:B------:R-:W-:Y:S01]  /*1aa30*/  IADD3 R227, P4, R227, UR6, RZ ;  /* 0x00000006e3e37c10 */ /* 0x000fe2000ff9e0ff */
[----:B0-----:R0:W5:Y:S04]  /*1aa40*/  LDL.LU R2, [R1+0x102c] ;  /* 0x00102c0001027983 */ /* 0x0011680000300800 */
[----:B------:R0:W-:Y:S04]  /*1aa50*/  STL [R1+0x690], R203 ;  /* 0x000690cb01007387 */ /* 0x0001e80000100800 */
        /* <DEDUP_REMOVED lines=15> */
[----:B------:R0:W-:Y:S01]  /*1ab50*/  STL [R1+0x650], R222 ;  /* 0x000650de01007387 */ /* 0x0001e20000100800 */
[----:B------:R-:W-:-:S03]  /*1ab60*/  IADD3.X R213, R213, UR25, RZ, P4, !PT ;  /* 0x00000019d5d57c10 */ /* 0x000fc6000a7fe4ff */
[----:B------:R0:W-:Y:S01]  /*1ab70*/  STL [R1+0x674], R223 ;  /* 0x000674df01007387 */ /* 0x0001e20000100800 */
[----:B------:R-:W-:-:S03]  /*1ab80*/  IADD3 R212, P4, R212, UR6, RZ ;  /* 0x00000006d4d47c10 */ /* 0x000fc6000ff9e0ff */
[----:B------:R0:W-:Y:S04]  /*1ab90*/  STL [R1+0x648], R217 ;  /* 0x000648d901007387 */ /* 0x0001e80000100800 */
[----:B------:R0:W-:Y:S01]  /*1aba0*/  STL [R1+0x66c], R216 ;  /* 0x00066cd801007387 */ /* 0x0001e20000100800 */
[----:B------:R-:W-:-:S03]  /*1abb0*/  IADD3 R209, P5, R209, UR6, RZ ;  /* 0x00000006d1d17c10 */ /* 0x000fc6000ffbe0ff */
[----:B------:R0:W-:Y:S01]  /*1abc0*/  STL [R1+0x640], R214 ;  /* 0x000640d601007387 */ /* 0x0001e20000100800 */
[----:B------:R-:W-:-:S03]  /*1abd0*/  IADD3.X R208, R208, UR25, RZ, P6, !PT ;  /* 0x00000019d0d07c10 */ /* 0x000fc6000b7fe4ff */
        /* <DEDUP_REMOVED lines=32> */
[----:B------:R0:W-:Y:S04]  /*1ade0*/  STL [R1+0x624], R192 ;  /* 0x000624c001007387 */ /* 0x0001e80000100800 */
[----:B------:R0:W-:Y:S04]  /*1adf0*/  STL [R1+0x61c], R190 ;  /* 0x00061cbe01007387 */ /* 0x0001e80000100800 */
[----:B------:R0:W-:Y:S04]  /*1ae00*/  STL [R1+0x614], R189 ;  /* 0x000614bd01007387 */ /* 0x0001e80000100800 */
[----:B------:R0:W-:Y:S01]  /*1ae10*/  STL [R1+0x60c], R188 ;  /* 0x00060cbc01007387 */ /* 0x0001e20000100800 */
[----:B------:R-:W-:-:S03]  /*1ae20*/  VIADD R230, R230, 0x1 ;  /* 0x00000001e6e67836 */ /* 0x000fc60000000000 */
[----:B------:R0:W-:Y:S01]  /*1ae30*/  STL [R1+0x604], R186 ;  /* 0x000604ba01007387 */ /* 0x0001e20000100800 */
[----:B------:R-:W-:Y:S02]  /*1ae40*/  IADD3 R251, P6, R251, UR6, RZ ;  /* 0x00000006fbfb7c10 */ /* 0x000fe4000ffde0ff */
[----:B------:R-:W-:Y:S02]  /*1ae50*/  ISETP.NE.U32.AND P0, PT, R230, R3, PT ;  /* 0x00000003e600720c */ /* 0x000fe40003f05070 */
[----:B------:R-:W-:Y:S02]  /*1ae60*/  IADD3 R249, P1, R249, UR6, RZ ;  /* 0x00000006f9f97c10 */ /* 0x000fe4000ff3e0ff */
[----:B------:R-:W-:Y:S02]  /*1ae70*/  IADD3 R247, P2, R247, UR6, RZ ;  /* 0x00000006f7f77c10 */ /* 0x000fe4000ff5e0ff */
[----:B------:R-:W-:Y:S02]  /*1ae80*/  IADD3 R245, P3, R245, UR6, RZ ;  /* 0x00000006f5f57c10 */ /* 0x000fe4000ff7e0ff */
[----:B------:R-:W-:-:S02]  /*1ae90*/  IADD3.X R252, R252, UR25, RZ, P5, !PT ;  /* 0x00000019fcfc7c10 */ /* 0x000fc4000affe4ff */
[----:B--2---:R-:W-:Y:S02]  /*1aea0*/  IADD3.X R250, R250, UR25, RZ, P6, !PT ;  /* 0x00000019fafa7c10 */ /* 0x004fe4000b7fe4ff */
[----:B------:R-:W-:Y:S02]  /*1aeb0*/  IADD3.X R248, R248, UR25, RZ, P1, !PT ;  /* 0x00000019f8f87c10 */ /* 0x000fe40008ffe4ff */
[----:B------:R-:W-:Y:S02]  /*1aec0*/  IADD3.X R246, R246, UR25, RZ, P2, !PT ;  /* 0x00000019f6f67c10 */ /* 0x000fe400097fe4ff */
[----:B------:R-:W-:Y:S02]  /*1aed0*/  IADD3.X R244, R244, UR25, RZ, P3, !PT ;  /* 0x00000019f4f47c10 */ /* 0x000fe40009ffe4ff */
[----:B------:R-:W-:Y:S02]  /*1aee0*/  IADD3 R243, P4, R243, UR6, RZ ;  /* 0x00000006f3f37c10 */ /* 0x000fe4000ff9e0ff */
[----:B------:R-:W-:-:S02]  /*1aef0*/  IADD3 R241, P5, R241, UR6, RZ ;  /* 0x00000006f1f17c10 */ /* 0x000fc4000ffbe0ff */
[----:B------:R-:W-:Y:S02]  /*1af00*/  IADD3 R239, P6, R239, UR6, RZ ;  /* 0x00000006efef7c10 */ /* 0x000fe4000ffde0ff */
[----:B------:R-:W-:Y:S02]  /*1af10*/  IADD3 R237, P1, R237, UR6, RZ ;  /* 0x00000006eded7c10 */ /* 0x000fe4000ff3e0ff */
[----:B------:R-:W-:Y:S01]  /*1af20*/  IADD3 R235, P2, R235, UR6, RZ ;  /* 0x00000006ebeb7c10 */ /* 0x000fe2000ff5e0ff */
[----:B------:R-:W-:Y:S02]  /*1af30*/  WARPGROUP.DEPBAR.LE gsb0, 0x0 ;  /* 0x00008000000079c5 */ /* 0x000fe40000010000 */
[----:B------:R-:W-:Y:S02]  /*1af40*/  IADD3.X R242, R242, UR25, RZ, P4, !PT ;  /* 0x00000019f2f27c10 */ /* 0x000fe4000a7fe4ff */
[----:B------:R-:W-:Y:S02]  /*1af50*/  IADD3.X R240, R240, UR25, RZ, P5, !PT ;  /* 0x00000019f0f07c10 */ /* 0x000fe4000affe4ff */
[----:B------:R-:W-:-:S02]  /*1af60*/  IADD3.X R238, R238, UR25, RZ, P6, !PT ;  /* 0x00000019eeee7c10 */ /* 0x000fc4000b7fe4ff */
[----:B------:R-:W-:Y:S02]  /*1af70*/  IADD3.X R236, R236, UR25, RZ, P1, !PT ;  /* 0x00000019ecec7c10 */ /* 0x000fe40008ffe4ff */
[----:B------:R-:W-:Y:S02]  /*1af80*/  IADD3.X R234, R234, UR25, RZ, P2, !PT ;  /* 0x00000019eaea7c10 */ /* 0x000fe400097fe4ff */
[----:B---3--:R-:W-:-:S04]  /*1af90*/  IADD3 R233, P3, R233, UR6, RZ ;  /* 0x00000006e9e97c10 */ /* 0x008fc8000ff7e0ff */
[----:B----4-:R-:W-:Y:S01]  /*1afa0*/  IADD3.X R232, R232, UR25, RZ, P3, !PT ;  /* 0x00000019e8e87c10 */ /* 0x010fe20009ffe4ff */
[----:B0-----:R-:W-:Y:S08]  /*1afb0*/  @P0 BRA `(.L_x_2) ;  /* 0xffffff2c006c0947 */ /* 0x001ff0000383ffff */
.L_x_1:
[----:B------:R-:W2:Y:S01]  /*1afc0*/  LDL.LU R167, [R1+0x408] ;  /* 0x0004080001a77983 */ /* 0x000ea20000300800 */
[----:B------:R-:W-:Y:S01]  /*1afd0*/  ULDC UR5, c[0x0][0x248] ;  /* 0x0000920000057ab9 */ /* 0x000fe20000000800 */
[----:B-1----:R-:W-:Y:S01]  /*1afe0*/  MOV R0, UR32 ;  /* 0x0000002000007c02 */ /* 0x002fe20008000f00 */
[----:B------:R-:W-:Y:S01]  /*1aff0*/  ULDC.64 UR6, c[0x0][0x228] ;  /* 0x00008a0000067ab9 */ /* 0x000fe20000000a00 */
[----:B------:R-:W3:Y:S01]  /*1b000*/  LDL.LU R166, [R1+0x40c] ;  /* 0x00040c0001a67983 */ /* 0x000ee20000300800 */
[----:B------:R-:W-:Y:S01]  /*1b010*/  ULDC UR8, c[0x0][0x22c] ;  /* 0x00008b0000087ab9 */ /* 0x000fe20000000800 */
[----:B------:R-:W-:Y:S01]  /*1b020*/  LOP3.LUT R3, R3, 0xfeffffff, RZ, 0xc0, !PT ;  /* 0xfeffffff03037812 */ /* 0x000fe200078ec0ff */
[----:B------:R-:W-:Y:S01]  /*1b030*/  ULDC UR61, c[0x0][0x22c] ;  /* 0x00008b00003d7ab9 */ /* 0x000fe20000000800 */
[----:B------:R-:W4:Y:S01]  /*1b040*/  LDL.LU R165, [R1+0x418] ;  /* 0x0004180001a57983 */ /* 0x000f220000300800 */
[----:B------:R-:W-:Y:S01]  /*1b050*/  ULDC UR32, c[0x0][0x22c] ;  /* 0x00008b0000207ab9 */ /* 0x000fe20000000800 */
[C---:B-----5:R-:W-:Y:S01]  /*1b060*/  VIADD R252, R2.reuse, 0xb3 ;  /* 0x000000b302fc7836 */ /* 0x060fe20000000000 */
[----:B------:R-:W-:Y:S01]  /*1b070*/  ULDC UR60, c[0x0][0x22c] ;  /* 0x00008b00003c7ab9 */ /* 0x000fe20000000800 */
[----:B------:R-:W4:Y:S01]  /*1b080*/  LDL.LU R164, [R1+0x41c] ;  /* 0x00041c0001a47983 */ /* 0x000f220000300800 */
[C---:B------:R-:W-:Y:S01]  /*1b090*/  VIADD R242, R2.reuse, 0xb4 ;  /* 0x000000b402f27836 */ /* 0x040fe20000000000 */
[----:B------:R-:W-:Y:S01]  /*1b0a0*/  ULDC UR59, c[0x0][0x22c] ;  /* 0x00008b00003b7ab9 */ /* 0x000fe20000000800 */
[C---:B------:R-:W-:Y:S01]  /*1b0b0*/  VIADD R241, R2.reuse, 0xb5 ;  /* 0x000000b502f17836 */ /* 0x040fe20000000000 */
        /* <DEDUP_REMOVED lines=84> */
[----:B0-----:R-:W4:Y:S01]  /*1b600*/  LDL.LU R14, [R1+0x51c] ;  /* 0x00051c00010e7983 */ /* 0x001f220000300800 */
        /* <DEDUP_REMOVED lines=15> */
[----:B------:R0:W-:Y:S01]  /*1b700*/  STL [R1+0x1084], R4 ;  /* 0x0010840401007387 */ /* 0x0001e20000100800 */
[C---:B------:R-:W-:Y:S01]  /*1b710*/  VIADD R188, R2.reuse, 0xea ;  /* 0x000000ea02bc7836 */ /* 0x040fe20000000000 */
[----:B------:R-:W-:Y:S01]  /*1b720*/  ULDC UR31, c[0x0][0x22c] ;  /* 0x00008b00001f7ab9 */ /* 0x000fe20000000800 */
[C---:B------:R-:W-:Y:S01]  /*1b730*/  VIADD R190, R2.reuse, 0xeb ;  /* 0x000000eb02be7836 */ /* 0x040fe20000000000 */
[----:B------:R-:W-:Y:S01]  /*1b740*/  STL [R1+0x1080], R251 ;  /* 0x001080fb01007387 */ /* 0x000fe20000100800 */
[C---:B------:R-:W-:Y:S01]  /*1b750*/  VIADD R189, R2.reuse, 0xec ;  /* 0x000000ec02bd7836 */ /* 0x040fe20000000000 */
[----:B------:R-:W-:Y:S01]  /*1b760*/  ULDC UR30, c[0x0][0x22c] ;  /* 0x00008b00001e7ab9 */ /* 0x000fe20000000800 */
[C---:B------:R-:W-:Y:S01]  /*1b770*/  VIADD R187, R2.reuse, 0xed ;  /* 0x000000ed02bb7836 */ /* 0x040fe20000000000 */
[----:B------:R-:W-:Y:S01]  /*1b780*/  STL [R1+0x107c], R250 ;  /* 0x00107cfa01007387 */ /* 0x000fe20000100800 */
[C---:B------:R-:W-:Y:S01]  /*1b790*/  VIADD R184, R2.reuse, 0xee ;  /* 0x000000ee02b87836 */ /* 0x040fe20000000000 */
[----:B0-----:R-:W-:Y:S01]  /*1b7a0*/  MOV R4, UR33 ;  /* 0x0000002100047c02 */ /* 0x001fe20008000f00 */
[----:B------:R-:W-:Y:S01]  /*1b7b0*/  ULDC UR33, c[0x0][0x22c] ;  /* 0x00008b0000217ab9 */ /* 0x000fe20000000800 */
[----:B------:R-:W-:Y:S01]  /*1b7c0*/  STL [R1+0x1078], R249 ;  /* 0x001078f901007387 */ /* 0x000fe20000100800 */
        /* <DEDUP_REMOVED lines=22> */
[----:B------:R-:W-:Y:S01]  /*1b930*/  VIADD R174, R2, 0xfb ;  /* 0x000000fb02ae7836 */ /* 0x000fe20000000000 */
[----:B------:R-:W-:Y:S01]  /*1b940*/  STL [R1+0x1050], R243 ;  /* 0x001050f301007387 */ /* 0x000fe20000100800 */
[----:B------:R-:W-:Y:S01]  /*1b950*/  ULDC UR23, c[0x0][0x22c] ;  /* 0x00008b0000177ab9 */ /* 0x000fe20000000800 */
[----:B------:R-:W-:Y:S01]  /*1b960*/  ULDC UR21, c[0x0][0x22c] ;  /* 0x00008b0000157ab9 */ /* 0x000fe20000000800 */
[----:B------:R-:W-:Y:S01]  /*1b970*/  ULDC UR22, c[0x0][0x22c] ;  /* 0x00008b0000167ab9 */ /* 0x000fe20000000800 */
[----:B------:R-:W-:Y:S01]  /*1b980*/  STL [R1+0x850], R4 ;  /* 0x0008500401007387 */ /* 0x000fe20000100800 */
[----:B------:R-:W-:Y:S01]  /*1b990*/  ULDC UR20, c[0x0][0x22c] ;  /* 0x00008b0000147ab9 */ /* 0x000fe20000000800 */
[----:B------:R-:W-:Y:S01]  /*1b9a0*/  ULDC UR19, c[0x0][0x22c] ;  /* 0x00008b0000137ab9 */ /* 0x000fe20000000800 */
[----:B------:R-:W-:Y:S01]  /*1b9b0*/  ULDC UR18, c[0x0][0x22c] ;  /* 0x00008b0000127ab9 */ /* 0x000fe20000000800 */
[----:B------:R0:W-:Y:S01]  /*1b9c0*/  STL [R1+0x84c], R0 ;  /* 0x00084c0001007387 */ /* 0x0001e20000100800 */
[----:B------:R-:W-:Y:S01]  /*1b9d0*/  ULDC UR17, c[0x0][0x22c] ;  /* 0x00008b0000117ab9 */ /* 0x000fe20000000800 */
        /* <DEDUP_REMOVED lines=8> */
[----:B--2---:R-:W-:-:S02]  /*1ba60*/  IMAD.MOV.U32 R170, RZ, RZ, R167 ;  /* 0x000000ffffaa7224 */ /* 0x004fc400078e00a7 */
[----:B---3--:R-:W-:Y:S02]  /*1ba70*/  IMAD.MOV.U32 R169, RZ, RZ, R166 ;  /* 0x000000ffffa97224 */ /* 0x008fe400078e00a6 */
[----:B------:R-:W-:Y:S02]  /*1ba80*/  IMAD.MOV.U32 R171, RZ, RZ, R170 ;  /* 0x000000ffffab7224 */ /* 0x000fe400078e00aa */
[----:B----4-:R-:W-:Y:S02]  /*1ba90*/  IMAD.MOV.U32 R168, RZ, RZ, R165 ;  /* 0x000000ffffa87224 */ /* 0x010fe400078e00a5 */
        /* <DEDUP_REMOVED lines=48> */
[----:B------:R-:W-:Y:S01]  /*1bda0*/  IMAD R13, R2, UR5, RZ ;  /* 0x00000005020d7c24 */ /* 0x000fe2000f8e02ff */
[----:B------:R-:W-:Y:S01]  /*1bdb0*/  ULDC UR5, c[0x0][0x248] ;  /* 0x0000920000057ab9 */ /* 0x000fe20000000800 */
[----:B------:R-:W-:Y:S02]  /*1bdc0*/  IMAD.MOV.U32 R14, RZ, RZ, R12 ;  /* 0x000000ffff0e7224 */ /* 0x000fe400078e000c */
[----:B------:R-:W-:Y:S01]  /*1bdd0*/  VIADD R15, R13, UR5 ;  /* 0x000000050d0f7c36 */ /* 0x000fe20008000000 */
[----:B------:R-:W-:Y:S01]  /*1bde0*/  ULDC UR5, c[0x0][0x248] ;  /* 0x0000920000057ab9 */ /* 0x000fe20000000800 */
[----:B------:R-:W-:-:S02]  /*1bdf0*/  IMAD.MOV.U32 R12, RZ, RZ, R11 ;  /* 0x000000ffff0c7224 */ /* 0x000fc400078e000b */
[----:B------:R-:W-:Y:S01]  /*1be00*/  VIADD R11, R15, UR5 ;  /* 0x000000050f0b7c36 */ /* 0x000fe20008000000 */
[----:B------:R-:W-:Y:S01]  /*1be10*/  ULDC UR5, c[0x0][0x248] ;  /* 0x0000920000057ab9 */ /* 0x000fe20000000800 */
[----:B------:R-:W-:Y:S02]  /*1be20*/  IMAD.MOV.U32 R18, RZ, RZ, R17 ;  /* 0x000000ffff127224 */ /* 0x000fe400078e0011 */
[----:B0-----:R-:W-:Y:S01]  /*1be30*/  VIADD R0, R11, UR5 ;  /* 0x000000050b007c36 */ /* 0x001fe20008000000 */
[----:B------:R-:W-:Y:S01]  /*1be40*/  ULDC UR5, c[0x0][0x248] ;  /* 0x0000920000057ab9 */ /* 0x000fe20000000800 */
[----:B------:R-:W-:Y:S02]  /*1be50*/  IMAD.MOV.U32 R17, RZ, RZ, R16 ;  /* 0x000000ffff117224 */ /* 0x000fe400078e0010 */
[----:B------:R-:W-:Y:S01]  /*1be60*/  IMAD.MOV.U32 R16, RZ, RZ, R14 ;  /* 0x000000ffff107224 */ /* 0x000fe200078e000e */
[----:B------:R0:W-:Y:S01]  /*1be70*/  STL [R1+0x600], R0 ;  /* 0x0006000001007387 */ /* 0x0001e20000100800 */
[----:B------:R-:W-:-:S02]  /*1be80*/  IMAD.MOV.U32 R14, RZ, RZ, R12 ;  /* 0x000000ffff0e7224 */ /* 0x000fc400078e000c */
[----:B0-----:R-:W-:Y:S01]  /*1be90*/  VIADD R0, R0, UR5 ;  /* 0x0000000500007c36 */ /* 0x001fe20008000000 */
[----:B------:R-:W-:-:S04]  /*1bea0*/  ULDC UR5, c[0x0][0x248] ;  /* 0x0000920000057ab9 */ /* 0x000fc80000000800 */
[----:B------:R0:W-:Y:S02]  /*1beb0*/  STL [R1+0x604], R0 ;  /* 0x0006040001007387 */ /* 0x0001e40000100800 */
        /* <DEDUP_REMOVED lines=782> */
[----:B------:R0:W-:Y:S04]  /*1efa0*/  STL [R1+0x1024], R0 ;  /* 0x0010240001007387 */ /* 0x0001e80000100800 */
[----:B------:R-:W2:Y:S04]  /*1efb0*/  LDL.LU R12, [R1+0x52c] ;  /* 0x00052c00010c7983 */ /* 0x000ea80000300800 */
[----:B------:R-:W3:Y:S01]  /*1efc0*/  LDL.LU R173, [R1+0x400] ;  /* 0x0004000001ad7983 */ /* 0x000ee20000300800 */
[----:B0-----:R-:W-:Y:S01]  /*1efd0*/  VIADD R0, R0, UR5 ;  /* 0x0000000500007c36 */ /* 0x001fe20008000000 */
[----:B------:R-:W-:-:S02]  /*1efe0*/  ULDC UR5, c[0x0][0x248] ;  /* 0x0000920000057ab9 */ /* 0x000fc40000000800 */
[----:B------:R-:W3:Y:S01]  /*1eff0*/  LDL.LU R172, [R1+0x404] ;  /* 0x0004040001ac7983 */ /* 0x000ee20000300800 */
[----:B------:R-:W-:Y:S02]  /*1f000*/  LOP3.LUT R9, R9, 0x7fffffff, RZ, 0xc0, !PT ;  /* 0x7fffffff09097812 */ /* 0x000fe400078ec0ff */
[----:B------:R-:W-:Y:S02]  /*1f010*/  LOP3.LUT R8, R8, 0x7fffffff, RZ, 0xc0, !PT ;  /* 0x7fffffff08087812 */ /* 0x000fe400078ec0ff */
[----:B------:R-:W-:Y:S02]  /*1f020*/  LOP3.LUT R7, R7, 0x7fffffff, RZ, 0xc0, !PT ;  /* 0x7fffffff07077812 */ /* 0x000fe400078ec0ff */
[----:B------:R-:W-:Y:S02]  /*1f030*/  LOP3.LUT R6, R6, 0x7fffffff, RZ, 0xc0, !PT ;  /* 0x7fffffff06067812 */ /* 0x000fe400078ec0ff */
[----:B------:R-:W-:Y:S01]  /*1f040*/  LOP3.LUT R5, R5, 0x7fffffff, RZ, 0xc0, !PT ;  /* 0x7fffffff05057812 */ /* 0x000fe200078ec0ff */
[----:B------:R-:W-:Y:S01]  /*1f050*/  BAR.SYNC.DEFER_BLOCKING 0x0 ;  /* 0x0000000000007b1d */ /* 0x000fe20000010000 */
[----:B---3--:R-:W-:Y:S01]  /*1f060*/  F2FP.SATFINITE.E4M3.F32.PACK_AB_MERGE_C R4, R172, R173, RZ ;  /* 0x000000adac04723e */ /* 0x008fe200048070ff */
        /* <DEDUP_REMOVED lines=27> */
[----:B------:R-:W-:Y:S01]  /*1f220*/  IMAD.MOV.U32 R17, RZ, RZ, R16 ;  /* 0x000000ffff117224 */ /* 0x000fe200078e0010 */
[----:B------:R0:W-:Y:S01]  /*1f230*/  STL [R1+0x848], R4 ;  /* 0x0008480401007387 */ /* 0x0001e20000100800 */
[----:B------:R-:W-:Y:S02]  /*1f240*/  IMAD.MOV.U32 R16, RZ, RZ, R14 ;  /* 0x000000ffff107224 */ /* 0x000fe400078e000e */
[----:B--2---:R-:W-:Y:S02]  /*1f250*/  IMAD.MOV.U32 R14, RZ, RZ, R12 ;  /* 0x000000ffff0e7224 */ /* 0x004fe400078e000c */
[----:B------:R-:W2:Y:S01]  /*1f260*/  LDL.LU R12, [R1+0x530] ;  /* 0x00053000010c7983 */ /* 0x000ea20000300800 */
[----:B0-----:R-:W-:Y:S01]  /*1f270*/  F2FP.SATFINITE.E4M3.F32.PACK_AB_MERGE_C R4, R171, R172, RZ ;  /* 0x000000acab04723e */ /* 0x001fe200048070ff */
        /* <DEDUP_REMOVED lines=26> */
[----:B------:R-:W-:Y:S01]  /*1f420*/  STL [R1+0x1028], R0 ;  /* 0x0010280001007387 */ /* 0x000fe20000100800 */
[----:B------:R-:W-:Y:S02]  /*1f430*/  IMAD.MOV.U32 R17, RZ, RZ, R16 ;  /* 0x000000ffff117224 */ /* 0x000fe400078e0010 */
[----:B------:R-:W-:Y:S01]  /*1f440*/  IMAD.MOV.U32 R16, RZ, RZ, R14 ;  /* 0x000000ffff107224 */ /* 0x000fe200078e000e */
[----:B------:R0:W-:Y:S01]  /*1f450*/  STL [R1+0x844], R4 ;  /* 0x0008440401007387 */ /* 0x0001e20000100800 */
[----:B--2---:R-:W-:-:S03]  /*1f460*/  IMAD.MOV.U32 R14, RZ, RZ, R12 ;  /* 0x000000ffff0e7224 */ /* 0x004fc600078e000c */
[----:B------:R-:W2:Y:S04]  /*1f470*/  LDL.LU R12, [R1+0x534] ;  /* 0x00053400010c7983 */ /* 0x000ea80000300800 */
[----:B------:R-:W0:Y:S04]  /*1f480*/  LDL.LU R173, [R1+0x410] ;  /* 0x0004100001ad7983 */ /* 0x000e280000300800 */
[----:B------:R-:W0:Y:S02]  /*1f490*/  LDL.LU R172, [R1+0x414] ;  /* 0x0004140001ac7983 */ /* 0x000e240000300800 */
        /* <DEDUP_REMOVED lines=56> */
[----:B------:R-:W-:Y:S01]  /*1f820*/  VIADD R0, R0, UR5 ;  /* 0x0000000500007c36 */ /* 0x000fe20008000000 */
[----:B------:R-:W-:Y:S01]  /*1f830*/  ULDC UR5, c[0x0][0x248] ;  /* 0x0000920000057ab9 */ /* 0x000fe20000000800 */
[----:B------:R-:W-:Y:S02]  /*1f840*/  IMAD.MOV.U32 R21, RZ, RZ, R20 ;  /* 0x000000ffff157224 */ /* 0x000fe400078e0014 */
[----:B------:R-:W-:-:S02]  /*1f850*/  IMAD.MOV.U32 R20, RZ, RZ, R19 ;  /* 0x000000ffff147224 */ /* 0x000fc400078e0013 */
[----:B------:R-:W-:Y:S02]  /*1f860*/  IMAD.MOV.U32 R19, RZ, RZ, R18 ;  /* 0x000000ffff137224 */ /* 0x000fe400078e0012 */
        /* <DEDUP_REMOVED lines=28> */
[----:B------:R-:W-:Y:S02]  /*1fa30*/  IMAD.MOV.U32 R155, RZ, RZ, R154 ;  /* 0x000000ffff9b7224 */ /* 0x000fe400078e009a */
[----:B------:R-:W3:Y:S01]  /*1fa40*/  LDL.LU R154, [R1+0x4c8] ;  /* 0x0004c800019a7983 */ /* 0x000ee20000300800 */
        /* <DEDUP_REMOVED lines=21> */
[----:B---3--:R-:W-:-:S03]  /*1fba0*/  IMAD.MOV.U32 R155, RZ, RZ, R154 ;  /* 0x000000ffff9b7224 */ /* 0x008fc600078e009a */
[----:B------:R-:W3:Y:S04]  /*1fbb0*/  LDL.LU R154, [R1+0x4cc] ;  /* 0x0004cc00019a7983 */ /* 0x000ee80000300800 */
        /* <DEDUP_REMOVED lines=21> */
[----:B---3--:R-:W-:Y:S02]  /*1fd10*/  IMAD.MOV.U32 R155, RZ, RZ, R154 ;  /* 0x000000ffff9b7224 */ /* 0x008fe400078e009a */
        /* <DEDUP_REMOVED lines=231> */
[----:B------:R-:W-:Y:S01]  /*20b90*/  VIADD R0, R0, UR5 ;  /* 0x0000000500007c36 */ /* 0x000fe20008000000 */
[----:B------:R-:W-:Y:S01]  /*20ba0*/  ULDC UR5, c[0x0][0x248] ;  /* 0x0000920000057ab9 */ /* 0x000fe20000000800 */
[----:B0-----:R-:W-:Y:S01]  /*20bb0*/  F2FP.SATFINITE.E4M3.F32.PACK_AB_MERGE_C R4, R171, R172, RZ ;  /* 0x000000acab04723e */ /* 0x001fe200048070ff */
        /* <DEDUP_REMOVED lines=16> */
[----:B------:R-:W-:Y:S01]  /*20cc0*/  IMAD.MOV.U32 R168, RZ, RZ, R167 ;  /* 0x000000ffffa87224 */ /* 0x000fe200078e00a7 */
[----:B------:R0:W-:Y:S01]  /*20cd0*/  STL [R1+0x870], R4 ;  /* 0x0008700401007387 */ /* 0x0001e20000100800 */
[----:B------:R-:W-:Y:S02]  /*20ce0*/  IMAD.MOV.U32 R167, RZ, RZ, R155 ;  /* 0x000000ffffa77224 */ /* 0x000fe400078e009b */
[----:B---3--:R-:W-:-:S02]  /*20cf0*/  IMAD.MOV.U32 R155, RZ, RZ, R154 ;  /* 0x000000ffff9b7224 */ /* 0x008fc400078e009a */
[----:B------:R-:W3:Y:S01]  /*20d00*/  LDL.LU R154, [R1+0x4bc] ;  /* 0x0004bc00019a7983 */ /* 0x000ee20000300800 */
[----:B------:R-:W-:Y:S01]  /*20d10*/  VIADD R0, R0, UR5 ;  /* 0x0000000500007c36 */ /* 0x000fe20008000000 */
[----:B------:R-:W-:Y:S01]  /*20d20*/  ULDC UR5, c[0x0][0x248] ;  /* 0x0000920000057ab9 */ /* 0x000fe20000000800 */
[----:B0-----:R-:W-:Y:S01]  /*20d30*/  F2FP.SATFINITE.E4M3.F32.PACK_AB_MERGE_C R4, R171, R172, RZ ;  /* 0x000000acab04723e */ /* 0x001fe200048070ff */
[----:B------:R-:W-:Y:S02]  /*20d40*/  IMAD.MOV.U32 R171, RZ, RZ, R170 ;  /* 0x000000ffffab7224 */ /* 0x000fe400078e00aa */
[----:B------:R-:W-:Y:S02]  /*20d50*/  IMAD.MOV.U32 R170, RZ, RZ, R169 ;  /* 0x000000ffffaa7224 */ /* 0x000fe400078e00a9 */
[----:B------:R-:W-:Y:S01]  /*20d60*/  IMAD.MOV.U32 R169, RZ, RZ, R168 ;  /* 0x000000ffffa97224 */ /* 0x000fe200078e00a8 */
[----:B------:R0:W-:Y:S01]  /*20d70*/  STL [R1+0xfe0], R0 ;  /* 0x000fe00001007387 */ /* 0x0001e20000100800 */
[----:B------:R-:W-:-:S02]  /*20d80*/  IMAD.MOV.U32 R168, RZ, RZ, R167 ;  /* 0x000000ffffa87224 */ /* 0x000fc400078e00a7 */
[----:B------:R-:W-:Y:S01]  /*20d90*/  IMAD.MOV.U32 R167, RZ, RZ, R155 ;  /* 0x000000ffffa77224 */ /* 0x000fe200078e009b */
[----:B------:R1:W-:Y:S01]  /*20da0*/  STL [R1+0x868], R4 ;  /* 0x0008680401007387 */ /* 0x0003e20000100800 */
[----:B---3--:R-:W-:-:S03]  /*20db0*/  IMAD.MOV.U32 R155, RZ, RZ, R154 ;  /* 0x000000ffff9b7224 */ /* 0x008fc600078e009a */
[----:B------:R-:W3:Y:S04]  /*20dc0*/  LDL.LU R154, [R1+0x500] ;  /* 0x00050000019a7983 */ /* 0x000ee80000300800 */
[----:B------:R-:W1:Y:S04]  /*20dd0*/  LDL.LU R173, [R1+0x4a0] ;  /* 0x0004a00001ad7983 */ /* 0x000e680000300800 */
[----:B------:R-:W1:Y:S01]  /*20de0*/  LDL.LU R172, [R1+0x4a4] ;  /* 0x0004a40001ac7983 */ /* 0x000e620000300800 */
[----:B0-----:R-:W-:Y:S01]  /*20df0*/  VIADD R0, R0, UR5 ;  /* 0x0000000500007c36 */ /* 0x001fe20008000000 */
[----:B------:R-:W-:Y:S01]  /*20e00*/  ULDC UR5, c[0x0][0x248] ;  /* 0x0000920000057ab9 */ /* 0x000fe20000000800 */
[----:B-1----:R-:W-:Y:S01]  /*20e10*/  F2FP.SATFINITE.E4M3.F32.PACK_AB_MERGE_C R4, R172, R173, RZ ;  /* 0x000000adac04723e */ /* 0x002fe200048070ff */
[----:B------:R-:W-:-:S02]  /*20e20*/  IMAD.MOV.U32 R172, RZ, RZ, R171 ;  /* 0x000000ffffac7224 */ /* 0x000fc400078e00ab */
[----:B------:R-:W-:Y:S02]  /*20e30*/  IMAD.MOV.U32 R171, RZ, RZ, R170 ;  /* 0x000000ffffab7224 */ /* 0x000fe400078e00aa */
[----:B------:R-:W-:Y:S01]  /*20e40*/  IMAD.MOV.U32 R170, RZ, RZ, R169 ;  /* 0x000000ffffaa7224 */ /* 0x000fe200078e00a9 */
[----:B------:R0:W-:Y:S01]  /*20e50*/  STL [R1+0x894], R4 ;  /* 0x0008940401007387 */ /* 0x0001e20000100800 */
[----:B------:R-:W-:Y:S02]  /*20e60*/  IMAD.MOV.U32 R169, RZ, RZ, R168 ;  /* 0x000000ffffa97224 */ /* 0x000fe400078e00a8 */
[----:B------:R-:W-:Y:S02]  /*20e70*/  IMAD.MOV.U32 R168, RZ, RZ, R167 ;  /* 0x000000ffffa87224 */ /* 0x000fe400078e00a7 */
[----:B------:R-:W-:Y:S02]  /*20e80*/  IMAD.MOV.U32 R167, RZ, RZ, R155 ;  /* 0x000000ffffa77224 */ /* 0x000fe400078e009b */
[----:B---3--:R-:W-:-:S02]  /*20e90*/  IMAD.MOV.U32 R155, RZ, RZ, R154 ;  /* 0x000000ffff9b7224 */ /* 0x008fc400078e009a */
[----:B------:R-:W3:Y:S01]  /*20ea0*/  LDL.LU R154, [R1+0x504] ;  /* 0x00050400019a7983 */ /* 0x000ee20000300800 */
[----:B0-----:R-:W-:Y:S01]  /*20eb0*/  F2FP.SATFINITE.E4M3.F32.PACK_AB_MERGE_C R4, R171, R172, RZ ;  /* 0x000000acab04723e */ /* 0x001fe200048070ff */
[----:B------:R-:W-:Y:S02]  /*20ec0*/  IMAD.MOV.U32 R172, RZ, RZ, R170 ;  /* 0x000000ffffac7224 */ /* 0x000fe400078e00aa */
[----:B------:R0:W-:Y:S01]  /*20ed0*/  STL [R1+0xfd8], R0 ;  /* 0x000fd80001007387 */ /* 0x0001e20000100800 */
[----:B------:R-:W-:Y:S02]  /*20ee0*/  IMAD.MOV.U32 R171, RZ, RZ, R169 ;  /* 0x000000ffffab7224 */ /* 0x000fe400078e00a9 */
[----:B------:R-:W-:Y:S01]  /*20ef0*/  IMAD.MOV.U32 R170, RZ, RZ, R168 ;  /* 0x000000ffffaa7224 */ /* 0x000fe200078e00a8 */
[----:B------:R1:W-:Y:S01]  /*20f00*/  STL [R1+0x88c], R4 ;  /* 0x00088c0401007387 */ /* 0x0003e20000100800 */
[----:B------:R-:W-:-:S03]  /*20f10*/  IMAD.MOV.U32 R169, RZ, RZ, R167 ;  /* 0x000000ffffa97224 */ /* 0x000fc600078e00a7 */
[----:B------:R-:W4:Y:S04]  /*20f20*/  LDL.LU R168, [R1+0x4c0] ;  /* 0x0004c00001a87983 */ /* 0x000f280000300800 */
[----:B------:R-:W2:Y:S01]  /*20f30*/  LDL.LU R167, [R1+0x4c4] ;  /* 0x0004c40001a77983 */ /* 0x000ea20000300800 */
[----:B0-----:R-:W-:Y:S01]  /*20f40*/  VIADD R0, R0, UR5 ;  /* 0x0000000500007c36 */ /* 0x001fe20008000000 */
[----:B-1----:R-:W-:Y:S01]  /*20f50*/  F2FP.SATFINITE.E4M3.F32.PACK_AB_MERGE_C R4, R171, R172, RZ ;  /* 0x000000acab04723e */ /* 0x002fe200048070ff */
[----:B------:R-:W-:Y:S01]  /*20f60*/  IMAD.MOV.U32 R173, RZ, RZ, R170 ;  /* 0x000000ffffad7224 */ /* 0x000fe200078e00aa */
[----:B------:R-:W-:Y:S01]  /*20f70*/  ULDC UR5, c[0x0][0x248] ;  /* 0x0000920000057ab9 */ /* 0x000fe20000000800 */
[----:B------:R-:W-:Y:S02]  /*20f80*/  IMAD.MOV.U32 R172, RZ, RZ, R169 ;  /* 0x000000ffffac7224 */ /* 0x000fe400078e00a9 */
[----:B------:R-:W-:Y:S01]  /*20f90*/  IMAD.MOV.U32 R169, RZ, RZ, R166 ;  /* 0x000000ffffa97224 */ /* 0x000fe200078e00a6 */
[----:B------:R0:W-:Y:S01]  /*20fa0*/  STL [R1+0x880], R4 ;  /* 0x0008800401007387 */ /* 0x0001e20000100800 */
[----:B------:R-:W-:-:S02]  /*20fb0*/  IMAD.MOV.U32 R166, RZ, RZ, R163 ;  /* 0x000000ffffa67224 */ /* 0x000fc400078e00a3 */
[----:B------:R-:W-:Y:S01]  /*20fc0*/  IMAD.MOV.U32 R163, RZ, RZ, R160 ;  /* 0x000000ffffa37224 */ /* 0x000fe200078e00a0 */
[----:B------:R1:W-:Y:S01]  /*20fd0*/  STL [R1+0xfd0], R0 ;  /* 0x000fd00001007387 */ /* 0x0003e20000100800 */
[----:B------:R-:W-:Y:S01]  /*20fe0*/  IMAD.MOV.U32 R160, RZ, RZ, R157 ;  /* 0x000000ffffa07224 */ /* 0x000fe200078e009d */
[----:B0-----:R-:W-:Y:S01]  /*20ff0*/  F2FP.SATFINITE.E4M3.F32.PACK_AB_MERGE_C R4, R172, R173, RZ ;  /* 0x000000adac04723e */ /* 0x001fe200048070ff */
[----:B----4-:R-:W-:Y:S02]  /*21000*/  IMAD.MOV.U32 R171, RZ, RZ, R168 ;  /* 0x000000ffffab7224 */ /* 0x010fe400078e00a8 */
[----:B------:R-:W-:Y:S02]  /*21010*/  IMAD.MOV.U32 R168, RZ, RZ, R165 ;  /* 0x000000ffffa87224 */ /* 0x000fe400078e00a5 */
[----:B--2---:R-:W-:Y:S02]  /*21020*/  IMAD.MOV.U32 R170, RZ, RZ, R167 ;  /* 0x000000ffffaa7224 */ /* 0x004fe400078e00a7 */
[----:B------:R-:W-:-:S02]  /*21030*/  IMAD.MOV.U32 R167, RZ, RZ, R164 ;  /* 0x000000ffffa77224 */ /* 0x000fc400078e00a4 */
[----:B------:R-:W-:Y:S02]  /*21040*/  IMAD.MOV.U32 R164, RZ, RZ, R161 ;  /* 0x000000ffffa47224 */ /* 0x000fe400078e00a1 */
[----:B------:R-:W-:Y:S02]  /*21050*/  IMAD.MOV.U32 R165, RZ, RZ, R162 ;  /* 0x000000ffffa57224 */ /* 0x000fe400078e00a2 */
[----:B------:R-:W-:Y:S02]  /*21060*/  IMAD.MOV.U32 R161, RZ, RZ, R158 ;  /* 0x000000ffffa17224 */ /* 0x000fe400078e009e */
[----:B------:R-:W-:Y:S01]  /*21070*/  IMAD.MOV.U32 R162, RZ, RZ, R159 ;  /* 0x000000ffffa27224 */ /* 0x000fe200078e009f */
[----:B------:R-:W2:Y:S01]  /*21080*/  LDL.LU R158, [R1+0x4f4] ;  /* 0x0004f400019e7983 */ /* 0x000ea20000300800 */
[----:B------:R-:W-:-:S03]  /*21090*/  IMAD.MOV.U32 R159, RZ, RZ, R156 ;  /* 0x000000ffff9f7224 */ /* 0x000fc600078e009c */
[----:B------:R-:W4:Y:S04]  /*210a0*/  LDL.LU R157, [R1+0x4f8] ;  /* 0x0004f800019d7983 */ /* 0x000f280000300800 */
[----:B------:R-:W4:Y:S04]  /*210b0*/  LDL.LU R156, [R1+0x4fc] ;  /* 0x0004fc00019c7983 */ /* 0x000f280000300800 */
[----:B------:R0:W-:Y:S01]  /*210c0*/  STL [R1+0x878], R4 ;  /* 0x0008780401007387 */ /* 0x0001e20000100800 */
[----:B-1----:R-:W-:Y:S01]  /*210d0*/  VIADD R0, R0, UR5 ;  /* 0x0000000500007c36 */ /* 0x002fe20008000000 */
[----:B------:R-:W-:Y:S01]  /*210e0*/  ULDC UR5, c[0x0][0x248] ;  /* 0x0000920000057ab9 */ /* 0x000fe20000000800 */
[----:B0-----:R-:W-:-:S05]  /*210f0*/  F2FP.SATFINITE.E4M3.F32.PACK_AB_MERGE_C R4, R170, R171, RZ ;  /* 0x000000abaa04723e */ /* 0x001fca00048070ff */
[----:B------:R0:W-:Y:S01]  /*21100*/  STL [R1+0x8a4], R4 ;  /* 0x0008a40401007387 */ /* 0x0001e20000100800 */
[----:B------:R-:W-:-:S03]  /*21110*/  F2FP.SATFINITE.E4M3.F32.PACK_AB_MERGE_C R10, R166, R167, RZ ;  /* 0x000000a7a60a723e */ /* 0x000fc600048070ff */
[----:B------:R1:W-:Y:S01]  /*21120*/  STL [R1+0xfc8], R0 ;  /* 0x000fc80001007387 */ /* 0x0003e20000100800 */
[----:B0-----:R-:W-:Y:S01]  /*21130*/  F2FP.SATFINITE.E4M3.F32.PACK_AB_MERGE_C R4, R168, R169, RZ ;  /* 0x000000a9a804723e */ /* 0x001fe200048070ff */
[----:B-1----:R-:W-:-:S04]  /*21140*/  VIADD R0, R0, UR5 ;  /* 0x0000000500007c36 */ /* 0x002fc80008000000 */
[----:B------:R0:W-:Y:S01]  /*21150*/  STL [R1+0x89c], R4 ;  /* 0x00089c0401007387 */ /* 0x0001e20000100800 */
[----:B------:R-:W-:-:S03]  /*21160*/  ULDC UR5, c[0x0][0x248] ;  /* 0x0000920000057ab9 */ /* 0x000fc60000000800 */
[----:B------:R1:W-:Y:S01]  /*21170*/  STL [R1+0x890], R10 ;  /* 0x0008900a01007387 */ /* 0x0003e20000100800 */
[----:B0-----:R-:W-:-:S03]  /*21180*/  F2FP.SATFINITE.E4M3.F32.PACK_AB_MERGE_C R4, R164, R165, RZ ;  /* 0x000000a5a404723e */ /* 0x001fc600048070ff */
[----:B------:R0:W-:Y:S01]  /*21190*/  STL [R1+0xfc0], R0 ;  /* 0x000fc00001007387 */ /* 0x0001e20000100800 */
[----:B-1----:R-:W-:-:S03]  /*211a0*/  F2FP.SATFINITE.E4M3.F32.PACK_AB_MERGE_C R10, R162, R163, RZ ;  /* 0x000000a3a20a723e */ /* 0x002fc600048070ff */
[----:B------:R1:W-:Y:S01]  /*211b0*/  STL [R1+0x888], R4 ;  /* 0x0008880401007387 */ /* 0x0003e20000100800 */
[----:B0-----:R-:W-:Y:S01]  /*211c0*/  VIADD R0, R0, UR5 ;  /* 0x0000000500007c36 */ /* 0x001fe20008000000 */
[----:B------:R-:W-:Y:S01]  /*211d0*/  ULDC UR5, c[0x0][0x248] ;  /* 0x0000920000057ab9 */ /* 0x000fe20000000800 */
[----:B-1----:R-:W-:Y:S01]  /*211e0*/  F2FP.SATFINITE.E4M3.F32.PACK_AB_MERGE_C R4, R160, R161, RZ ;  /* 0x000000a1a004723e */ /* 0x002fe200048070ff */
[----:B------:R-:W-:Y:S04]  /*211f0*/  STL [R1+0x8b4], R10 ;  /* 0x0008b40a01007387 */ /* 0x000fe80000100800 */
[----:B------:R0:W-:Y:S04]  /*21200*/  STL [R1+0xfb8], R0 ;  /* 0x000fb80001007387 */ /* 0x0001e80000100800 */
[----:B------:R4:W-:Y:S01]  /*21210*/  STL [R1+0x8ac], R4 ;  /* 0x0008ac0401007387 */ /* 0x0009e20000100800 */
[----:B0-----:R-:W-:Y:S01]  /*21220*/  VIADD R0, R0, UR5 ;  /* 0x0000000500007c36 */ /* 0x001fe20008000000 */
[----:B------:R-:W-:Y:S01]  /*21230*/  ULDC UR5, c[0x0][0x248] ;  /* 0x0000920000057ab9 */ /* 0x000fe20000000800 */
[----:B------:R-:W-:-:S02]  /*21240*/  IMAD.MOV.U32 R173, RZ, RZ, R155 ;  /* 0x000000ffffad7224 */ /* 0x000fc400078e009b */
[----:B---3--:R-:W-:Y:S02]  /*21250*/  IMAD.MOV.U32 R172, RZ, RZ, R154 ;  /* 0x000000ffffac7224 */ /* 0x008fe400078e009a */
        /* <DEDUP_REMOVED lines=9> */
[----:B------:R-:W-:Y:S01]  /*212f0*/  IMAD.MOV.U32 R160, RZ, RZ, R16 ;  /* 0x000000ffffa07224 */ /* 0x000fe200078e0010 */
[----:B--2---:R-:W-:-:S05]  /*21300*/  F2FP.SATFINITE.E4M3.F32.PACK_AB_MERGE_C R10, R158, R159, RZ ;  /* 0x0000009f9e0a723e */ /* 0x004fca00048070ff */
[----:B------:R-:W-:Y:S01]  /*21310*/  STL [R1+0x8a0], R10 ;  /* 0x0008a00a01007387 */ /* 0x000fe20000100800 */
[----:B----4-:R-:W-:-:S03]  /*21320*/  F2FP.SATFINITE.E4M3.F32.PACK_AB_MERGE_C R4, R156, R157, RZ ;  /* 0x0000009d9c04723e */ /* 0x010fc600048070ff */
[----:B------:R0:W-:Y:S04]  /*21330*/  STL [R1+0xfb0], R0 ;  /* 0x000fb00001007387 */ /* 0x0001e80000100800 */
[----:B------:R-:W-:Y:S04]  /*21340*/  STL [R1+0x898], R4 ;  /* 0x0008980401007387 */ /* 0x000fe80000100800 */
[----:B------:R-:W2:Y:S04]  /*21350*/  LDL.LU R171, [R1+0x508] ;  /* 0x0005080001ab7983 */ /* 0x000ea80000300800 */
[----:B------:R-:W2:Y:S01]  /*21360*/  LDL.LU R170, [R1+0x50c] ;  /* 0x00050c0001aa7983 */ /* 0x000ea20000300800 */
[----:B0-----:R-:W-:-:S02]  /*21370*/  VIADD R0, R0, UR5 ;  /* 0x0000000500007c36 */ /* 0x001fc40008000000 */
[----:B------:R-:W-:Y:S02]  /*21380*/  IMAD.MOV.U32 R159, RZ, RZ, R14 ;  /* 0x000000ffff9f7224 */ /* 0x000fe400078e000e */
[----:B------:R-:W-:Y:S01]  /*21390*/  IMAD.MOV.U32 R158, RZ, RZ, R12 ;  /* 0x000000ffff9e7224 */ /* 0x000fe200078e000c */
[----:B------:R0:W-:Y:S01]  /*213a0*/  STL [R1+0xfa8], R0 ;  /* 0x000fa80001007387 */ /* 0x0001e20000100800 */
[----:B------:R-:W-:Y:S01]  /*213b0*/  F2FP.SATFINITE.E4M3.F32.PACK_AB_MERGE_C R10, R172, R173, RZ ;  /* 0x000000adac0a723e */ /* 0x000fe200048070ff */
[----:B------:R-:W-:Y:S02]  /*213c0*/  ULDC UR5, c[0x0][0x248] ;  /* 0x0000920000057ab9 */ /* 0x000fe40000000800 */
[----:B------:R-:W3:Y:S04]  /*213d0*/  LDL.LU R157, [R1+0x540] ;  /* 0x00054000019d7983 */ /* 0x000ee80000300800 */
[----:B------:R-:W3:Y:S04]  /*213e0*/  LDL.LU R156, [R1+0x544] ;  /* 0x00054400019c7983 */ /* 0x000ee80000300800 */
[----:B------:R-:W4:Y:S04]  /*213f0*/  LDL.LU R155, [R1+0x548] ;  /* 0x00054800019b7983 */ /* 0x000f280000300800 */
        /* <DEDUP_REMOVED lines=12> */
[----:B------:R-:W4:Y:S01]  /*214c0*/  LDL.LU R12, [R1+0x57c] ;  /* 0x00057c00010c7983 */ /* 0x000f220000300800 */
[----:B0-----:R-:W-:Y:S01]  /*214d0*/  VIADD R0, R0, UR5 ;  /* 0x0000000500007c36 */ /* 0x001fe20008000000 */
[----:B------:R-:W-:-:S02]  /*214e0*/  ULDC UR5, c[0x0][0x248] ;  /* 0x0000920000057ab9 */ /* 0x000fc40000000800 */
[----:B------:R0:W-:Y:S02]  /*214f0*/  STL [R1+0x8c4], R10 ;  /* 0x0008c40a01007387 */ /* 0x0001e40000100800 */
[----:B0-----:R-:W-:Y:S02]  /*21500*/  F2FP.SATFINITE.E4M3.F32.PACK_AB_MERGE_C R10, R168, R169, RZ ;  /* 0x000000a9a80a723e */ /* 0x001fe400048070ff */
[----:B--2---:R-:W-:-:S05]  /*21510*/  F2FP.SATFINITE.E4M3.F32.PACK_AB_MERGE_C R4, R170, R171, RZ ;  /* 0x000000abaa04723e */ /* 0x004fca00048070ff */
[----:B------:R0:W-:Y:S04]  /*21520*/  STL [R1+0x8bc], R4 ;  /* 0x0008bc0401007387 */ /* 0x0001e80000100800 */
        /* <DEDUP_REMOVED lines=8> */
[----:B------:R0:W-:Y:S04]  /*215b0*/  STL [R1+0x8d4], R10 ;  /* 0x0008d40a01007387 */ /* 0x0001e80000100800 */
[----:B------:R1:W-:Y:S04]  /*215c0*/  STL [R1+0xf98], R0 ;  /* 0x000f980001007387 */ /* 0x0003e80000100800 */
[----:B------:R2:W-:Y:S01]  /*215d0*/  STL [R1+0x8cc], R4 ;  /* 0x0008cc0401007387 */ /* 0x0005e20000100800 */
[----:B0-----:R-:W-:Y:S01]  /*215e0*/  F2FP.SATFINITE.E4M3.F32.PACK_AB_MERGE_C R10, R160, R161, RZ ;  /* 0x000000a1a00a723e */ /* 0x001fe200048070ff */
[----:B-1----:R-:W-:Y:S01]  /*215f0*/  VIADD R0, R0, UR5 ;  /* 0x0000000500007c36 */ /* 0x002fe20008000000 */
[----:B------:R-:W-:Y:S01]  /*21600*/  ULDC UR5, c[0x0][0x248] ;  /* 0x0000920000057ab9 */ /* 0x000fe20000000800 */
[----:B--2---:R-:W-:-:S02]  /*21610*/  F2FP.SATFINITE.E4M3.F32.PACK_AB_MERGE_C R4, R158, R159, RZ ;  /* 0x0000009f9e04723e */ /* 0x004fc400048070ff */
[----:B------:R3:W-:Y:S04]  /*21620*/  STL [R1+0x8c0], R10 ;  /* 0x0008c00a01007387 */ /* 0x0007e80000100800 */
[----:B------:R0:W-:Y:S04]  /*21630*/  STL [R1+0xf90], R0 ;  /* 0x000f900001007387 */ /* 0x0001e80000100800 */
[----:B------:R4:W-:Y:S01]  /*21640*/  STL [R1+0x8b8], R4 ;  /* 0x0008b80401007387 */ /* 0x0009e20000100800 */
[----:B---3--:R-:W-:Y:S01]  /*21650*/  F2FP.SATFINITE.E4M3.F32.PACK_AB_MERGE_C R10, R156, R157, RZ ;  /* 0x0000009d9c0a723e */ /* 0x008fe200048070ff */
[----:B0-----:R-:W-:Y:S01]  /*21660*/  VIADD R0, R0, UR5 ;  /* 0x0000000500007c36 */ /* 0x001fe20008000000 */
[----:B------:R-:W-:Y:S01]  /*21670*/  ULDC UR5, c[0x0][0x248] ;  /* 0x0000920000057ab9 */ /* 0x000fe20000000800 */
[----:B----4-:R-:W-:-:S02]  /*21680*/  F2FP.SATFINITE.E4M3.F32.PACK_AB_MERGE_C R4, R154, R155, RZ ;  /* 0x0000009b9a04723e */ /* 0x010fc400048070ff */
        /* <DEDUP_REMOVED lines=18> */
[----:B-1----:R-:W-:-:S04]  /*217b0*/  VIADD R0, R0, UR5 ;  /* 0x0000000500007c36 */ /* 0x002fc80008000000 */
[----:B------:R-:W-:Y:S01]  /*217c0*/  STL [R1+0x8e0], R10 ;  /* 0x0008e00a01007387 */ /* 0x000fe20000100800 */
[----:B------:R-:W-:Y:S01]  /*217d0*/  ULDC UR5, c[0x0][0x248] ;  /* 0x0000920000057ab9 */ /* 0x000fe20000000800 */
[----:B--2---:R-:W-:Y:S02]  /*217e0*/  F2FP.SATFINITE.E4M3.F32.PACK_AB_MERGE_C R4, R12, R14, RZ ;  /* 0x0000000e0c04723e */ /* 0x004fe400048070ff */
[----:B------:R0:W-:Y:S04]  /*217f0*/  STL [R1+0xf70], R0 ;  /* 0x000f700001007387 */ /* 0x0001e80000100800 */
[----:B------:R-:W-:Y:S04]  /*21800*/  STL [R1+0x8d8], R4 ;  /* 0x0008d80401007387 */ /* 0x000fe80000100800 */
[----:B------:R-:W2:Y:S01]  /*21810*/  LDL.LU R173, [R1+0x580] ;  /* 0x0005800001ad7983 */ /* 0x000ea20000300800 */
[----:B0-----:R-:W-:Y:S01]  /*21820*/  VIADD R0, R0, UR5 ;  /* 0x0000000500007c36 */ /* 0x001fe20008000000 */
[----:B------:R-:W-:-:S02]  /*21830*/  ULDC UR5, c[0x0][0x248] ;  /* 0x0000920000057ab9 */ /* 0x000fc40000000800 */
[----:B------:R-:W2:Y:S04]  /*21840*/  LDL.LU R172, [R1+0x584] ;  /* 0x0005840001ac7983 */ /* 0x000ea80000300800 */
[----:B------:R-:W3:Y:S04]  /*21850*/  LDL.LU R171, [R1+0x588] ;  /* 0x0005880001ab7983 */ /* 0x000ee80000300800 */
[----:B------:R-:W3:Y:S04]  /*21860*/  LDL.LU R170, [R1+0x58c] ;  /* 0x00058c0001aa7983 */ /* 0x000ee80000300800 */
[----:B------:R-:W4:Y:S04]  /*21870*/  LDL.LU R169, [R1+0x590] ;  /* 0x0005900001a97983 */ /* 0x000f280000300800 */
[----:B------:R-:W4:Y:S04]  /*21880*/  LDL.LU R168, [R1+0x594] ;  /* 0x0005940001a87983 */ /* 0x000f280000300800 */
[----:B------:R-:W4:Y:S04]  /*21890*/  LDL.LU R167, [R1+0x598] ;  /* 0x0005980001a77983 */ /* 0x000f280000300800 */
[----:B------:R0:W-:Y:S04]  /*218a0*/  STL [R1+0xf68], R0 ;  /* 0x000f680001007387 */ /* 0x0001e80000100800 */
        /* <DEDUP_REMOVED lines=26> */
[----:B------:R-:W-:Y:S01]  /*21a50*/  ULDC UR5, c[0x0][0x248] ;  /* 0x0000920000057ab9 */ /* 0x000fe20000000800 */
[----:B--2---:R-:W-:-:S05]  /*21a60*/  F2FP.SATFINITE.E4M3.F32.PACK_AB_MERGE_C R10, R172, R173, RZ ;  /* 0x000000adac0a723e */ /* 0x004fca00048070ff */
[----:B------:R4:W-:Y:S01]  /*21a70*/  STL [R1+0x904], R10 ;  /* 0x0009040a01007387 */ /* 0x0009e20000100800 */
[----:B---3--:R-:W-:-:S05]  /*21a80*/  F2FP.SATFINITE.E4M3.F32.PACK_AB_MERGE_C R4, R170, R171, RZ ;  /* 0x000000abaa04723e */ /* 0x008fca00048070ff */
[----:B------:R0:W-:Y:S01]  /*21a90*/  STL [R1+0x8fc], R4 ;  /* 0x0008fc0401007387 */ /* 0x0001e20000100800 */
[----:B----4-:R-:W-:-:S05]  /*21aa0*/  F2FP.SATFINITE.E4M3.F32.PACK_AB_MERGE_C R10, R168, R169, RZ ;  /* 0x000000a9a80a723e */ /* 0x010fca00048070ff */
[----:B------:R1:W-:Y:S01]  /*21ab0*/  STL [R1+0x8f0], R10 ;  /* 0x0008f00a01007387 */ /* 0x0003e20000100800 */
[----:B0-----:R-:W-:-:S03]  /*21ac0*/  F2FP.SATFINITE.E4M3.F32.PACK_AB_MERGE_C R4, R166, R167, RZ ;  /* 0x000000a7a604723e */ /* 0x001fc600048070ff */
[----:B------:R0:W-:Y:S04]  /*21ad0*/  STL [R1+0xf60], R0 ;  /* 0x000f600001007387 */ /* 0x0001e80000100800 */
[----:B------:R2:W-:Y:S01]  /*21ae0*/  STL [R1+0x8e8], R4 ;  /* 0x0008e80401007387 */ /* 0x0005e20000100800 */
[----:B-1----:R-:W-:Y:S01]  /*21af0*/  F2FP.SATFINITE.E4M3.F32.PACK_AB_MERGE_C R10, R164, R165, RZ ;  /* 0x000000a5a40a723e */ /* 0x002fe200048070ff */
[----:B0-----:R-:W-:Y:S01]  /*21b00*/  VIADD R0, R0, UR5 ;  /* 0x0000000500007c36 */ /* 0x001fe20008000000 */
[----:B------:R-:W-:-:S03]  /*21b10*/  ULDC UR5, c[0x0][0x248] ;  /* 0x0000920000057ab9 */ /* 0x000fc60000000800 */
[----:B------:R0:W-:Y:S01]  /*21b20*/  STL [R1+0x914], R10 ;  /* 0x0009140a01007387 */ /* 0x0001e20000100800 */
[----:B--2---:R-:W-:-:S03]  /*21b30*/  F2FP.SATFINITE.E4M3.F32.PACK_AB_MERGE_C R4, R162, R163, RZ ;  /* 0x000000a3a204723e */ /* 0x004fc600048070ff */
[----:B------:R1:W-:Y:S04]  /*21b40*/  STL [R1+0xf58], R0 ;  /* 0x000f580001007387 */ /* 0x0003e80000100800 */
[----:B------:R2:W-:Y:S01]  /*21b50*/  STL [R1+0x90c], R4 ;  /* 0x00090c0401007387 */ /* 0x0005e20000100800 */
[----:B0-----:R-:W-:Y:S01]  /*21b60*/  F2FP.SATFINITE.E4M3.F32.PACK_AB_MERGE_C R10, R160, R161, RZ ;  /* 0x000000a1a00a723e */ /* 0x001fe200048070ff */
[----:B-1----:R-:W-:Y:S01]  /*21b70*/  VIADD R0, R0, UR5 ;  /* 0x0000000500007c36 */ /* 0x002fe20008000000 */
        /* <DEDUP_REMOVED lines=29> */
[----:B------:R-:W-:Y:S01]  /*21d50*/  STL [R1+0x920], R10 ;  /* 0x0009200a01007387 */ /* 0x000fe20000100800 */
[----:B--2---:R-:W-:-:S03]  /*21d60*/  F2FP.SATFINITE.E4M3.F32.PACK_AB_MERGE_C R4, R12, R14, RZ ;  /* 0x0000000e0c04723e */ /* 0x004fc600048070ff */
        /* <DEDUP_REMOVED lines=354> */
[----:B------:R-:W2:Y:S01]  /*23390*/  LDL.LU R173, [R1] ;  /* 0x0000000001ad7983 */ /* 0x000ea20000300800 */
        /* <DEDUP_REMOVED lines=353> */
[----:B------:R-:W-:Y:S01]  /*249b0*/  ULDC UR5, c[0x0][0x248] ;  /* 0x0000920000057ab9 */ /* 0x000fe20000000800 */
[----:B--2---:R-:W-:Y:S02]  /*249c0*/  F2FP.SATFINITE.E4M3.F32.PACK_AB_MERGE_C R4, R27, R26, RZ ;  /* 0x0000001a1b04723e */ /* 0x004fe400048070ff */
        /* <DEDUP_REMOVED lines=198> */
[----:B------:R1:W-:Y:S04]  /*25630*/  STL [R1+0x7bc], R4 ;  /* 0x0007bc0401007387 */ /* 0x0003e80000100800 */
[----:B------:R-:W2:Y:S01]  /*25640*/  LDL.LU R12, [R1+0xbbc] ;  /* 0x000bbc00010c7983 */ /* 0x000ea20000300800 */
[----:B0-----:R-:W-:Y:S01]  /*25650*/  VIADD R0, R0, UR5 ;  /* 0x0000000500007c36 */ /* 0x001fe20008000000 */
[----:B------:R-:W-:Y:S01]  /*25660*/  ULDC UR5, c[0x0][0x248] ;  /* 0x0000920000057ab9 */ /* 0x000fe20000000800 */
[----:B-1----:R-:W-:-:S03]  /*25670*/  F2FP.SATFINITE.E4M3.F32.PACK_AB_MERGE_C R4, R141, R140, RZ ;  /* 0x0000008c8d04723e */ /* 0x002fc600048070ff */
[----:B------:R-:W-:Y:S01]  /*25680*/  STL [R1+0xc3c], R0 ;  /* 0x000c3c0001007387 */ /* 0x000fe20000100800 */
[----:B------:R-:W-:-:S03]  /*25690*/  F2FP.SATFINITE.E4M3.F32.PACK_AB_MERGE_C R10, R143, R142, RZ ;  /* 0x0000008e8f0a723e */ /* 0x000fc600048070ff */
[----:B------:R0:W-:Y:S04]  /*256a0*/  STL [R1+0x5c8], R4 ;  /* 0x0005c80401007387 */ /* 0x0001e80000100800 */
[----:B------:R-:W-:Y:S01]  /*256b0*/  STL [R1+0x590], R10 ;  /* 0x0005900a01007387 */ /* 0x000fe20000100800 */
[----:B0-----:R-:W-:Y:S01]  /*256c0*/  VIADD R4, R0, UR5 ;  /* 0x0000000500047c36 */ /* 0x001fe20008000000 */
[----:B------:R-:W-:Y:S01]  /*256d0*/  F2FP.SATFINITE.E4M3.F32.PACK_AB_MERGE_C R0, R145, R144, RZ ;  /* 0x000000909100723e */ /* 0x000fe200048070ff */
[----:B------:R-:W-:-:S04]  /*256e0*/  ULDC UR5, c[0x0][0x248] ;  /* 0x0000920000057ab9 */ /* 0x000fc80000000800 */
[----:B------:R0:W-:Y:S02]  /*256f0*/  STL [R1+0x7f0], R0 ;  /* 0x0007f00001007387 */ /* 0x0001e40000100800 */
[----:B0-----:R-:W0:Y:S01]  /*25700*/  S2R R0, SR_TID.X ;  /* 0x0000000000007919 */ /* 0x001e220000002100 */
[----:B------:R-:W-:Y:S02]  /*25710*/  F2FP.SATFINITE.E4M3.F32.PACK_AB_MERGE_C R10, R147, R146, RZ ;  /* 0x00000092930a723e */ /* 0x000fe400048070ff */
[----:B------:R-:W-:Y:S01]  /*25720*/  F2FP.SATFINITE.E4M3.F32.PACK_AB_MERGE_C R14, R149, R148, RZ ;  /* 0x00000094950e723e */ /* 0x000fe200048070ff */
[----:B------:R1:W-:Y:S04]  /*25730*/  STL [R1+0xc14], R4 ;  /* 0x000c140401007387 */ /* 0x0003e80000100800 */
[----:B------:R-:W-:Y:S01]  /*25740*/  STL [R1+0x7b8], R10 ;  /* 0x0007b80a01007387 */ /* 0x000fe20000100800 */
[----:B-1----:R-:W-:Y:S01]  /*25750*/  VIADD R4, R4, UR5 ;  /* 0x0000000504047c36 */ /* 0x002fe20008000000 */
[----:B------:R-:W-:-:S02]  /*25760*/  ULDC UR5, c[0x0][0x248] ;  /* 0x0000920000057ab9 */ /* 0x000fc40000000800 */
[----:B------:R-:W-:Y:S04]  /*25770*/  STL [R1+0x5c4], R14 ;  /* 0x0005c40e01007387 */ /* 0x000fe80000100800 */
[----:B------:R1:W-:Y:S02]  /*25780*/  STL [R1+0xb94], R4 ;  /* 0x000b940401007387 */ /* 0x0003e40000100800 */
[----:B-1----:R-:W-:Y:S01]  /*25790*/  VIADD R4, R4, UR5 ;  /* 0x0000000504047c36 */ /* 0x002fe20008000000 */
[----:B------:R-:W-:Y:S01]  /*257a0*/  ULDC UR5, c[0x0][0x248] ;  /* 0x0000920000057ab9 */ /* 0x000fe20000000800 */
[C---:B0-----:R-:W-:Y:S02]  /*257b0*/  IMAD.SHL.U32 R10, R0.reuse, 0x10, RZ ;  /* 0x00000010000a7824 */ /* 0x041fe400078e00ff */
[----:B------:R-:W-:Y:S01]  /*257c0*/  IMAD.SHL.U32 R0, R0, 0x80, RZ ;  /* 0x0000008000007824 */ /* 0x000fe200078e00ff */
[----:B------:R0:W-:Y:S02]  /*257d0*/  STL [R1+0xb90], R4 ;  /* 0x000b900401007387 */ /* 0x0001e40000100800 */
[----:B------:R-:W-:-:S02]  /*257e0*/  LOP3.LUT R10, R10, 0xf0, RZ, 0xc0, !PT ;  /* 0x000000f00a0a7812 */ /* 0x000fc400078ec0ff */
[----:B------:R-:W-:Y:S02]  /*257f0*/  LOP3.LUT R0, R0, 0x800, RZ, 0xc0, !PT ;  /* 0x0000080000007812 */ /* 0x000fe400078ec0ff */
[----:B------:R-:W-:Y:S01]  /*25800*/  F2FP.SATFINITE.E4M3.F32.PACK_AB_MERGE_C R14, R151, R150, RZ ;  /* 0x00000096970e723e */ /* 0x000fe200048070ff */
[----:B0-----:R-:W-:Y:S01]  /*25810*/  VIADD R4, R4, UR5 ;  /* 0x0000000504047c36 */ /* 0x001fe20008000000 */
[----:B------:R-:W-:Y:S01]  /*25820*/  ULDC UR5, c[0x0][0x248] ;  /* 0x0000920000057ab9 */ /* 0x000fe20000000800 */
[----:B------:R-:W-:-:S03]  /*25830*/  IADD3 R10, R0, UR4, R10 ;  /* 0x00000004000a7c10 */ /* 0x000fc6000fffe00a */
[----:B------:R0:W-:Y:S01]  /*25840*/  STL [R1+0xc10], R4 ;  /* 0x000c100401007387 */ /* 0x0001e20000100800 */
[----:B------:R-:W-:Y:S01]  /*25850*/  MOV R0, UR4 ;  /* 0x0000000400007c02 */ /* 0x000fe20008000f00 */
[----:B------:R-:W-:Y:S01]  /*25860*/  VIADD R251, R2, 0x7 ;  /* 0x0000000702fb7836 */ /* 0x000fe20000000000 */
[----:B------:R-:W-:Y:S01]  /*25870*/  ULDC UR4, c[0x0][0x22c] ;  /* 0x00008b0000047ab9 */ /* 0x000fe20000000800 */
[----:B------:R-:W-:Y:S01]  /*25880*/  STL [R1+0x58c], R14 ;  /* 0x00058c0e01007387 */ /* 0x000fe20000100800 */
[----:B0-----:R-:W-:Y:S01]  /*25890*/  VIADD R4, R4, UR5 ;  /* 0x0000000504047c36 */ /* 0x001fe20008000000 */
[----:B------:R-:W-:Y:S02]  /*258a0*/  ULDC UR5, c[0x0][0x248] ;  /* 0x0000920000057ab9 */ /* 0x000fe40000000800 */
[----:B------:R-:W-:Y:S04]  /*258b0*/  STL [R1+0x470], R10 ;  /* 0x0004700a01007387 */ /* 0x000fe80000100800 */
[----:B------:R0:W-:Y:S04]  /*258c0*/  STL [R1+0xbb8], R4 ;  /* 0x000bb80401007387 */ /* 0x0001e80000100800 */
[----:B------:R1:W-:Y:S01]  /*258d0*/  STL [R1+0x46c], R0 ;  /* 0x00046c0001007387 */ /* 0x0003e20000100800 */
[----:B0-----:R-:W-:Y:S01]  /*258e0*/  VIADD R4, R4, UR5 ;  /* 0x0000000504047c36 */ /* 0x001fe20008000000 */
[----:B------:R-:W-:Y:S01]  /*258f0*/  ULDC UR5, c[0x0][0x248] ;  /* 0x0000920000057ab9 */ /* 0x000fe20000000800 */
[----:B------:R-:W-:-:S03]  /*25900*/  VIADD R10, R2, 0xb1 ;  /* 0x000000b1020a7836 */ /* 0x000fc60000000000 */
[----:B------:R0:W-:Y:S01]  /*25910*/  STL [R1+0xc38], R4 ;  /* 0x000c380401007387 */ /* 0x0001e20000100800 */
[----:B-1----:R-:W-:Y:S02]  /*25920*/  VIADD R0, R2, 0x1ff ;  /* 0x000001ff02007836 */ /* 0x002fe40000000000 */
        /* <DEDUP_REMOVED lines=17> */
[----:B------:R0:W-:Y:S01]  /*25a40*/  STL [R1+0xddc], R4 ;  /* 0x000ddc0401007387 */ /* 0x0001e20000100800 */
[----:B--2---:R-:W-:Y:S01]  /*25a50*/  ISETP.GE.AND P6, PT, R12, UR6, PT ;  /* 0x000000060c007c0c */ /* 0x004fe2000bfc6270 */
[----:B------:R-:W-:-:S03]  /*25a60*/  ULDC UR6, c[0x0][0x22c] ;  /* 0x00008b0000067ab9 */ /* 0x000fc60000000800 */
[----:B------:R-:W-:Y:S02]  /*25a70*/  ISETP.LT.AND P0, PT, R10, UR7, !P6 ;  /* 0x000000070a007c0c */ /* 0x000fe4000f701270 */
[----:B------:R-:W-:Y:S01]  /*25a80*/  ISETP.LT.AND P5, PT, R0, UR8, !P6 ;  /* 0x0000000800007c0c */ /* 0x000fe2000f7a1270 */
[----:B------:R-:W-:Y:S01]  /*25a90*/  VIADD R0, R2, 0xb0 ;  /* 0x000000b002007836 */ /* 0x000fe20000000000 */
[----:B------:R-:W-:-:S09]  /*25aa0*/  ULDC UR8, c[0x0][0x22c] ;  /* 0x00008b0000087ab9 */ /* 0x000fd20000000800 */
[----:B------:R-:W-:Y:S02]  /*25ab0*/  @P0 LOP3.LUT R3, R3, 0x1000000, RZ, 0xfc, !PT ;  /* 0x0100000003030812 */ /* 0x000fe400078efcff */
[----:B------:R-:W-:Y:S01]  /*25ac0*/  ISETP.LT.AND P0, PT, R0, UR6, !P6 ;  /* 0x0000000600007c0c */ /* 0x000fe2000f701270 */
[----:B------:R-:W-:Y:S01]  /*25ad0*/  VIADD R0, R2, 0xaf ;  /* 0x000000af02007836 */ /* 0x000fe20000000000 */
[----:B------:R-:W-:Y:S01]  /*25ae0*/  LOP3.LUT R3, R3, 0xff7fffff, RZ, 0xc0, !PT ;  /* 0xff7fffff03037812 */ /* 0x000fe200078ec0ff */
[----:B------:R-:W-:-:S10]  /*25af0*/  ULDC UR6, c[0x0][0x22c] ;  /* 0x00008b0000067ab9 */ /* 0x000fd40000000800 */
[----:B------:R-:W-:Y:S02]  /*25b00*/  @P0 LOP3.LUT R3, R3, 0x800000, RZ, 0xfc, !PT ;  /* 0x0080000003030812 */ /* 0x000fe400078efcff */
[----:B------:R-:W-:Y:S01]  /*25b10*/  ISETP.LT.AND P0, PT, R0, UR6, !P6 ;  /* 0x0000000600007c0c */ /* 0x000fe2000f701270 */
[----:B------:R-:W-:Y:S02]  /*25b20*/  ULDC UR6, c[0x0][0x248] ;  /* 0x0000920000067ab9 */ /* 0x000fe40000000800 */
[----:B0-----:R-:W-:Y:S01]  /*25b30*/  VIADD R4, R4, UR6 ;  /* 0x0000000604047c36 */ /* 0x001fe20008000000 */
[----:B------:R-:W-:-:S04]  /*25b40*/  ULDC UR6, c[0x0][0x248] ;  /* 0x0000920000067ab9 */ /* 0x000fc80000000800 */
[----:B------:R0:W-:Y:S02]  /*25b50*/  STL [R1+0xe28], R4 ;  /* 0x000e280401007387 */ /* 0x0001e40000100800 */
[----:B0-----:R-:W-:Y:S01]  /*25b60*/  VIADD R4, R4, UR6 ;  /* 0x0000000604047c36 */ /* 0x001fe20008000000 */
[----:B------:R-:W-:Y:S01]  /*25b70*/  LOP3.LUT R3, R3, 0xffbfffff, RZ, 0xc0, !PT ;  /* 0xffbfffff03037812 */ /* 0x000fe200078ec0ff */
[----:B------:R-:W-:Y:S01]  /*25b80*/  IMAD R0, R12, UR5, RZ ;  /* 0x000000050c007c24 */ /* 0x000fe2000f8e02ff */
[----:B------:R-:W-:Y:S01]  /*25b90*/  ULDC UR5, c[0x0][0x248] ;  /* 0x0000920000057ab9 */ /* 0x000fe20000000800 */
[----:B------:R-:W-:Y:S01]  /*25ba0*/  ULDC.64 UR6, c[0x0][0x220] ;  /* 0x0000880000067ab9 */ /* 0x000fe20000000a00 */
[----:B------:R0:W-:Y:S04]  /*25bb0*/  STL [R1+0xbbc], R4 ;  /* 0x000bbc0401007387 */ /* 0x0001e80000100800 */
[----:B------:R-:W2:Y:S01]  /*25bc0*/  LDL.LU R19, [R1+0xbc0] ;  /* 0x000bc00001137983 */ /* 0x000ea20000300800 */
[----:B------:R-:W-:Y:S01]  /*25bd0*/  @P0 LOP3.LUT R3, R3, 0x400000, RZ, 0xfc, !PT ;  /* 0x0040000003030812 */ /* 0x000fe200078efcff */
[----:B------:R-:W-:Y:S01]  /*25be0*/  VIADD R12, R2, 0xae ;  /* 0x000000ae020c7836 */ /* 0x000fe20000000000 */
[----:B------:R-:W-:Y:S01]  /*25bf0*/  IADD3 R10, P0, R0, UR6, RZ ;  /* 0x00000006000a7c10 */ /* 0x000fe2000ff1e0ff */
[----:B------:R-:W-:Y:S01]  /*25c00*/  ULDC UR6, c[0x0][0x248] ;  /* 0x0000920000067ab9 */ /* 0x000fe20000000800 */
[----:B0-----:R-:W-:Y:S01]  /*25c10*/  VIADD R4, R4, UR5 ;  /* 0x0000000504047c36 */ /* 0x001fe20008000000 */
[----:B------:R-:W-:Y:S01]  /*25c20*/  ULDC UR5, c[0x0][0x248] ;  /* 0x0000920000057ab9 */ /* 0x000fe20000000800 */
[----:B------:R-:W-:Y:S01]  /*25c30*/  ISETP.LT.AND P1, PT, R12, UR8, !P6 ;  /* 0x000000080c007c0c */ /* 0x000fe2000f721270 */
[----:B------:R-:W-:Y:S01]  /*25c40*/  VIADD R250, R2, 0x6 ;  /* 0x0000000602fa7836 */ /* 0x000fe20000000000 */
[----:B------:R-:W-:Y:S01]  /*25c50*/  LEA.HI.X.SX32 R0, R0, UR7, 0x1, P0 ;  /* 0x0000000700007c11 */ /* 0x000fe200080f0eff */
[----:B------:R0:W-:Y:S01]  /*25c60*/  STL [R1+0xe2c], R4 ;  /* 0x000e2c0401007387 */ /* 0x0001e20000100800 */
[C---:B------:R-:W-:Y:S01]  /*25c70*/  IADD3 R12, P0, R13.reuse, R10, RZ ;  /* 0x0000000a0d0c7210 */ /* 0x040fe20007f1e0ff */
[C---:B------:R-:W-:Y:S01]  /*25c80*/  VIADD R32, R2.reuse, 0x18d ;  /* 0x0000018d02207836 */ /* 0x040fe20000000000 */
[----:B------:R-:W-:Y:S01]  /*25c90*/  ULDC UR7, c[0x0][0x22c] ;  /* 0x00008b0000077ab9 */ /* 0x000fe20000000800 */
[C---:B------:R-:W-:Y:S01]  /*25ca0*/  VIADD R31, R2.reuse, 0x18e ;  /* 0x0000018e021f7836 */ /* 0x040fe20000000000 */
[----:B------:R-:W-:Y:S01]  /*25cb0*/  LEA.HI.X.SX32 R13, R13, R0, 0x1, P0 ;  /* 0x000000000d0d7211 */ /* 0x000fe200000f0eff */
[----:B------:R-:W-:-:S02]  /*25cc0*/  VIADD R30, R2, 0x18f ;  /* 0x0000018f021e7836 */ /* 0x000fc40000000000 */
[C---:B------:R-:W-:Y:S02]  /*25cd0*/  VIADD R29, R2.reuse, 0x190 ;  /* 0x00000190021d7836 */ /* 0x040fe40000000000 */
[----:B------:R-:W-:Y:S01]  /*25ce0*/  VIADD R18, R2, 0xad ;  /* 0x000000ad02127836 */ /* 0x000fe20000000000 */
[----:B------:R-:W-:Y:S01]  /*25cf0*/  LOP3.LUT R3, R3, 0xffdfffff, RZ, 0xc0, !PT ;  /* 0xffdfffff03037812 */ /* 0x000fe200078ec0ff */
[----:B0-----:R-:W-:Y:S01]  /*25d00*/  VIADD R4, R4, UR5 ;  /* 0x0000000504047c36 */ /* 0x001fe20008000000 */
[----:B------:R-:W-:Y:S01]  /*25d10*/  ULDC UR5, c[0x0][0x248] ;  /* 0x0000920000057ab9 */ /* 0x000fe20000000800 */
[----:B------:R-:W-:Y:S01]  /*25d20*/  VIADD R248, R2, 0x4 ;  /* 0x0000000402f87836 */ /* 0x000fe20000000000 */
[----:B------:R-:W-:Y:S02]  /*25d30*/  ULDC UR8, c[0x0][0x22c] ;  /* 0x00008b0000087ab9 */ /* 0x000fe40000000800 */
[----:B------:R0:W-:Y:S01]  /*25d40*/  STL [R1+0xe30], R4 ;  /* 0x000e300401007387 */ /* 0x0001e20000100800 */
[----:B------:R-:W-:-:S03]  /*25d50*/  IADD3 R14, P0, R15, R10, RZ ;  /* 0x0000000a0f0e7210 */ /* 0x000fc60007f1e0ff */
[----:B------:R-:W-:Y:S01]  /*25d60*/  STL [R1+0x1030], R12 ;  /* 0x0010300c01007387 */ /* 0x000fe20000100800 */
[----:B0-----:R-:W-:-:S03]  /*25d70*/  VIADD R4, R4, UR5 ;  /* 0x0000000504047c36 */ /* 0x001fc60008000000 */
[----:B------:R-:W-:Y:S01]  /*25d80*/  STL [R1+0x102c], R13 ;  /* 0x00102c0d01007387 */ /* 0x000fe20000100800 */
[----:B------:R-:W-:-:S03]  /*25d90*/  ULDC UR5, c[0x0][0x248] ;  /* 0x0000920000057ab9 */ /* 0x000fc60000000800 */
[----:B------:R0:W-:Y:S01]  /*25da0*/  STL [R1+0xe34], R4 ;  /* 0x000e340401007387 */ /* 0x0001e20000100800 */
[----:B------:R-:W-:Y:S02]  /*25db0*/  LEA.HI.X.SX32 R15, R15, R0, 0x1, P0 ;  /* 0x000000000f0f7211 */ /* 0x000fe400000f0eff */
[C---:B------:R-:W-:Y:S01]  /*25dc0*/  IADD3 R16, P0, R11.reuse, R10, RZ ;  /* 0x0000000a0b107210 */ /* 0x040fe20007f1e0ff */
[----:B------:R-:W-:Y:S01]  /*25dd0*/  STL [R1+0x1038], R14 ;  /* 0x0010380e01007387 */ /* 0x000fe20000100800 */
[----:B0-----:R-:W-:Y:S02]  /*25de0*/  VIADD R4, R4, UR6 ;  /* 0x0000000604047c36 */ /* 0x001fe40008000000 */
[----:B------:R-:W-:Y:S02]  /*25df0*/  LEA.HI.X.SX32 R17, R11, R0, 0x1, P0 ;  /* 0x000000000b117211 */ /* 0x000fe400000f0eff */
[----:B------:R-:W-:Y:S02]  /*25e00*/  @P1 LOP3.LUT R3, R3, 0x200000, RZ, 0xfc, !PT ;  /* 0x0020000003031812 */ /* 0x000fe400078efcff */
[----:B--2---:R-:W-:Y:S01]  /*25e10*/  LOP3.LUT R13, R19, 0x700, RZ, 0xc0, !PT ;  /* 0x00000700130d7812 */ /* 0x004fe200078ec0ff */
[----:B------:R0:W-:Y:S01]  /*25e20*/  STL [R1+0xe38], R4 ;  /* 0x000e380401007387 */ /* 0x0001e20000100800 */
[----:B------:R-:W-:Y:S01]  /*25e30*/  VIADD R249, R2, 0x5 ;  /* 0x0000000502f97836 */ /* 0x000fe20000000000 */
[----:B------:R-:W-:-:S02]  /*25e40*/  ULDC UR6, c[0x0][0x22c] ;  /* 0x00008b0000067ab9 */ /* 0x000fc40000000800 */
[----:B------:R-:W-:Y:S01]  /*25e50*/  STL [R1+0x1034], R15 ;  /* 0x0010340f01007387 */ /* 0x000fe20000100800 */
[----:B0-----:R-:W-:-:S03]  /*25e60*/  VIADD R4, R4, UR5 ;  /* 0x0000000504047c36 */ /* 0x001fc60008000000 */
[----:B------:R-:W-:Y:S01]  /*25e70*/  STL [R1+0x103c], R10 ;  /* 0x00103c0a01007387 */ /* 0x000fe20000100800 */
[----:B------:R-:W-:-:S03]  /*25e80*/  ULDC UR5, c[0x0][0x248] ;  /* 0x0000920000057ab9 */ /* 0x000fc60000000800 */
[----:B------:R0:W-:Y:S04]  /*25e90*/  STL [R1+0xe3c], R4 ;  /* 0x000e3c0401007387 */ /* 0x0001e80000100800 */
[----:B------:R-:W-:Y:S04]  /*25ea0*/  STL [R1+0x1048], R16 ;  /* 0x0010481001007387 */ /* 0x000fe80000100800 */
[----:B------:R-:W-:Y:S01]  /*25eb0*/  STL [R1+0x1044], R17 ;  /* 0x0010441101007387 */ /* 0x000fe20000100800 */
[----:B0-----:R-:W-:Y:S01]  /*25ec0*/  VIADD R4, R4, UR5 ;  /* 0x0000000504047c36 */ /* 0x001fe20008000000 */
[----:B------:R-:W-:-:S02]  /*25ed0*/  ULDC UR5, c[0x0][0x248] ;  /* 0x0000920000057ab9 */ /* 0x000fc40000000800 */
[----:B------:R0:W-:Y:S04]  /*25ee0*/  STL [R1+0x1040], R0 ;  /* 0x0010400001007387 */ /* 0x0001e80000100800 */
[----:B------:R-:W-:Y:S01]  /*25ef0*/  STL [R1+0xe40], R4 ;  /* 0x000e400401007387 */ /* 0x000fe20000100800 */
[----:B0-----:R-:W-:-:S03]  /*25f00*/  VIADD R0, R4, UR5 ;  /* 0x0000000504007c36 */ /* 0x001fc60008000000 */
[----:B------:R-:W-:Y:S01]  /*25f10*/  STL [R1+0x104c], R13 ;  /* 0x00104c0d01007387 */ /* 0x000fe20000100800 */
[----:B------:R-:W-:-:S03]  /*25f20*/  ULDC UR5, c[0x0][0x248] ;  /* 0x0000920000057ab9 */ /* 0x000fc60000000800 */
        /* <DEDUP_REMOVED lines=76> */
[----:B------:R-:W-:Y:S02]  /*263f0*/  VIADD R4, R2, 0x8 ;  /* 0x0000000802047836 */ /* 0x000fe40000000000 */
[----:B0-----:R-:W-:Y:S01]  /*26400*/  VIADD R0, R0, UR5 ;  /* 0x0000000500007c36 */ /* 0x001fe20008000000 */
[----:B------:R-:W-:-:S04]  /*26410*/  ULDC UR5, c[0x0][0x248] ;  /* 0x0000920000057ab9 */ /* 0x000fc80000000800 */
[----:B------:R0:W-:Y:S04]  /*26420*/  STL [R1+0xeac], R0 ;  /* 0x000eac0001007387 */ /* 0x0001e80000100800 */
[----:B------:R1:W-:Y:S01]  /*26430*/  STL [R1+0x1088], R4 ;  /* 0x0010880401007387 */ /* 0x0003e20000100800 */
[----:B0-----:R-:W-:Y:S01]  /*26440*/  VIADD R0, R0, UR5 ;  /* 0x0000000500007c36 */ /* 0x001fe20008000000 */
[----:B------:R-:W-:Y:S01]  /*26450*/  ISETP.LT.AND P0, PT, R18, UR7, !P6 ;  /* 0x0000000712007c0c */ /* 0x000fe2000f701270 */
[C---:B------:R-:W-:Y:S01]  /*26460*/  VIADD R10, R2.reuse, 0x197 ;  /* 0x00000197020a7836 */ /* 0x040fe20000000000 */
[----:B------:R-:W-:Y:S01]  /*26470*/  LOP3.LUT R3, R3, 0xffefffff, RZ, 0xc0, !PT ;  /* 0xffefffff03037812 */ /* 0x000fe200078ec0ff */
[C---:B-1----:R-:W-:Y:S01]  /*26480*/  VIADD R4, R2.reuse, 0x196 ;  /* 0x0000019602047836 */ /* 0x042fe20000000000 */
[----:B------:R0:W-:Y:S01]  /*26490*/  STL [R1+0xeb0], R0 ;  /* 0x000eb00001007387 */ /* 0x0001e20000100800 */
[C---:B------:R-:W-:Y:S01]  /*264a0*/  VIADD R247, R2.reuse, 0x3 ;  /* 0x0000000302f77836 */ /* 0x040fe20000000000 */
[----:B------:R-:W-:Y:S01]  /*264b0*/  ULDC UR7, c[0x0][0x22c] ;  /* 0x00008b0000077ab9 */ /* 0x000fe20000000800 */
[C---:B------:R-:W-:Y:S01]  /*264c0*/  VIADD R246, R2.reuse, 0x2 ;  /* 0x0000000202f67836 */ /* 0x040fe20000000000 */
[----:B------:R-:W-:Y:S01]  /*264d0*/  STL [R1+0x108c], R251 ;  /* 0x00108cfb01007387 */ /* 0x000fe20000100800 */
[----:B------:R-:W-:Y:S01]  /*264e0*/  VIADD R245, R2, 0x1 ;  /* 0x0000000102f57836 */ /* 0x000fe20000000000 */
[----:B------:R-:W-:-:S02]  /*264f0*/  ULDC UR5, c[0x0][0x22c] ;  /* 0x00008b0000057ab9 */ /* 0x000fc40000000800 */
[----:B------:R-:W-:Y:S01]  /*26500*/  STL [R1+0x1090], R250 ;  /* 0x001090fa01007387 */ /* 0x000fe20000100800 */
[----:B0-----:R-:W-:-:S03]  /*26510*/  VIADD R0, R2, 0x195 ;  /* 0x0000019502007836 */ /* 0x001fc60000000000 */
[----:B------:R-:W-:Y:S04]  /*26520*/  STL [R1+0x1064], R32 ;  /* 0x0010642001007387 */ /* 0x000fe80000100800 */
[----:B------:R-:W-:Y:S04]  /*26530*/  STL [R1+0x1060], R31 ;  /* 0x0010601f01007387 */ /* 0x000fe80000100800 */
[----:B------:R-:W-:Y:S04]  /*26540*/  STL [R1+0x105c], R30 ;  /* 0x00105c1e01007387 */ /* 0x000fe80000100800 */
[----:B------:R-:W-:Y:S04]  /*26550*/  STL [R1+0x1058], R29 ;  /* 0x0010581d01007387 */ /* 0x000fe80000100800 */
[----:B------:R0:W-:Y:S04]  /*26560*/  STL [R1], R0 ;  /* 0x0000000001007387 */ /* 0x0001e80000100800 */
[----:B------:R1:W-:Y:S01]  /*26570*/  STL [R1+0x4], R4 ;  /* 0x0000040401007387 */ /* 0x0003e20000100800 */
[----:B0-----:R-:W-:-:S03]  /*26580*/  VIADD R0, R2, 0x198 ;  /* 0x0000019802007836 */ /* 0x001fc60000000000 */
[----:B------:R0:W-:Y:S01]  /*26590*/  STL [R1+0x8], R10 ;  /* 0x0000080a01007387 */ /* 0x0001e20000100800 */
[----:B-1----:R-:W-:-:S03]  /*265a0*/  VIADD R4, R2, 0x199 ;  /* 0x0000019902047836 */ /* 0x002fc60000000000 */
[----:B------:R1:W-:Y:S04]  /*265b0*/  STL [R1+0xc], R0 ;  /* 0x00000c0001007387 */ /* 0x0003e80000100800 */
[----:B------:R2:W-:Y:S01]  /*265c0*/  STL [R1+0x10], R4 ;  /* 0x0000100401007387 */ /* 0x0005e20000100800 */
[C---:B0-----:R-:W-:Y:S02]  /*265d0*/  VIADD R10, R2.reuse, 0x19a ;  /* 0x0000019a020a7836 */ /* 0x041fe40000000000 */
[----:B-1----:R-:W-:-:S03]  /*265e0*/  VIADD R0, R2, 0x19b ;  /* 0x0000019b02007836 */ /* 0x002fc60000000000 */
[----:B------:R0:W-:Y:S01]  /*265f0*/  STL [R1+0x14], R10 ;  /* 0x0000140a01007387 */ /* 0x0001e20000100800 */
[----:B--2---:R-:W-:-:S03]  /*26600*/  VIADD R4, R2, 0x19c ;  /* 0x0000019c02047836 */ /* 0x004fc60000000000 */
[----:B------:R1:W-:Y:S04]  /*26610*/  STL [R1+0x18], R0 ;  /* 0x0000180001007387 */ /* 0x0003e80000100800 */
[----:B------:R2:W-:Y:S01]  /*26620*/  STL [R1+0x1c], R4 ;  /* 0x00001c0401007387 */ /* 0x0005e20000100800 */
[C---:B0-----:R-:W-:Y:S02]  /*26630*/  VIADD R10, R2.reuse, 0x19f ;  /* 0x0000019f020a7836 */ /* 0x041fe40000000000 */
[C---:B-1----:R-:W-:Y:S02]  /*26640*/  VIADD R0, R2.reuse, 0x19e ;  /* 0x0000019e02007836 */ /* 0x042fe40000000000 */
[----:B--2---:R-:W-:-:S03]  /*26650*/  VIADD R4, R2, 0x1a0 ;  /* 0x000001a002047836 */ /* 0x004fc60000000000 */
[----:B------:R0:W-:Y:S04]  /*26660*/  STL [R1+0x24], R0 ;  /* 0x0000240001007387 */ /* 0x0001e80000100800 */
        /* <DEDUP_REMOVED lines=166> */
[----:B------:R-:W-:Y:S01]  /*270d0*/  STL [R1+0x178], R0 ;  /* 0x0001780001007387 */ /* 0x000fe20000100800 */
[----:B--2---:R-:W-:-:S03]  /*270e0*/  VIADD R4, R2, 0x1f5 ;  /* 0x000001f502047836 */ /* 0x004fc60000000000 */
[----:B------:R-:W-:Y:S01]  /*270f0*/  STL [R1+0x17c], R10 ;  /* 0x00017c0a01007387 */ /* 0x000fe20000100800 */
[----:B------:R-:W-:Y:S01]  /*27100*/  MOV R29, UR4 ;  /* 0x00000004001d7c02 */ /* 0x000fe20008000f00 */
[----:B------:R-:W-:Y:S02]  /*27110*/  ULDC UR4, c[0x0][0x22c] ;  /* 0x00008b0000047ab9 */ /* 0x000fe40000000800 */
[----:B------:R0:W-:Y:S01]  /*27120*/  STL [R1+0x180], R4 ;  /* 0x0001800401007387 */ /* 0x0001e20000100800 */
[----:B------:R-:W-:Y:S01]  /*27130*/  @P0 LOP3.LUT R3, R3, 0x100000, RZ, 0xfc, !PT ;  /* 0x0010000003030812 */ /* 0x000fe200078efcff */
[----:B0-----:R-:W-:-:S05]  /*27140*/  VIADD R4, R2, 0xac ;  /* 0x000000ac02047836 */ /* 0x001fca0000000000 */
[----:B------:R-:W-:Y:S01]  /*27150*/  ISETP.LT.AND P0, PT, R4, UR4, !P6 ;  /* 0x0000000404007c0c */ /* 0x000fe2000f701270 */
[C---:B------:R-:W-:Y:S01]  /*27160*/  VIADD R250, R2.reuse, 0xab ;  /* 0x000000ab02fa7836 */ /* 0x040fe20000000000 */
[----:B------:R-:W-:Y:S02]  /*27170*/  LOP3.LUT R3, R3, 0xfff7ffff, RZ, 0xc0, !PT ;  /* 0xfff7ffff03037812 */ /* 0x000fe400078ec0ff */
[----:B------:R-:W-:Y:S01]  /*27180*/  MOV R32, UR61 ;  /* 0x0000003d00207c02 */ /* 0x000fe20008000f00 */
[----:B------:R-:W-:Y:S01]  /*27190*/  ULDC UR61, c[0x0][0x22c] ;  /* 0x00008b00003d7ab9 */ /* 0x000fe20000000800 */
[C---:B------:R-:W-:Y:S01]  /*271a0*/  VIADD R4, R2.reuse, 0xaa ;  /* 0x000000aa02047836 */ /* 0x040fe20000000000 */
[----:B------:R-:W-:Y:S01]  /*271b0*/  MOV R31, UR32 ;  /* 0x00000020001f7c02 */ /* 0x000fe20008000f00 */
[----:B------:R-:W-:Y:S01]  /*271c0*/  ULDC UR32, c[0x0][0x22c] ;  /* 0x00008b0000207ab9 */ /* 0x000fe20000000800 */
[----:B------:R-:W-:Y:S01]  /*271d0*/  VIADD R251, R2, 0xa9 ;  /* 0x000000a902fb7836 */ /* 0x000fe20000000000 */
[----:B------:R-:W-:Y:S01]  /*271e0*/  MOV R30, UR33 ;  /* 0x00000021001e7c02 */ /* 0x000fe20008000f00 */
[----:B------:R-:W-:Y:S01]  /*271f0*/  ULDC UR33, c[0x0][0x22c] ;  /* 0x00008b0000217ab9 */ /* 0x000fe20000000800 */
[----:B------:R-:W-:Y:S01]  /*27200*/  ULDC UR4, c[0x0][0x22c] ;  /* 0x00008b0000047ab9 */ /* 0x000fe20000000800 */
[----:B------:R-:W-:-:S02]  /*27210*/  @P0 LOP3.LUT R3, R3, 0x80000, RZ, 0xfc, !PT ;  /* 0x0008000003030812 */ /* 0x000fc400078efcff */
[----:B------:R-:W-:Y:S02]  /*27220*/  ISETP.LT.AND P0, PT, R250, UR61, !P6 ;  /* 0x0000003dfa007c0c */ /* 0x000fe4000f701270 */
[----:B------:R-:W-:Y:S02]  /*27230*/  ISETP.LT.AND P2, PT, R4, UR32, !P6 ;  /* 0x0000002004007c0c */ /* 0x000fe4000f741270 */
[----:B------:R-:W-:Y:S02]  /*27240*/  LOP3.LUT R3, R3, 0xfffbffff, RZ, 0xc0, !PT ;  /* 0xfffbffff03037812 */ /* 0x000fe400078ec0ff */
[----:B------:R-:W-:Y:S01]  /*27250*/  ISETP.LT.AND P1, PT, R251, UR33, !P6 ;  /* 0x00000021fb007c0c */ /* 0x000fe2000f721270 */
[C---:B------:R-:W-:Y:S01]  /*27260*/  VIADD R4, R2.reuse, 0xa8 ;  /* 0x000000a802047836 */ /* 0x040fe20000000000 */
[----:B------:R-:W-:Y:S01]  /*27270*/  ULDC UR61, c[0x0][0x22c] ;  /* 0x00008b00003d7ab9 */ /* 0x000fe20000000800 */
[----:B------:R-:W-:Y:S01]  /*27280*/  VIADD R250, R2, 0xa7 ;  /* 0x000000a702fa7836 */ /* 0x000fe20000000000 */
[----:B------:R-:W-:-:S03]  /*27290*/  ULDC UR32, c[0x0][0x22c] ;  /* 0x00008b0000207ab9 */ /* 0x000fc60000000800 */
[----:B------:R-:W-:Y:S01]  /*272a0*/  @P0 LOP3.LUT R3, R3, 0x40000, RZ, 0xfc, !PT ;  /* 0x0004000003030812 */ /* 0x000fe200078efcff */
[----:B------:R-:W-:Y:S01]  /*272b0*/  VIADD R251, R2, 0xa5 ;  /* 0x000000a502fb7836 */ /* 0x000fe20000000000 */
[----:B------:R-:W-:Y:S02]  /*272c0*/  ULDC UR33, c[0x0][0x22c] ;  /* 0x00008b0000217ab9 */ /* 0x000fe40000000800 */
[----:B------:R-:W-:-:S04]  /*272d0*/  LOP3.LUT R3, R3, 0xfffdffff, RZ, 0xc0, !PT ;  /* 0xfffdffff03037812 */ /* 0x000fc800078ec0ff */
[----:B------:R-:W-:Y:S02]  /*272e0*/  @P2 LOP3.LUT R3, R3, 0x20000, RZ, 0xfc, !PT ;  /* 0x0002000003032812 */ /* 0x000fe400078efcff */
[----:B------:R-:W-:Y:S02]  /*272f0*/  ISETP.LT.AND P0, PT, R4, UR4, !P6 ;  /* 0x0000000404007c0c */ /* 0x000fe4000f701270 */
[----:B------:R-:W-:Y:S01]  /*27300*/  LOP3.LUT R3, R3, 0xfffeffff, RZ, 0xc0, !PT ;  /* 0xfffeffff03037812 */ /* 0x000fe200078ec0ff */
[----:B------:R-:W-:Y:S01]  /*27310*/  VIADD R4, R2, 0xa6 ;  /* 0x000000a602047836 */ /* 0x000fe20000000000 */
[----:B------:R-:W-:Y:S02]  /*27320*/  ULDC UR4, c[0x0][0x22c] ;  /* 0x00008b0000047ab9 */ /* 0x000fe40000000800 */
[----:B------:R-:W-:-:S04]  /*27330*/  @P1 LOP3.LUT R3, R3, 0x10000, RZ, 0xfc, !PT ;  /* 0x0001000003031812 */ /* 0x000fc800078efcff */
[----:B------:R-:W-:-:S04]  /*27340*/  LOP3.LUT R3, R3, 0xffff7fff, RZ, 0xc0, !PT ;  /* 0xffff7fff03037812 */ /* 0x000fc800078ec0ff */
[----:B------:R-:W-:Y:S02]  /*27350*/  @P0 LOP3.LUT R3, R3, 0x8000, RZ, 0xfc, !PT ;  /* 0x0000800003030812 */ /* 0x000fe400078efcff */
        /* <DEDUP_REMOVED lines=61> */
[----:B------:R-:W-:Y:S01]  /*27730*/  ISETP.LT.AND P2, PT, R4, UR32, !P6 ;  /* 0x0000002004007c0c */ /* 0x000fe2000f741270 */
[C---:B------:R-:W-:Y:S01]  /*27740*/  VIADD R4, R2.reuse, 0x98 ;  /* 0x0000009802047836 */ /* 0x040fe20000000000 */
[----:B------:R-:W-:Y:S01]  /*27750*/  LOP3.LUT R3, R3, 0xfffffffb, RZ, 0xc0, !PT ;  /* 0xfffffffb03037812 */ /* 0x000fe200078ec0ff */
[----:B------:R-:W-:Y:S01]  /*27760*/  VIADD R250, R2, 0x97 ;  /* 0x0000009702fa7836 */ /* 0x000fe20000000000 */
[----:B------:R-:W-:Y:S01]  /*27770*/  ULDC UR61, c[0x0][0x22c] ;  /* 0x00008b00003d7ab9 */ /* 0x000fe20000000800 */
[----:B------:R-:W-:Y:S01]  /*27780*/  ISETP.LT.AND P1, PT, R251, UR33, !P6 ;  /* 0x00000021fb007c0c */ /* 0x000fe2000f721270 */
[----:B------:R-:W-:-:S05]  /*27790*/  ULDC UR32, c[0x0][0x22c] ;  /* 0x00008b0000207ab9 */ /* 0x000fca0000000800 */
[----:B------:R-:W-:Y:S01]  /*277a0*/  @P0 LOP3.LUT R3, R3, 0x4, RZ, 0xfc, !PT ;  /* 0x0000000403030812 */ /* 0x000fe200078efcff */
[----:B------:R-:W-:Y:S01]  /*277b0*/  VIADD R251, R2, 0x95 ;  /* 0x0000009502fb7836 */ /* 0x000fe20000000000 */
[----:B------:R-:W-:Y:S01]  /*277c0*/  ISETP.LT.AND P0, PT, R4, UR4, !P6 ;  /* 0x0000000404007c0c */ /* 0x000fe2000f701270 */
[----:B------:R-:W-:Y:S01]  /*277d0*/  VIADD R4, R2, 0x96 ;  /* 0x0000009602047836 */ /* 0x000fe20000000000 */
[----:B------:R-:W-:Y:S01]  /*277e0*/  LOP3.LUT R3, R3, 0xfffffffd, RZ, 0xc0, !PT ;  /* 0xfffffffd03037812 */ /* 0x000fe200078ec0ff */
[----:B------:R-:W-:Y:S01]  /*277f0*/  ULDC UR33, c[0x0][0x22c] ;  /* 0x00008b0000217ab9 */ /* 0x000fe20000000800 */
[----:B------:R-:W-:-:S09]  /*27800*/  ULDC UR4, c[0x0][0x22c] ;  /* 0x00008b0000047ab9 */ /* 0x000fd20000000800 */
[----:B------:R-:W-:Y:S02]  /*27810*/  @P0 LOP3.LUT R9, R9, 0x80000000, RZ, 0xfc, !PT ;  /* 0x8000000009090812 */ /* 0x000fe400078efcff */
[----:B------:R-:W-:Y:S02]  /*27820*/  ISETP.LT.AND P0, PT, R250, UR61, !P6 ;  /* 0x0000003dfa007c0c */ /* 0x000fe4000f701270 */
[----:B------:R-:W-:Y:S02]  /*27830*/  @P2 LOP3.LUT R3, R3, 0x2, RZ, 0xfc, !PT ;  /* 0x0000000203032812 */ /* 0x000fe400078efcff */
[----:B------:R-:W-:Y:S01]  /*27840*/  LOP3.LUT R9, R9, 0xbfffffff, RZ, 0xc0, !PT ;  /* 0xbfffffff09097812 */ /* 0x000fe200078ec0ff */
[----:B------:R-:W-:Y:S01]  /*27850*/  VIADD R250, R2, 0x93 ;  /* 0x0000009302fa7836 */ /* 0x000fe20000000000 */
[----:B------:R-:W-:Y:S01]  /*27860*/  ISETP.LT.AND P2, PT, R4, UR32, !P6 ;  /* 0x0000002004007c0c */ /* 0x000fe2000f741270 */
[----:B------:R-:W-:Y:S01]  /*27870*/  ULDC UR61, c[0x0][0x22c] ;  /* 0x00008b00003d7ab9 */ /* 0x000fe20000000800 */
[----:B------:R-:W-:-:S05]  /*27880*/  LOP3.LUT R3, R3, 0xfffffffe, RZ, 0xc0, !PT ;  /* 0xfffffffe03037812 */ /* 0x000fca00078ec0ff */
[----:B------:R-:W-:Y:S01]  /*27890*/  @P0 LOP3.LUT R9, R9, 0x40000000, RZ, 0xfc, !PT ;  /* 0x4000000009090812 */ /* 0x000fe200078efcff */
[----:B------:R-:W-:Y:S01]  /*278a0*/  VIADD R4, R2, 0x94 ;  /* 0x0000009402047836 */ /* 0x000fe20000000000 */
[----:B------:R-:W-:Y:S01]  /*278b0*/  @P1 LOP3.LUT R3, R3, 0x1, RZ, 0xfc, !PT ;  /* 0x0000000103031812 */ /* 0x000fe200078efcff */
[----:B------:R-:W-:Y:S01]  /*278c0*/  ULDC UR32, c[0x0][0x22c] ;  /* 0x00008b0000207ab9 */ /* 0x000fe20000000800 */
[----:B------:R-:W-:Y:S02]  /*278d0*/  ISETP.LT.AND P1, PT, R251, UR33, !P6 ;  /* 0x00000021fb007c0c */ /* 0x000fe4000f721270 */
[----:B------:R-:W-:Y:S02]  /*278e0*/  LOP3.LUT R9, R9, 0xdfffffff, RZ, 0xc0, !PT ;  /* 0xdfffffff09097812 */ /* 0x000fe400078ec0ff */
[----:B------:R-:W-:Y:S01]  /*278f0*/  ISETP.LT.AND P0, PT, R4, UR4, !P6 ;  /* 0x0000000404007c0c */ /* 0x000fe2000f701270 */
[C---:B------:R-:W-:Y:S01]  /*27900*/  VIADD R251, R2.reuse, 0x91 ;  /* 0x0000009102fb7836 */ /* 0x040fe20000000000 */
[----:B------:R-:W-:Y:S01]  /*27910*/  @P2 LOP3.LUT R9, R9, 0x20000000, RZ, 0xfc, !PT ;  /* 0x2000000009092812 */ /* 0x000fe200078efcff */
[----:B------:R-:W-:Y:S01]  /*27920*/  VIADD R4, R2, 0x92 ;  /* 0x0000009202047836 */ /* 0x000fe20000000000 */
[----:B------:R-:W-:Y:S01]  /*27930*/  ULDC UR33, c[0x0][0x22c] ;  /* 0x00008b0000217ab9 */ /* 0x000fe20000000800 */
[----:B------:R-:W-:Y:S01]  /*27940*/  ULDC UR4, c[0x0][0x22c] ;  /* 0x00008b0000047ab9 */ /* 0x000fe20000000800 */
[----:B------:R-:W-:-:S04]  /*27950*/  LOP3.LUT R9, R9, 0xefffffff, RZ, 0xc0, !PT ;  /* 0xefffffff09097812 */ /* 0x000fc800078ec0ff */
        /* <DEDUP_REMOVED lines=153> */
[----:B------:R-:W-:Y:S01]  /*282f0*/  VIADD R251, R2, 0x71 ;  /* 0x0000007102fb7836 */ /* 0x000fe20000000000 */
        /* <DEDUP_REMOVED lines=130> */
[----:B------:R-:W-:Y:S01]  /*28b20*/  VIADD R4, R2, 0x58 ;  /* 0x0000005802047836 */ /* 0x000fe20000000000 */
        /* <DEDUP_REMOVED lines=389> */
[C---:B------:R-:W-:Y:S01]  /*2a380*/  VIADD R251, R2.reuse, 0xa ;  /* 0x0000000a02fb7836 */ /* 0x040fe20000000000 */
[----:B------:R0:W-:Y:S01]  /*2a390*/  STL [R1+0x184], R0 ;  /* 0x0001840001007387 */ /* 0x0001e20000100800 */
[----:B------:R-:W-:Y:S01]  /*2a3a0*/  VIADD R4, R2, 0x9 ;  /* 0x0000000902047836 */ /* 0x000fe20000000000 */
[----:B------:R-:W-:Y:S01]  /*2a3b0*/  @P1 LOP3.LUT R5, R5, 0x100000, RZ, 0xfc, !PT ;  /* 0x0010000005051812 */ /* 0x000fe200078efcff */
[----:B------:R-:W-:-:S03]  /*2a3c0*/  ULDC UR4, c[0x0][0x22c] ;  /* 0x00008b0000047ab9 */ /* 0x000fc60000000800 */
[----:B------:R-:W-:Y:S02]  /*2a3d0*/  LOP3.LUT R5, R5, 0xfff7ffff, RZ, 0xc0, !PT ;  /* 0xfff7ffff05057812 */ /* 0x000fe400078ec0ff */
[----:B------:R-:W-:Y:S01]  /*2a3e0*/  ISETP.LT.AND P2, PT, R251, UR32, !P6 ;  /* 0x00000020fb007c0c */ /* 0x000fe2000f741270 */
[----:B------:R-:W-:Y:S01]  /*2a3f0*/  ULDC UR32, c[0x0][0x22c] ;  /* 0x00008b0000207ab9 */ /* 0x000fe20000000800 */
[----:B------:R-:W-:Y:S02]  /*2a400*/  @P0 LOP3.LUT R5, R5, 0x80000, RZ, 0xfc, !PT ;  /* 0x0008000005050812 */ /* 0x000fe400078efcff */
[----:B------:R-:W-:Y:S01]  /*2a410*/  ISETP.LT.AND P0, PT, R250, UR61, !P6 ;  /* 0x0000003dfa007c0c */ /* 0x000fe2000f701270 */
[----:B------:R-:W-:Y:S01]  /*2a420*/  ULDC UR61, c[0x0][0x22c] ;  /* 0x00008b00003d7ab9 */ /* 0x000fe20000000800 */
[----:B------:R-:W2:Y:S01]  /*2a430*/  LDL.LU R250, [R1+0x1090] ;  /* 0x0010900001fa7983 */ /* 0x000ea20000300800 */
[----:B------:R-:W-:Y:S01]  /*2a440*/  ISETP.LT.AND P1, PT, R4, UR33, !P6 ;  /* 0x0000002104007c0c */ /* 0x000fe2000f721270 */
[----:B------:R-:W-:-:S02]  /*2a450*/  ULDC UR33, c[0x0][0x22c] ;  /* 0x00008b0000217ab9 */ /* 0x000fc40000000800 */
[----:B------:R-:W3:Y:S04]  /*2a460*/  LDL.LU R251, [R1+0x108c] ;  /* 0x00108c0001fb7983 */ /* 0x000ee80000300800 */
[----:B------:R-:W4:Y:S01]  /*2a470*/  LDL.LU R4, [R1+0x1088] ;  /* 0x0010880001047983 */ /* 0x000f220000300800 */
[----:B------:R-:W-:-:S04]  /*2a480*/  LOP3.LUT R5, R5, 0xfffbffff, RZ, 0xc0, !PT ;  /* 0xfffbffff05057812 */ /* 0x000fc800078ec0ff */
[----:B------:R-:W-:-:S04]  /*2a490*/  @P0 LOP3.LUT R5, R5, 0x40000, RZ, 0xfc, !PT ;  /* 0x0004000005050812 */ /* 0x000fc800078efcff */
[----:B------:R-:W-:-:S04]  /*2a4a0*/  LOP3.LUT R5, R5, 0xfffdffff, RZ, 0xc0, !PT ;  /* 0xfffdffff05057812 */ /* 0x000fc800078ec0ff */
[----:B------:R-:W-:-:S04]  /*2a4b0*/  @P2 LOP3.LUT R5, R5, 0x20000, RZ, 0xfc, !PT ;  /* 0x0002000005052812 */ /* 0x000fc800078efcff */
[----:B------:R-:W-:-:S04]  /*2a4c0*/  LOP3.LUT R5, R5, 0xfffeffff, RZ, 0xc0, !PT ;  /* 0xfffeffff05057812 */ /* 0x000fc800078ec0ff */
[----:B------:R-:W-:-:S04]  /*2a4d0*/  @P1 LOP3.LUT R5, R5, 0x10000, RZ, 0xfc, !PT ;  /* 0x0001000005051812 */ /* 0x000fc800078efcff */
[----:B------:R-:W-:Y:S02]  /*2a4e0*/  LOP3.LUT R5, R5, 0xffff7fff, RZ, 0xc0, !PT ;  /* 0xffff7fff05057812 */ /* 0x000fe400078ec0ff */
[----:B----4-:R-:W-:Y:S01]  /*2a4f0*/  ISETP.LT.AND P0, PT, R4, UR4, !P6 ;  /* 0x0000000404007c0c */ /* 0x010fe2000f701270 */
[----:B------:R-:W-:Y:S01]  /*2a500*/  ULDC UR4, c[0x0][0x22c] ;  /* 0x00008b0000047ab9 */ /* 0x000fe20000000800 */
[----:B------:R-:W4:Y:S11]  /*2a510*/  LDL.LU R4, [R1+0x1084] ;  /* 0x0010840001047983 */ /* 0x000f360000300800 */
[----:B------:R-:W-:-:S02]  /*2a520*/  @P0 LOP3.LUT R5, R5, 0x8000, RZ, 0xfc, !PT ;  /* 0x0000800005050812 */ /* 0x000fc400078efcff */
[----:B---3--:R-:W-:Y:S01]  /*2a530*/  ISETP.LT.AND P0, PT, R251, UR61, !P6 ;  /* 0x0000003dfb007c0c */ /* 0x008fe2000f701270 */
[----:B------:R-:W-:Y:S01]  /*2a540*/  ULDC UR61, c[0x0][0x22c] ;  /* 0x00008b00003d7ab9 */ /* 0x000fe20000000800 */
[----:B------:R-:W3:Y:S01]  /*2a550*/  LDL.LU R251, [R1+0x1080] ;  /* 0x0010800001fb7983 */ /* 0x000ee20000300800 */
[----:B--2---:R-:W-:Y:S01]  /*2a560*/  ISETP.LT.AND P2, PT, R250, UR32, !P6 ;  /* 0x00000020fa007c0c */ /* 0x004fe2000f741270 */
[----:B------:R-:W-:Y:S01]  /*2a570*/  ULDC UR32, c[0x0][0x22c] ;  /* 0x00008b0000207ab9 */ /* 0x000fe20000000800 */
[----:B------:R-:W-:Y:S01]  /*2a580*/  LOP3.LUT R5, R5, 0xffffbfff, RZ, 0xc0, !PT ;  /* 0xffffbfff05057812 */ /* 0x000fe200078ec0ff */
[C---:B------:R-:W-:Y:S01]  /*2a590*/  VIADD R24, R2.reuse, 0xb2 ;  /* 0x000000b202187836 */ /* 0x040fe20000000000 */
[----:B------:R-:W-:Y:S01]  /*2a5a0*/  ISETP.LT.AND P1, PT, R249, UR33, !P6 ;  /* 0x00000021f9007c0c */ /* 0x000fe2000f721270 */
[----:B------:R-:W-:Y:S01]  /*2a5b0*/  ULDC UR33, c[0x0][0x22c] ;  /* 0x00008b0000217ab9 */ /* 0x000fe20000000800 */
[C---:B------:R-:W-:Y:S01]  /*2a5c0*/  VIADD R21, R2.reuse, 0xbe ;  /* 0x000000be02157836 */ /* 0x040fe20000000000 */
[----:B------:R-:W2:Y:S03]  /*2a5d0*/  LDL.LU R250, [R1+0x107c] ;  /* 0x00107c0001fa7983 */ /* 0x000ea60000300800 */
[----:B------:R-:W-:Y:S01]  /*2a5e0*/  @P0 LOP3.LUT R5, R5, 0x4000, RZ, 0xfc, !PT ;  /* 0x0000400005050812 */ /* 0x000fe200078efcff */
[----:B------:R-:W-:Y:S01]  /*2a5f0*/  VIADD R22, R2, 0xde ;  /* 0x000000de02167836 */ /* 0x000fe20000000000 */
[----:B------:R-:W-:Y:S01]  /*2a600*/  ISETP.LT.AND P0, PT, R248, UR4, !P6 ;  /* 0x00000004f8007c0c */ /* 0x000fe2000f701270 */
[----:B------:R-:W-:Y:S01]  /*2a610*/  ULDC UR4, c[0x0][0x22c] ;  /* 0x00008b0000047ab9 */ /* 0x000fe20000000800 */
[----:B------:R-:W-:Y:S01]  /*2a620*/  LOP3.LUT R5, R5, 0xffffdfff, RZ, 0xc0, !PT ;  /* 0xffffdfff05057812 */ /* 0x000fe200078ec0ff */
[----:B------:R-:W2:Y:S03]  /*2a630*/  LDL.LU R249, [R1+0x1078] ;  /* 0x0010780001f97983 */ /* 0x000ea60000300800 */
[----:B------:R-:W-:Y:S01]  /*2a640*/  @P2 LOP3.LUT R5, R5, 0x2000, RZ, 0xfc, !PT ;  /* 0x0000200005052812 */ /* 0x000fe200078efcff */
[C---:B------:R-:W-:Y:S01]  /*2a650*/  VIADD R172, R2.reuse, 0xfa ;  /* 0x000000fa02ac7836 */ /* 0x040fe20000000000 */
[----:B------:R-:W-:Y:S01]  /*2a660*/  ISETP.LT.AND P2, PT, R247, UR61, !P6 ;  /* 0x0000003df7007c0c */ /* 0x000fe2000f741270 */
[----:B------:R-:W-:Y:S01]  /*2a670*/  ULDC UR61, c[0x0][0x22c] ;  /* 0x00008b00003d7ab9 */ /* 0x000fe20000000800 */
[----:B------:R-:W-:Y:S01]  /*2a680*/  LOP3.LUT R5, R5, 0xffffefff, RZ, 0xc0, !PT ;  /* 0xffffefff05057812 */ /* 0x000fe200078ec0ff */
[C---:B------:R-:W-:Y:S01]  /*2a690*/  VIADD R173, R2.reuse, 0xfc ;  /* 0x000000fc02ad7836 */ /* 0x040fe20000000000 */
[C---:B------:R-:W-:Y:S01]  /*2a6a0*/  ISETP.LT.AND P4, PT, R2.reuse, UR4, !P6 ;  /* 0x0000000402007c0c */ /* 0x040fe2000f781270 */
[----:B------:R-:W-:Y:S01]  /*2a6b0*/  ULDC UR4, c[0x0][0x22c] ;  /* 0x00008b0000047ab9 */ /* 0x000fe20000000800 */
[----:B------:R-:W-:Y:S01]  /*2a6c0*/  @P1 LOP3.LUT R5, R5, 0x1000, RZ, 0xfc, !PT ;  /* 0x0000100005051812 */ /* 0x000fe200078efcff */
[----:B------:R-:W-:Y:S01]  /*2a6d0*/  VIADD R171, R2, 0xfd ;  /* 0x000000fd02ab7836 */ /* 0x000fe20000000000 */
[----:B------:R-:W-:Y:S01]  /*2a6e0*/  ISETP.LT.AND P1, PT, R246, UR32, !P6 ;  /* 0x00000020f6007c0c */ /* 0x000fe2000f721270 */
[----:B------:R-:W-:Y:S01]  /*2a6f0*/  ULDC UR32, c[0x0][0x22c] ;  /* 0x00008b0000207ab9 */ /* 0x000fe20000000800 */
[----:B------:R-:W-:Y:S01]  /*2a700*/  LOP3.LUT R5, R5, 0xfffff7ff, RZ, 0xc0, !PT ;  /* 0xfffff7ff05057812 */ /* 0x000fe200078ec0ff */
[C---:B------:R-:W-:Y:S01]  /*2a710*/  VIADD R23, R2.reuse, 0xfe ;  /* 0x000000fe02177836 */ /* 0x040fe20000000000 */
[----:B------:R-:W2:Y:S01]  /*2a720*/  LDL.LU R248, [R1+0x1074] ;  /* 0x0010740001f87983 */ /* 0x000ea20000300800 */
[----:B------:R-:W-:-:S02]  /*2a730*/  VIADD R170, R2, 0xff ;  /* 0x000000ff02aa7836 */ /* 0x000fc40000000000 */
[C---:B------:R-:W-:Y:S01]  /*2a740*/  VIADD R169, R2.reuse, 0x100 ;  /* 0x0000010002a97836 */ /* 0x040fe20000000000 */
[----:B------:R-:W2:Y:S01]  /*2a750*/  LDL.LU R247, [R1+0x1070] ;  /* 0x0010700001f77983 */ /* 0x000ea20000300800 */
[C---:B------:R-:W-:Y:S02]  /*2a760*/  VIADD R168, R2.reuse, 0x101 ;  /* 0x0000010102a87836 */ /* 0x040fe40000000000 */
[----:B------:R-:W-:Y:S01]  /*2a770*/  VIADD R165, R2, 0x102 ;  /* 0x0000010202a57836 */ /* 0x000fe20000000000 */
[----:B------:R-:W2:Y:S01]  /*2a780*/  LDL.LU R246, [R1+0x106c] ;  /* 0x00106c0001f67983 */ /* 0x000ea20000300800 */
[----:B----4-:R-:W-:-:S04]  /*2a790*/  LOP3.LUT R4, R4, 0xfffffff7, RZ, 0xc0, !PT ;  /* 0xfffffff704047812 */ /* 0x010fc800078ec0ff */
[----:B------:R-:W-:-:S04]  /*2a7a0*/  @P0 LOP3.LUT R4, R4, 0x8, RZ, 0xfc, !PT ;  /* 0x0000000804040812 */ /* 0x000fc800078efcff */
[----:B------:R-:W-:-:S04]  /*2a7b0*/  LOP3.LUT R4, R4, 0xfffffffb, RZ, 0xc0, !PT ;  /* 0xfffffffb04047812 */ /* 0x000fc800078ec0ff */
[----:B------:R-:W-:Y:S02]  /*2a7c0*/  @P2 LOP3.LUT R4, R4, 0x4, RZ, 0xfc, !PT ;  /* 0x0000000404042812 */ /* 0x000fe400078efcff */
[----:B------:R-:W-:Y:S01]  /*2a7d0*/  ISETP.LT.AND P0, PT, R245, UR33, !P6 ;  /* 0x00000021f5007c0c */ /* 0x000fe2000f701270 */
[----:B------:R-:W-:Y:S01]  /*2a7e0*/  ULDC UR33, c[0x0][0x22c] ;  /* 0x00008b0000217ab9 */ /* 0x000fe20000000800 */
[----:B------:R-:W-:Y:S01]  /*2a7f0*/  LOP3.LUT R4, R4, 0xfffffffd, RZ, 0xc0, !PT ;  /* 0xfffffffd04047812 */ /* 0x000fe200078ec0ff */
[----:B------:R-:W-:Y:S01]  /*2a800*/  VIADD R167, R2, 0x103 ;  /* 0x0000010302a77836 */ /* 0x000fe20000000000 */
[----:B------:R-:W-:Y:S01]  /*2a810*/  ISETP.LT.AND P2, PT, R252, UR32, !P6 ;  /* 0x00000020fc007c0c */ /* 0x000fe2000f741270 */
[----:B------:R-:W-:Y:S01]  /*2a820*/  ULDC UR32, c[0x0][0x22c] ;  /* 0x00008b0000207ab9 */ /* 0x000fe20000000800 */
[----:B------:R-:W-:Y:S01]  /*2a830*/  @P1 LOP3.LUT R4, R4, 0x2, RZ, 0xfc, !PT ;  /* 0x0000000204041812 */ /* 0x000fe200078efcff */
[C---:B------:R-:W-:Y:S01]  /*2a840*/  VIADD R166, R2.reuse, 0x104 ;  /* 0x0000010402a67836 */ /* 0x040fe20000000000 */
[----:B---3--:R-:W-:Y:S01]  /*2a850*/  LOP3.LUT R251, R251, 0x7fffffff, RZ, 0xc0, !PT ;  /* 0x7ffffffffbfb7812 */ /* 0x008fe200078ec0ff */
[----:B------:R-:W-:Y:S01]  /*2a860*/  VIADD R164, R2, 0x105 ;  /* 0x0000010502a47836 */ /* 0x000fe20000000000 */
[----:B------:R-:W-:Y:S01]  /*2a870*/  LOP3.LUT R4, R4, 0xfffffffe, RZ, 0xc0, !PT ;  /* 0xfffffffe04047812 */ /* 0x000fe200078ec0ff */
[----:B------:R-:W-:Y:S01]  /*2a880*/  VIADD R161, R2, 0x106 ;  /* 0x0000010602a17836 */ /* 0x000fe20000000000 */
[----:B--2---:R-:W-:Y:S01]  /*2a890*/  LOP3.LUT R250, R250, 0x7fffffff, RZ, 0xc0, !PT ;  /* 0x7ffffffffafa7812 */ /* 0x004fe200078ec0ff */
[----:B------:R-:W-:Y:S01]  /*2a8a0*/  VIADD R163, R2, 0x107 ;  /* 0x0000010702a37836 */ /* 0x000fe20000000000 */
[----:B------:R-:W-:Y:S01]  /*2a8b0*/  @P0 LOP3.LUT R4, R4, 0x1, RZ, 0xfc, !PT ;  /* 0x0000000104040812 */ /* 0x000fe200078efcff */
[----:B------:R-:W-:Y:S01]  /*2a8c0*/  VIADD R162, R2, 0x108 ;  /* 0x0000010802a27836 */ /* 0x000fe20000000000 */
[----:B------:R-:W-:Y:S01]  /*2a8d0*/  ISETP.LT.AND P0, PT, R24, UR61, !P6 ;  /* 0x0000003d18007c0c */ /* 0x000fe2000f701270 */
[----:B------:R-:W-:Y:S01]  /*2a8e0*/  ULDC UR61, c[0x0][0x22c] ;  /* 0x00008b00003d7ab9 */ /* 0x000fe20000000800 */
[----:B------:R-:W-:Y:S01]  /*2a8f0*/  ISETP.LT.AND P1, PT, R242, UR33, !P6 ;  /* 0x00000021f2007c0c */ /* 0x000fe2000f721270 */
[----:B------:R-:W-:Y:S01]  /*2a900*/  ULDC UR33, c[0x0][0x22c] ;  /* 0x00008b0000217ab9 */ /* 0x000fe20000000800 */
[----:B------:R-:W-:Y:S01]  /*2a910*/  LOP3.LUT R249, R249, 0x7fffffff, RZ, 0xc0, !PT ;  /* 0x7ffffffff9f97812 */ /* 0x000fe200078ec0ff */
[----:B------:R-:W-:Y:S01]  /*2a920*/  VIADD R160, R2, 0x109 ;  /* 0x0000010902a07836 */ /* 0x000fe20000000000 */
[----:B------:R-:W2:Y:S07]  /*2a930*/  LDL.LU R245, [R1+0x1068] ;  /* 0x0010680001f57983 */ /* 0x000eae0000300800 */
[----:B------:R-:W-:-:S04]  /*2a940*/  @P0 LOP3.LUT R5, R5, 0x800, RZ, 0xfc, !PT ;  /* 0x0000080005050812 */ /* 0x000fc800078efcff */
[----:B------:R-:W-:-:S04]  /*2a950*/  LOP3.LUT R5, R5, 0xfffffbff, RZ, 0xc0, !PT ;  /* 0xfffffbff05057812 */ /* 0x000fc800078ec0ff */
[----:B------:R-:W-:Y:S02]  /*2a960*/  @P2 LOP3.LUT R5, R5, 0x400, RZ, 0xfc, !PT ;  /* 0x0000040005052812 */ /* 0x000fe400078efcff */
[----:B------:R-:W-:Y:S01]  /*2a970*/  ISETP.LT.AND P0, PT, R241, UR4, !P6 ;  /* 0x00000004f1007c0c */ /* 0x000fe2000f701270 */
[----:B------:R-:W-:Y:S01]  /*2a980*/  ULDC UR4, c[0x0][0x22c] ;  /* 0x00008b0000047ab9 */ /* 0x000fe20000000800 */
[----:B------:R-:W-:-:S04]  /*2a990*/  LOP3.LUT R5, R5, 0xfffffdff, RZ, 0xc0, !PT ;  /* 0xfffffdff05057812 */ /* 0x000fc800078ec0ff */
[----:B------:R-:W-:-:S04]  /*2a9a0*/  @P1 LOP3.LUT R5, R5, 0x200, RZ, 0xfc, !PT ;  /* 0x0000020005051812 */ /* 0x000fc800078efcff */
[----:B------:R-:W-:-:S04]  /*2a9b0*/  LOP3.LUT R5, R5, 0xfffffeff, RZ, 0xc0, !PT ;  /* 0xfffffeff05057812 */ /* 0x000fc800078ec0ff */
[----:B------:R-:W-:Y:S02]  /*2a9c0*/  @P0 LOP3.LUT R5, R5, 0x100, RZ, 0xfc, !PT ;  /* 0x0000010005050812 */ /* 0x000fe400078efcff */
[----:B------:R-:W-:Y:S01]  /*2a9d0*/  ISETP.LT.AND P0, PT, R238, UR61, !P6 ;  /* 0x0000003dee007c0c */ /* 0x000fe2000f701270 */
[----:B------:R-:W-:Y:S01]  /*2a9e0*/  ULDC UR61, c[0x0][0x22c] ;  /* 0x00008b00003d7ab9 */ /* 0x000fe20000000800 */
[----:B------:R-:W-:Y:S01]  /*2a9f0*/  ISETP.LT.AND P2, PT, R240, UR32, !P6 ;  /* 0x00000020f0007c0c */ /* 0x000fe2000f741270 */
[----:B------:R-:W-:Y:S01]  /*2aa00*/  ULDC UR32, c[0x0][0x22c] ;  /* 0x00008b0000207ab9 */ /* 0x000fe20000000800 */
[----:B------:R-:W-:Y:S02]  /*2aa10*/  LOP3.LUT R5, R5, 0xffffff7f, RZ, 0xc0, !PT ;  /* 0xffffff7f05057812 */ /* 0x000fe400078ec0ff */
[----:B------:R-:W-:Y:S01]  /*2aa20*/  ISETP.LT.AND P1, PT, R239, UR33, !P6 ;  /* 0x00000021ef007c0c */ /* 0x000fe2000f721270 */
[----:B------:R-:W-:-:S06]  /*2aa30*/  ULDC UR33, c[0x0][0x22c] ;  /* 0x00008b0000217ab9 */ /* 0x000fcc0000000800 */
        /* <DEDUP_REMOVED lines=29> */
[----:B------:R-:W-:Y:S01]  /*2ac10*/  ISETP.LT.AND P1, PT, R231, UR33, !P6 ;  /* 0x00000021e7007c0c */ /* 0x000fe2000f721270 */
[----:B------:R-:W-:-:S08]  /*2ac20*/  ULDC UR33, c[0x0][0x22c] ;  /* 0x00008b0000217ab9 */ /* 0x000fd00000000800 */
        /* <DEDUP_REMOVED lines=280> */
[C---:B------:R-:W-:Y:S01]  /*2bdb0*/  VIADD R157, R2.reuse, 0x10a ;  /* 0x0000010a029d7836 */ /* 0x040fe20000000000 */
[----:B------:R-:W-:Y:S01]  /*2bdc0*/  ISETP.LT.AND P2, PT, R163, UR32, !P6 ;  /* 0x00000020a3007c0c */ /* 0x000fe2000f741270 */
[----:B------:R-:W-:Y:S01]  /*2bdd0*/  ULDC UR61, c[0x0][0x22c] ;  /* 0x00008b00003d7ab9 */ /* 0x000fe20000000800 */
[----:B------:R-:W-:Y:S01]  /*2bde0*/  LOP3.LUT R249, R249, 0xff7fffff, RZ, 0xc0, !PT ;  /* 0xff7ffffff9f97812 */ /* 0x000fe200078ec0ff */
[----:B------:R-:W-:Y:S01]  /*2bdf0*/  VIADD R159, R2, 0x10b ;  /* 0x0000010b029f7836 */ /* 0x000fe20000000000 */
[----:B------:R-:W-:Y:S01]  /*2be00*/  ISETP.LT.AND P1, PT, R162, UR33, !P6 ;  /* 0x00000021a2007c0c */ /* 0x000fe2000f721270 */
[----:B------:R-:W-:Y:S01]  /*2be10*/  ULDC UR32, c[0x0][0x22c] ;  /* 0x00008b0000207ab9 */ /* 0x000fe20000000800 */
[----:B------:R-:W-:Y:S01]  /*2be20*/  VIADD R158, R2, 0x10c ;  /* 0x0000010c029e7836 */ /* 0x000fe20000000000 */
[----:B------:R-:W-:-:S04]  /*2be30*/  ULDC UR33, c[0x0][0x22c] ;  /* 0x00008b0000217ab9 */ /* 0x000fc80000000800 */
[----:B------:R-:W-:-:S04]  /*2be40*/  @P0 LOP3.LUT R249, R249, 0x800000, RZ, 0xfc, !PT ;  /* 0x00800000f9f90812 */ /* 0x000fc800078efcff */
[----:B------:R-:W-:-:S04]  /*2be50*/  LOP3.LUT R249, R249, 0xffbfffff, RZ, 0xc0, !PT ;  /* 0xffbffffff9f97812 */ /* 0x000fc800078ec0ff */
[----:B------:R-:W-:Y:S02]  /*2be60*/  @P2 LOP3.LUT R249, R249, 0x400000, RZ, 0xfc, !PT ;  /* 0x00400000f9f92812 */ /* 0x000fe400078efcff */
[----:B------:R-:W-:Y:S01]  /*2be70*/  ISETP.LT.AND P0, PT, R160, UR4, !P6 ;  /* 0x00000004a0007c0c */ /* 0x000fe2000f701270 */
[----:B------:R-:W-:Y:S01]  /*2be80*/  VIADD R156, R2, 0x10d ;  /* 0x0000010d029c7836 */ /* 0x000fe20000000000 */
[----:B------:R-:W-:Y:S01]  /*2be90*/  LOP3.LUT R249, R249, 0xffdfffff, RZ, 0xc0, !PT ;  /* 0xffdffffff9f97812 */ /* 0x000fe200078ec0ff */
[----:B------:R-:W-:-:S03]  /*2bea0*/  ULDC UR4, c[0x0][0x22c] ;  /* 0x00008b0000047ab9 */ /* 0x000fc60000000800 */
        /* <DEDUP_REMOVED lines=91> */
[----:B------:R-:W-:Y:S01]  /*2c460*/  LOP3.LUT R248, R248, 0x7fffffff, RZ, 0xc0, !PT ;  /* 0x7ffffffff8f87812 */ /* 0x000fe200078ec0ff */
[----:B------:R-:W-:Y:S01]  /*2c470*/  VIADD R138, R2, 0x120 ;  /* 0x00000120028a7836 */ /* 0x000fe20000000000 */
[----:B------:R-:W-:-:S03]  /*2c480*/  ULDC UR33, c[0x0][0x22c] ;  /* 0x00008b0000217ab9 */ /* 0x000fc60000000800 */
        /* <DEDUP_REMOVED lines=11> */
[----:B------:R-:W-:Y:S01]  /*2c540*/  VIADD R134, R2, 0x122 ;  /* 0x0000012202867836 */ /* 0x000fe20000000000 */
[----:B------:R-:W-:Y:S01]  /*2c550*/  ISETP.LT.AND P2, PT, R139, UR32, !P6 ;  /* 0x000000208b007c0c */ /* 0x000fe2000f741270 */
[----:B------:R-:W-:Y:S01]  /*2c560*/  ULDC UR61, c[0x0][0x22c] ;  /* 0x00008b00003d7ab9 */ /* 0x000fe20000000800 */
[----:B------:R-:W-:Y:S01]  /*2c570*/  ISETP.LT.AND P1, PT, R138, UR33, !P6 ;  /* 0x000000218a007c0c */ /* 0x000fe2000f721270 */
[C---:B------:R-:W-:Y:S01]  /*2c580*/  VIADD R136, R2.reuse, 0x123 ;  /* 0x0000012302887836 */ /* 0x040fe20000000000 */
[----:B------:R-:W-:Y:S01]  /*2c590*/  ULDC UR32, c[0x0][0x22c] ;  /* 0x00008b0000207ab9 */ /* 0x000fe20000000800 */
[----:B------:R-:W-:Y:S01]  /*2c5a0*/  VIADD R135, R2, 0x124 ;  /* 0x0000012402877836 */ /* 0x000fe20000000000 */
[----:B------:R-:W-:-:S05]  /*2c5b0*/  ULDC UR33, c[0x0][0x22c] ;  /* 0x00008b0000217ab9 */ /* 0x000fca0000000800 */
        /* <DEDUP_REMOVED lines=14> */
[----:B------:R-:W-:Y:S01]  /*2c6a0*/  LOP3.LUT R248, R248, 0xf7ffffff, RZ, 0xc0, !PT ;  /* 0xf7fffffff8f87812 */ /* 0x000fe200078ec0ff */
[C---:B------:R-:W-:Y:S01]  /*2c6b0*/  VIADD R132, R2.reuse, 0x127 ;  /* 0x0000012702847836 */ /* 0x040fe20000000000 */
        /* <DEDUP_REMOVED lines=442> */
[----:B--2---:R-:W-:Y:S01]  /*2e260*/  LOP3.LUT R245, R245, 0x7fffffff, RZ, 0xc0, !PT ;  /* 0x7ffffffff5f57812 */ /* 0x004fe200078ec0ff */
        /* <DEDUP_REMOVED lines=45> */
[C---:B------:R-:W-:Y:S01]  /*2e540*/  VIADD R34, R2.reuse, 0x18a ;  /* 0x0000018a02227836 */ /* 0x040fe20000000000 */
[----:B------:R-:W-:Y:S01]  /*2e550*/  LOP3.LUT R245, R245, 0xfdffffff, RZ, 0xc0, !PT ;  /* 0xfdfffffff5f57812 */ /* 0x000fe200078ec0ff */
[C---:B------:R-:W-:Y:S01]  /*2e560*/  VIADD R36, R2.reuse, 0x189 ;  /* 0x0000018902247836 */ /* 0x040fe20000000000 */
[----:B------:R-:W-:Y:S01]  /*2e570*/  ISETP.LT.AND P2, PT, R39, UR32, !P6 ;  /* 0x0000002027007c0c */ /* 0x000fe2000f741270 */
[C---:B------:R-:W-:Y:S01]  /*2e580*/  VIADD R35, R2.reuse, 0x18b ;  /* 0x0000018b02237836 */ /* 0x040fe20000000000 */
[----:B------:R-:W-:Y:S01]  /*2e590*/  @P1 LOP3.LUT R245, R245, 0x2000000, RZ, 0xfc, !PT ;  /* 0x02000000f5f51812 */ /* 0x000fe200078efcff */
[C---:B------:R-:W-:Y:S01]  /*2e5a0*/  VIADD R33, R2.reuse, 0x18c ;  /* 0x0000018c02217836 */ /* 0x040fe20000000000 */
[----:B------:R-:W-:Y:S01]  /*2e5b0*/  ULDC UR4, c[0x0][0x22c] ;  /* 0x00008b0000047ab9 */ /* 0x000fe20000000800 */
[C---:B------:R-:W-:Y:S01]  /*2e5c0*/  VIADD R28, R2.reuse, 0x191 ;  /* 0x00000191021c7836 */ /* 0x040fe20000000000 */
[----:B------:R-:W-:Y:S01]  /*2e5d0*/  LOP3.LUT R245, R245, 0xfeffffff, RZ, 0xc0, !PT ;  /* 0xfefffffff5f57812 */ /* 0x000fe200078ec0ff */
[----:B------:R-:W-:Y:S01]  /*2e5e0*/  VIADD R27, R2, 0x192 ;  /* 0x00000192021b7836 */ /* 0x000fe20000000000 */
[----:B------:R-:W-:-:S02]  /*2e5f0*/  ULDC UR32, c[0x0][0x22c] ;  /* 0x00008b0000207ab9 */ /* 0x000fc40000000800 */
[----:B------:R-:W-:Y:S02]  /*2e600*/  @P0 LOP3.LUT R245, R245, 0x1000000, RZ, 0xfc, !PT ;  /* 0x01000000f5f50812 */ /* 0x000fe400078efcff */
[----:B------:R-:W-:Y:S01]  /*2e610*/  ISETP.LT.AND P0, PT, R37, UR61, !P6 ;  /* 0x0000003d25007c0c */ /* 0x000fe2000f701270 */
[C---:B------:R-:W-:Y:S01]  /*2e620*/  VIADD R26, R2.reuse, 0x193 ;  /* 0x00000193021a7836 */ /* 0x040fe20000000000 */
[----:B------:R-:W-:Y:S01]  /*2e630*/  LOP3.LUT R245, R245, 0xff7fffff, RZ, 0xc0, !PT ;  /* 0xff7ffffff5f57812 */ /* 0x000fe200078ec0ff */
[----:B------:R-:W-:Y:S01]  /*2e640*/  VIADD R25, R2, 0x194 ;  /* 0x0000019402197836 */ /* 0x000fe20000000000 */
[----:B------:R-:W-:Y:S01]  /*2e650*/  ISETP.LT.AND P1, PT, R38, UR33, !P6 ;  /* 0x0000002126007c0c */ /* 0x000fe2000f721270 */
[C---:B------:R-:W-:Y:S01]  /*2e660*/  VIADD R244, R2.reuse, 0x19d ;  /* 0x0000019d02f47836 */ /* 0x040fe20000000000 */
[----:B------:R-:W-:Y:S01]  /*2e670*/  ULDC UR61, c[0x0][0x22c] ;  /* 0x00008b00003d7ab9 */ /* 0x000fe20000000800 */
[----:B------:R-:W-:Y:S01]  /*2e680*/  VIADD R243, R2, 0x1bd ;  /* 0x000001bd02f37836 */ /* 0x000fe20000000000 */
[----:B------:R-:W-:-:S05]  /*2e690*/  ULDC UR33, c[0x0][0x22c] ;  /* 0x00008b0000217ab9 */ /* 0x000fca0000000800 */
[----:B------:R-:W-:-:S04]  /*2e6a0*/  @P0 LOP3.LUT R245, R245, 0x800000, RZ, 0xfc, !PT ;  /* 0x00800000f5f50812 */ /* 0x000fc800078efcff */
[----:B------:R-:W-:-:S04]  /*2e6b0*/  LOP3.LUT R245, R245, 0xffbfffff, RZ, 0xc0, !PT ;  /* 0xffbffffff5f57812 */ /* 0x000fc800078ec0ff */
[----:B------:R-:W-:Y:S01]  /*2e6c0*/  @P2 LOP3.LUT R245, R245, 0x400000, RZ, 0xfc, !PT ;  /* 0x00400000f5f52812 */ /* 0x000fe200078efcff */
[----:B------:R-:W-:-:S03]  /*2e6d0*/  VIADD R13, R2, 0x1f7 ;  /* 0x000001f7020d7836 */ /* 0x000fc60000000000 */
[----:B------:R-:W-:Y:S01]  /*2e6e0*/  LOP3.LUT R245, R245, 0xffdfffff, RZ, 0xc0, !PT ;  /* 0xffdffffff5f57812 */ /* 0x000fe200078ec0ff */
[C---:B------:R-:W-:Y:S02]  /*2e6f0*/  VIADD R16, R2.reuse, 0x1f8 ;  /* 0x000001f802107836 */ /* 0x040fe40000000000 */
[C---:B------:R-:W-:Y:S01]  /*2e700*/  VIADD R17, R2.reuse, 0x1f9 ;  /* 0x000001f902117836 */ /* 0x040fe20000000000 */
[----:B------:R-:W-:Y:S01]  /*2e710*/  @P1 LOP3.LUT R245, R245, 0x200000, RZ, 0xfc, !PT ;  /* 0x00200000f5f51812 */ /* 0x000fe200078efcff */
[C---:B0-----:R-:W-:Y:S02]  /*2e720*/  VIADD R0, R2.reuse, 0x1fa ;  /* 0x000001fa02007836 */ /* 0x041fe40000000000 */
[C---:B------:R-:W-:Y:S02]  /*2e730*/  VIADD R10, R2.reuse, 0x1fb ;  /* 0x000001fb020a7836 */ /* 0x040fe40000000000 */
[C---:B------:R-:W-:Y:S02]  /*2e740*/  VIADD R14, R2.reuse, 0x1fc ;  /* 0x000001fc020e7836 */ /* 0x040fe40000000000 */
[----:B------:R-:W-:-:S02]  /*2e750*/  VIADD R15, R2, 0x1fd ;  /* 0x000001fd020f7836 */ /* 0x000fc40000000000 */
[----:B------:R-:W-:Y:S01]  /*2e760*/  VIADD R12, R2, 0x1fe ;  /* 0x000001fe020c7836 */ /* 0x000fe20000000000 */
[----:B------:R-:W-:Y:S01]  /*2e770*/  ISETP.LT.AND P1, PT, R34, UR61, !P6 ;  /* 0x0000003d22007c0c */ /* 0x000fe2000f721270 */
[----:B------:R-:W2:Y:S01]  /*2e780*/  LDL.LU R2, [R1+0x84c] ;  /* 0x00084c0001027983 */ /* 0x000ea20000300800 */
[----:B------:R-:W-:-:S03]  /*2e790*/  R2UR UR61, R32 ;  /* 0x00000000203d72ca */ /* 0x000fc600000e0000 */
[----:B------:R-:W3:Y:S04]  /*2e7a0*/  LDL.LU R24, [R1+0x850] ;  /* 0x0008500001187983 */ /* 0x000ee80000300800 */
[----:B------:R-:W4:Y:S04]  /*2e7b0*/  LDL.LU R252, [R1+0x46c] ;  /* 0x00046c0001fc7983 */ /* 0x000f280000300800 */
[----:B------:R-:W2:Y:S01]  /*2e7c0*/  LDL.LU R32, [R1+0x1064] ;  /* 0x0010640001207983 */ /* 0x000ea20000300800 */
[----:B------:R-:W-:Y:S01]  /*2e7d0*/  ISETP.LT.AND P0, PT, R36, UR4, !P6 ;  /* 0x0000000424007c0c */ /* 0x000fe2000f701270 */
[----:B------:R-:W-:Y:S01]  /*2e7e0*/  ULDC UR4, c[0x0][0x22c] ;  /* 0x00008b0000047ab9 */ /* 0x000fe20000000800 */
[----:B------:R-:W-:-:S11]  /*2e7f0*/  LOP3.LUT R245, R245, 0xffefffff, RZ, 0xc0, !PT ;  /* 0xffeffffff5f57812 */ /* 0x000fd600078ec0ff */
[----:B------:R-:W-:Y:S02]  /*2e800*/  @P0 LOP3.LUT R245, R245, 0x100000, RZ, 0xfc, !PT ;  /* 0x00100000f5f50812 */ /* 0x000fe400078efcff */
[----:B------:R-:W-:Y:S02]  /*2e810*/  ISETP.LT.AND P0, PT, R35, UR32, !P6 ;  /* 0x0000002023007c0c */ /* 0x000fe4000f701270 */
[----:B------:R-:W-:Y:S02]  /*2e820*/  R2UR UR32, R31 ;  /* 0x000000001f2072ca */ /* 0x000fe400000e0000 */
[----:B------:R-:W3:Y:S01]  /*2e830*/  LDL.LU R31, [R1+0x1060] ;  /* 0x00106000011f7983 */ /* 0x000ee20000300800 */
[----:B------:R-:W-:-:S04]  /*2e840*/  LOP3.LUT R245, R245, 0xfff7ffff, RZ, 0xc0, !PT ;  /* 0xfff7fffff5f57812 */ /* 0x000fc800078ec0ff */
[----:B------:R-:W-:Y:S02]  /*2e850*/  @P1 LOP3.LUT R245, R245, 0x80000, RZ, 0xfc, !PT ;  /* 0x00080000f5f51812 */ /* 0x000fe400078efcff */
[----:B------:R-:W-:Y:S02]  /*2e860*/  ISETP.LT.AND P1, PT, R33, UR33, !P6 ;  /* 0x0000002121007c0c */ /* 0x000fe4000f721270 */
[----:B------:R-:W-:Y:S02]  /*2e870*/  R2UR UR33, R30 ;  /* 0x000000001e2172ca */ /* 0x000fe400000e0000 */
[----:B------:R-:W4:Y:S01]  /*2e880*/  LDL.LU R30, [R1+0x105c] ;  /* 0x00105c00011e7983 */ /* 0x000f220000300800 */
[----:B------:R-:W-:-:S04]  /*2e890*/  LOP3.LUT R245, R245, 0xfffbffff, RZ, 0xc0, !PT ;  /* 0xfffbfffff5f57812 */ /* 0x000fc800078ec0ff */
[----:B------:R-:W-:Y:S02]  /*2e8a0*/  @P0 LOP3.LUT R245, R245, 0x40000, RZ, 0xfc, !PT ;  /* 0x00040000f5f50812 */ /* 0x000fe400078efcff */
[----:B--2---:R-:W-:Y:S02]  /*2e8b0*/  ISETP.LT.AND P0, PT, R32, UR4, !P6 ;  /* 0x0000000420007c0c */ /* 0x004fe4000f701270 */
[----:B------:R-:W-:Y:S02]  /*2e8c0*/  R2UR UR4, R29 ;  /* 0x000000001d0472ca */ /* 0x000fe400000e0000 */
[----:B------:R-:W2:Y:S04]  /*2e8d0*/  LDL.LU R29, [R1+0x1058] ;  /* 0x00105800011d7983 */ /* 0x000ea80000300800 */
[----:B------:R-:W2:Y:S04]  /*2e8e0*/  LDL.LU R241, [R1] ;  /* 0x0000000001f17983 */ /* 0x000ea80000300800 */
[----:B------:R-:W2:Y:S01]  /*2e8f0*/  LDL.LU R240, [R1+0x4] ;  /* 0x0000040001f07983 */ /* 0x000ea20000300800 */
[----:B------:R-:W-:-:S03]  /*2e900*/  LOP3.LUT R245, R245, 0xfffdffff, RZ, 0xc0, !PT ;  /* 0xfffdfffff5f57812 */ /* 0x000fc600078ec0ff */
[----:B------:R-:W2:Y:S01]  /*2e910*/  LDL.LU R242, [R1+0x8] ;  /* 0x0000080001f27983 */ /* 0x000ea20000300800 */
[----:B------:R-:W-:Y:S02]  /*2e920*/  @P1 LOP3.LUT R245, R245, 0x20000, RZ, 0xfc, !PT ;  /* 0x00020000f5f51812 */ /* 0x000fe400078efcff */
[----:B---3--:R-:W-:Y:S02]  /*2e930*/  ISETP.LT.AND P1, PT, R31, UR4, !P6 ;  /* 0x000000041f007c0c */ /* 0x008fe4000f721270 */
[----:B----4-:R-:W-:Y:S02]  /*2e940*/  R2UR UR4, R252 ;  /* 0x00000000fc0472ca */ /* 0x010fe400000e0000 */
[----:B------:R-:W3:Y:S01]  /*2e950*/  LDL.LU R252, [R1+0xc] ;  /* 0x00000c0001fc7983 */ /* 0x000ee20000300800 */
[----:B------:R-:W-:-:S04]  /*2e960*/  LOP3.LUT R245, R245, 0xfffeffff, RZ, 0xc0, !PT ;  /* 0xfffefffff5f57812 */ /* 0x000fc800078ec0ff */
[----:B------:R-:W-:Y:S02]  /*2e970*/  @P0 LOP3.LUT R245, R245, 0x10000, RZ, 0xfc, !PT ;  /* 0x00010000f5f50812 */ /* 0x000fe400078efcff */
[----:B------:R-:W-:Y:S02]  /*2e980*/  ISETP.LT.AND P0, PT, R30, UR33, !P6 ;  /* 0x000000211e007c0c */ /* 0x000fe4000f701270 */
[----:B------:R-:W-:Y:S02]  /*2e990*/  R2UR UR33, R24 ;  /* 0x00000000182172ca */ /* 0x000fe400000e0000 */
[----:B------:R-:W4:Y:S01]  /*2e9a0*/  LDL.LU R24, [R1+0x10] ;  /* 0x0000100001187983 */ /* 0x000f220000300800 */
[----:B------:R-:W-:-:S03]  /*2e9b0*/  LOP3.LUT R245, R245, 0xffff7fff, RZ, 0xc0, !PT ;  /* 0xffff7ffff5f57812 */ /* 0x000fc600078ec0ff */
[----:B------:R-:W4:Y:S01]  /*2e9c0*/  LDL.LU R238, [R1+0x14] ;  /* 0x0000140001ee7983 */ /* 0x000f220000300800 */
[----:B------:R-:W-:-:S04]  /*2e9d0*/  @P1 LOP3.LUT R245, R245, 0x8000, RZ, 0xfc, !PT ;  /* 0x00008000f5f51812 */ /* 0x000fc800078efcff */
[----:B------:R-:W-:-:S04]  /*2e9e0*/  LOP3.LUT R245, R245, 0xffffbfff, RZ, 0xc0, !PT ;  /* 0xffffbffff5f57812 */ /* 0x000fc800078ec0ff */
[----:B------:R-:W-:Y:S02]  /*2e9f0*/  @P0 LOP3.LUT R245, R245, 0x4000, RZ, 0xfc, !PT ;  /* 0x00004000f5f50812 */ /* 0x000fe400078efcff */
[----:B------:R-:W-:Y:S01]  /*2ea00*/  ISETP.LT.AND P0, PT, R28, UR61, !P6 ;  /* 0x0000003d1c007c0c */ /* 0x000fe2000f701270 */
[----:B------:R-:W-:Y:S01]  /*2ea10*/  ULDC UR61, c[0x0][0x22c] ;  /* 0x00008b00003d7ab9 */ /* 0x000fe20000000800 */
[----:B------:R-:W-:Y:S02]  /*2ea20*/  LOP3.LUT R245, R245, 0xffffdfff, RZ, 0xc0, !PT ;  /* 0xffffdffff5f57812 */ /* 0x000fe400078ec0ff */
[----:B--2---:R-:W-:Y:S02]  /*2ea30*/  ISETP.LT.AND P1, PT, R29, UR32, !P6 ;  /* 0x000000201d007c0c */ /* 0x004fe4000f721270 */
[----:B------:R-:W-:Y:S02]  /*2ea40*/  R2UR UR32, R2 ;  /* 0x00000000022072ca */ /* 0x000fe400000e0000 */
[----:B------:R-:W2:Y:S09]  /*2ea50*/  LDL.LU R2, [R1+0x18] ;  /* 0x0000180001027983 */ /* 0x000eb20000300800 */
[----:B------:R-:W-:-:S02]  /*2ea60*/  @P1 LOP3.LUT R245, R245, 0x2000, RZ, 0xfc, !PT ;  /* 0x00002000f5f51812 */ /* 0x000fc400078efcff */
[----:B------:R-:W-:Y:S01]  /*2ea70*/  ISETP.LT.AND P1, PT, R27, UR60, !P6 ;  /* 0x0000003c1b007c0c */ /* 0x000fe2000f721270 */
[----:B------:R-:W-:Y:S01]  /*2ea80*/  ULDC UR60, c[0x0][0x22c] ;  /* 0x00008b00003c7ab9 */ /* 0x000fe20000000800 */
[----:B------:R-:W-:-:S04]  /*2ea90*/  LOP3.LUT R245, R245, 0xffffefff, RZ, 0xc0, !PT ;  /* 0xffffeffff5f57812 */ /* 0x000fc800078ec0ff */
[----:B------:R-:W-:Y:S02]  /*2eaa0*/  @P0 LOP3.LUT R245, R245, 0x1000, RZ, 0xfc, !PT ;  /* 0x00001000f5f50812 */ /* 0x000fe400078efcff */
        /* <DEDUP_REMOVED lines=10> */
[----:B------:R-:W-:Y:S01]  /*2eb50*/  LOP3.LUT R245, R245, 0xfffffdff, RZ, 0xc0, !PT ;  /* 0xfffffdfff5f57812 */ /* 0x000fe200078ec0ff */
[----:B------:R-:W2:Y:S03]  /*2eb60*/  LDL.LU R241, [R1+0x1c] ;  /* 0x00001c0001f17983 */ /* 0x000ea60000300800 */
        /* <DEDUP_REMOVED lines=10> */
[----:B---3--:R-:W-:Y:S01]  /*2ec10*/  ISETP.LT.AND P1, PT, R252, UR54, !P6 ;  /* 0x00000036fc007c0c */ /* 0x008fe2000f721270 */
[----:B------:R-:W-:Y:S01]  /*2ec20*/  ULDC UR54, c[0x0][0x22c] ;  /* 0x00008b0000367ab9 */ /* 0x000fe20000000800 */
[----:B------:R-:W-:Y:S01]  /*2ec30*/  LOP3.LUT R245, R245, 0xffffffbf, RZ, 0xc0, !PT ;  /* 0xffffffbff5f57812 */ /* 0x000fe200078ec0ff */
[----:B------:R-:W3:Y:S03]  /*2ec40*/  LDL.LU R252, [R1+0x28] ;  /* 0x0000280001fc7983 */ /* 0x000ee60000300800 */
[----:B------:R-:W-:-:S02]  /*2ec50*/  @P0 LOP3.LUT R245, R245, 0x40, RZ, 0xfc, !PT ;  /* 0x00000040f5f50812 */ /* 0x000fc400078efcff */
[----:B----4-:R-:W-:Y:S01]  /*2ec60*/  ISETP.LT.AND P0, PT, R24, UR53, !P6 ;  /* 0x0000003518007c0c */ /* 0x010fe2000f701270 */
[----:B------:R-:W-:Y:S01]  /*2ec70*/  ULDC UR53, c[0x0][0x22c] ;  /* 0x00008b0000357ab9 */ /* 0x000fe20000000800 */
[----:B------:R-:W-:Y:S01]  /*2ec80*/  LOP3.LUT R245, R245, 0xffffffdf, RZ, 0xc0, !PT ;  /* 0xffffffdff5f57812 */ /* 0x000fe200078ec0ff */
[----:B------:R-:W4:Y:S03]  /*2ec90*/  LDL.LU R24, [R1+0x2c] ;  /* 0x00002c0001187983 */ /* 0x000f260000300800 */
[----:B------:R-:W-:Y:S01]  /*2eca0*/  @P1 LOP3.LUT R245, R245, 0x20, RZ, 0xfc, !PT ;  /* 0x00000020f5f51812 */ /* 0x000fe200078efcff */
[----:B------:R-:W4:Y:S01]  /*2ecb0*/  LDL.LU R240, [R1+0x30] ;  /* 0x0000300001f07983 */ /* 0x000f220000300800 */
[----:B------:R-:W-:Y:S01]  /*2ecc0*/  ISETP.LT.AND P1, PT, R238, UR52, !P6 ;  /* 0x00000034ee007c0c */ /* 0x000fe2000f721270 */
[----:B------:R-:W-:Y:S01]  /*2ecd0*/  ULDC UR52, c[0x0][0x22c] ;  /* 0x00008b0000347ab9 */ /* 0x000fe20000000800 */
[----:B------:R-:W-:-:S04]  /*2ece0*/  LOP3.LUT R245, R245, 0xffffffef, RZ, 0xc0, !PT ;  /* 0xffffffeff5f57812 */ /* 0x000fc800078ec0ff */
[----:B------:R-:W-:-:S04]  /*2ecf0*/  @P0 LOP3.LUT R245, R245, 0x10, RZ, 0xfc, !PT ;  /* 0x00000010f5f50812 */ /* 0x000fc800078efcff */
[----:B------:R-:W-:-:S04]  /*2ed00*/  LOP3.LUT R245, R245, 0xfffffff7, RZ, 0xc0, !PT ;  /* 0xfffffff7f5f57812 */ /* 0x000fc800078ec0ff */
[----:B------:R-:W-:-:S04]  /*2ed10*/  @P1 LOP3.LUT R245, R245, 0x8, RZ, 0xfc, !PT ;  /* 0x00000008f5f51812 */ /* 0x000fc800078efcff */
[----:B------:R-:W-:Y:S02]  /*2ed20*/  LOP3.LUT R245, R245, 0xfffffffb, RZ, 0xc0, !PT ;  /* 0xfffffffbf5f57812 */ /* 0x000fe400078ec0ff */
[----:B--2---:R-:W-:Y:S01]  /*2ed30*/  ISETP.LT.AND P0, PT, R2, UR51, !P6 ;  /* 0x0000003302007c0c */ /* 0x004fe2000f701270 */
[----:B------:R-:W-:Y:S01]  /*2ed40*/  ULDC UR51, c[0x0][0x22c] ;  /* 0x00008b0000337ab9 */ /* 0x000fe20000000800 */
[----:B------:R-:W2:Y:S04]  /*2ed50*/  LDL.LU R2, [R1+0x34] ;  /* 0x0000340001027983 */ /* 0x000ea80000300800 */
[----:B------:R-:W2:Y:S07]  /*2ed60*/  LDL.LU R238, [R1+0x38] ;  /* 0x0000380001ee7983 */ /* 0x000eae0000300800 */
[----:B------:R-:W-:-:S02]  /*2ed70*/  @P0 LOP3.LUT R245, R245, 0x4, RZ, 0xfc, !PT ;  /* 0x00000004f5f50812 */ /* 0x000fc400078efcff */
[----:B------:R-:W-:Y:S01]  /*2ed80*/  ISETP.LT.AND P0, PT, R244, UR49, !P6 ;  /* 0x00000031f4007c0c */ /* 0x000fe2000f701270 */
[----:B------:R-:W-:Y:S01]  /*2ed90*/  ULDC UR49, c[0x0][0x22c] ;  /* 0x00008b0000317ab9 */ /* 0x000fe20000000800 */
[----:B------:R-:W4:Y:S01]  /*2eda0*/  LDL.LU R244, [R1+0x1054] ;  /* 0x0010540001f47983 */ /* 0x000f220000300800 */
[----:B------:R-:W-:Y:S02]  /*2edb0*/  LOP3.LUT R245, R245, 0xfffffffd, RZ, 0xc0, !PT ;  /* 0xfffffffdf5f57812 */ /* 0x000fe400078ec0ff */
[----:B------:R-:W-:Y:S01]  /*2edc0*/  ISETP.LT.AND P1, PT, R241, UR50, !P6 ;  /* 0x00000032f1007c0c */ /* 0x000fe2000f721270 */
[----:B------:R-:W-:Y:S01]  /*2edd0*/  ULDC UR50, c[0x0][0x22c] ;  /* 0x00008b0000327ab9 */ /* 0x000fe20000000800 */
[----:B------:R-:W2:Y:S11]  /*2ede0*/  LDL.LU R241, [R1+0x3c] ;  /* 0x00003c0001f17983 */ /* 0x000eb60000300800 */
[----:B------:R-:W-:-:S02]  /*2edf0*/  @P1 LOP3.LUT R245, R245, 0x2, RZ, 0xfc, !PT ;  /* 0x00000002f5f51812 */ /* 0x000fc400078efcff */
[----:B------:R-:W-:Y:S01]  /*2ee00*/  ISETP.LT.AND P1, PT, R242, UR48, !P6 ;  /* 0x00000030f2007c0c */ /* 0x000fe2000f721270 */
[----:B------:R-:W-:Y:S01]  /*2ee10*/  ULDC UR48, c[0x0][0x22c] ;  /* 0x00008b0000307ab9 */ /* 0x000fe20000000800 */
[----:B------:R-:W2:Y:S01]  /*2ee20*/  LDL.LU R242, [R1+0x40] ;  /* 0x0000400001f27983 */ /* 0x000ea20000300800 */
[----:B------:R-:W-:-:S04]  /*2ee30*/  LOP3.LUT R245, R245, 0xfffffffe, RZ, 0xc0, !PT ;  /* 0xfffffffef5f57812 */ /* 0x000fc800078ec0ff */
[----:B------:R-:W-:Y:S02]  /*2ee40*/  @P0 LOP3.LUT R245, R245, 0x1, RZ, 0xfc, !PT ;  /* 0x00000001f5f50812 */ /* 0x000fe400078efcff */
[----:B---3--:R-:W-:Y:S01]  /*2ee50*/  ISETP.LT.AND P0, PT, R252, UR47, !P6 ;  /* 0x0000002ffc007c0c */ /* 0x008fe2000f701270 */
[----:B------:R-:W-:Y:S01]  /*2ee60*/  ULDC UR47, c[0x0][0x22c] ;  /* 0x00008b00002f7ab9 */ /* 0x000fe20000000800 */
[----:B------:R-:W3:Y:S01]  /*2ee70*/  LDL.LU R252, [R1+0x44] ;  /* 0x0000440001fc7983 */ /* 0x000ee20000300800 */
[----:B----4-:R-:W-:-:S04]  /*2ee80*/  LOP3.LUT R244, R244, 0x7fffffff, RZ, 0xc0, !PT ;  /* 0x7ffffffff4f47812 */ /* 0x010fc800078ec0ff */
[----:B------:R-:W-:Y:S02]  /*2ee90*/  @P1 LOP3.LUT R244, R244, 0x80000000, RZ, 0xfc, !PT ;  /* 0x80000000f4f41812 */ /* 0x000fe400078efcff */
[----:B------:R-:W-:Y:S01]  /*2eea0*/  ISETP.LT.AND P1, PT, R24, UR46, !P6 ;  /* 0x0000002e18007c0c */ /* 0x000fe2000f721270 */
[----:B------:R-:W-:Y:S01]  /*2eeb0*/  ULDC UR46, c[0x0][0x22c] ;  /* 0x00008b00002e7ab9 */ /* 0x000fe20000000800 */
[----:B------:R-:W4:Y:S01]  /*2eec0*/  LDL.LU R24, [R1+0x48] ;  /* 0x0000480001187983 */ /* 0x000f220000300800 */
[----:B------:R-:W-:-:S04]  /*2eed0*/  LOP3.LUT R244, R244, 0xbfffffff, RZ, 0xc0, !PT ;  /* 0xbffffffff4f47812 */ /* 0x000fc800078ec0ff */
[----:B------:R-:W-:-:S04]  /*2eee0*/  @P0 LOP3.LUT R244, R244, 0x40000000, RZ, 0xfc, !PT ;  /* 0x40000000f4f40812 */ /* 0x000fc800078efcff */
[----:B------:R-:W-:Y:S02]  /*2eef0*/  LOP3.LUT R244, R244, 0xdfffffff, RZ, 0xc0, !PT ;  /* 0xdffffffff4f47812 */ /* 0x000fe400078ec0ff */
[----:B------:R-:W-:Y:S01]  /*2ef00*/  ISETP.LT.AND P0, PT, R240, UR45, !P6 ;  /* 0x0000002df0007c0c */ /* 0x000fe2000f701270 */
[----:B------:R-:W-:Y:S01]  /*2ef10*/  ULDC UR45, c[0x0][0x22c] ;  /* 0x00008b00002d7ab9 */ /* 0x000fe20000000800 */
[----:B------:R-:W-:Y:S01]  /*2ef20*/  @P1 LOP3.LUT R244, R244, 0x20000000, RZ, 0xfc, !PT ;  /* 0x20000000f4f41812 */ /* 0x000fe200078efcff */
[----:B------:R-:W4:Y:S01]  /*2ef30*/  LDL.LU R240, [R1+0x4c] ;  /* 0x00004c0001f07983 */ /* 0x000f220000300800 */
[----:B--2---:R-:W-:Y:S01]  /*2ef40*/  ISETP.LT.AND P1, PT, R2, UR44, !P6 ;  /* 0x0000002c02007c0c */ /* 0x004fe2000f721270 */
[----:B------:R-:W-:Y:S02]  /*2ef50*/  ULDC UR44, c[0x0][0x22c] ;  /* 0x00008b00002c7ab9 */ /* 0x000fe40000000800 */
[----:B------:R-:W2:Y:S01]  /*2ef60*/  LDL.LU R2, [R1+0x50] ;  /* 0x0000500001027983 */ /* 0x000ea20000300800 */
[----:B------:R-:W-:-:S05]  /*2ef70*/  LOP3.LUT R244, R244, 0xefffffff, RZ, 0xc0, !PT ;  /* 0xeffffffff4f47812 */ /* 0x000fca00078ec0ff */
[----:B------:R-:W-:Y:S02]  /*2ef80*/  @P0 LOP3.LUT R244, R244, 0x10000000, RZ, 0xfc, !PT ;  /* 0x10000000f4f40812 */ /* 0x000fe400078efcff */
[----:B------:R-:W-:Y:S01]  /*2ef90*/  ISETP.LT.AND P0, PT, R238, UR43, !P6 ;  /* 0x0000002bee007c0c */ /* 0x000fe2000f701270 */
[----:B------:R-:W-:Y:S01]  /*2efa0*/  ULDC UR43, c[0x0][0x22c] ;  /* 0x00008b00002b7ab9 */ /* 0x000fe20000000800 */
[----:B------:R-:W2:Y:S01]  /*2efb0*/  LDL.LU R238, [R1+0x54] ;  /* 0x0000540001ee7983 */ /* 0x000ea20000300800 */
[----:B------:R-:W-:-:S04]  /*2efc0*/  LOP3.LUT R244, R244, 0xf7ffffff, RZ, 0xc0, !PT ;  /* 0xf7fffffff4f47812 */ /* 0x000fc800078ec0ff */
        /* <DEDUP_REMOVED lines=23> */
[----:B------:R-:W-:Y:S01]  /*2f140*/  ISETP.LT.AND P1, PT, R240, UR38, !P6 ;  /* 0x00000026f0007c0c */ /* 0x000fe2000f721270 */
[----:B------:R-:W-:Y:S01]  /*2f150*/  ULDC UR38, c[0x0][0x22c] ;  /* 0x00008b0000267ab9 */ /* 0x000fe20000000800 */
[----:B------:R-:W4:Y:S01]  /*2f160*/  LDL.LU R240, [R1+0x68] ;  /* 0x0000680001f07983 */ /* 0x000f220000300800 */
[----:B--2---:R-:W-:Y:S01]  /*2f170*/  ISETP.LT.AND P0, PT, R2, UR37, !P6 ;  /* 0x0000002502007c0c */ /* 0x004fe2000f701270 */
[----:B------:R-:W-:Y:S02]  /*2f180*/  ULDC UR37, c[0x0][0x22c] ;  /* 0x00008b0000257ab9 */ /* 0x000fe40000000800 */
[----:B------:R-:W2:Y:S01]  /*2f190*/  LDL.LU R2, [R1+0x6c] ;  /* 0x00006c0001027983 */ /* 0x000ea20000300800 */
[----:B------:R-:W-:-:S06]  /*2f1a0*/  LOP3.LUT R244, R244, 0xffdfffff, RZ, 0xc0, !PT ;  /* 0xffdffffff4f47812 */ /* 0x000fcc00078ec0ff */
        /* <DEDUP_REMOVED lines=63> */
[----:B--2---:R-:W-:Y:S01]  /*2f5a0*/  ISETP.LT.AND P0, PT, R2, UR21, !P6 ;  /* 0x0000001502007c0c */ /* 0x004fe2000f701270 */
[----:B------:R-:W-:Y:S01]  /*2f5b0*/  ULDC UR21, c[0x0][0x22c] ;  /* 0x00008b0000157ab9 */ /* 0x000fe20000000800 */
[----:B------:R-:W2:Y:S01]  /*2f5c0*/  LDL.LU R2, [R1+0xa4] ;  /* 0x0000a40001027983 */ /* 0x000ea20000300800 */
[----:B------:R-:W-:Y:S01]  /*2f5d0*/  ISETP.LT.AND P1, PT, R240, UR22, !P6 ;  /* 0x00000016f0007c0c */ /* 0x000fe2000f721270 */
[----:B------:R-:W-:Y:S01]  /*2f5e0*/  ULDC UR22, c[0x0][0x22c] ;  /* 0x00008b0000167ab9 */ /* 0x000fe20000000800 */
[----:B------:R-:W-:-:S11]  /*2f5f0*/  LOP3.LUT R244, R244, 0xffffff7f, RZ, 0xc0, !PT ;  /* 0xffffff7ff4f47812 */ /* 0x000fd600078ec0ff */
        /* <DEDUP_REMOVED lines=8> */
[----:B------:R-:W-:Y:S01]  /*2f680*/  LOP3.LUT R244, R244, 0xffffffdf, RZ, 0xc0, !PT ;  /* 0xffffffdff4f47812 */ /* 0x000fe200078ec0ff */
[----:B------:R-:W2:Y:S03]  /*2f690*/  LDL.LU R241, [R1+0xac] ;  /* 0x0000ac0001f17983 */ /* 0x000ea60000300800 */
[----:B------:R-:W-:-:S02]  /*2f6a0*/  @P1 LOP3.LUT R244, R244, 0x20, RZ, 0xfc, !PT ;  /* 0x00000020f4f41812 */ /* 0x000fc400078efcff */
        /* <DEDUP_REMOVED lines=9> */
[----:B------:R-:W-:-:S04]  /*2f740*/  @P1 LOP3.LUT R244, R244, 0x8, RZ, 0xfc, !PT ;  /* 0x00000008f4f41812 */ /* 0x000fc800078efcff */
[----:B------:R-:W-:-:S04]  /*2f750*/  LOP3.LUT R244, R244, 0xfffffffb, RZ, 0xc0, !PT ;  /* 0xfffffffbf4f47812 */ /* 0x000fc800078ec0ff */
[----:B------:R-:W-:Y:S02]  /*2f760*/  @P0 LOP3.LUT R244, R244, 0x4, RZ, 0xfc, !PT ;  /* 0x00000004f4f40812 */ /* 0x000fe400078efcff */
[----:B------:R-:W-:Y:S01]  /*2f770*/  ISETP.LT.AND P0, PT, R243, UR15, !P6 ;  /* 0x0000000ff3007c0c */ /* 0x000fe2000f701270 */
[----:B------:R-:W-:Y:S01]  /*2f780*/  ULDC UR15, c[0x0][0x22c] ;  /* 0x00008b00000f7ab9 */ /* 0x000fe20000000800 */
[----:B------:R-:W-:Y:S02]  /*2f790*/  LOP3.LUT R244, R244, 0xfffffffd, RZ, 0xc0, !PT ;  /* 0xfffffffdf4f47812 */ /* 0x000fe400078ec0ff */
[----:B----4-:R-:W-:Y:S01]  /*2f7a0*/  ISETP.LT.AND P1, PT, R24, UR16, !P6 ;  /* 0x0000001018007c0c */ /* 0x010fe2000f721270 */
[----:B------:R-:W-:Y:S01]  /*2f7b0*/  ULDC UR16, c[0x0][0x22c] ;  /* 0x00008b0000107ab9 */ /* 0x000fe20000000800 */
[----:B------:R-:W4:Y:S04]  /*2f7c0*/  LDL.LU R24, [R1+0xb8] ;  /* 0x0000b80001187983 */ /* 0x000f280000300800 */
[----:B------:R-:W3:Y:S07]  /*2f7d0*/  LDL.LU R243, [R1+0x1050] ;  /* 0x0010500001f37983 */ /* 0x000eee0000300800 */
[----:B------:R-:W-:-:S02]  /*2f7e0*/  @P1 LOP3.LUT R244, R244, 0x2, RZ, 0xfc, !PT ;  /* 0x00000002f4f41812 */ /* 0x000fc400078efcff */
[----:B--2---:R-:W-:Y:S01]  /*2f7f0*/  ISETP.LT.AND P1, PT, R2, UR14, !P6 ;  /* 0x0000000e02007c0c */ /* 0x004fe2000f721270 */
[----:B------:R-:W-:Y:S01]  /*2f800*/  ULDC UR14, c[0x0][0x22c] ;  /* 0x00008b00000e7ab9 */ /* 0x000fe20000000800 */
[----:B------:R-:W2:Y:S01]  /*2f810*/  LDL.LU R2, [R1+0xbc] ;  /* 0x0000bc0001027983 */ /* 0x000ea20000300800 */
[----:B------:R-:W-:-:S03]  /*2f820*/  LOP3.LUT R244, R244, 0xfffffffe, RZ, 0xc0, !PT ;  /* 0xfffffffef4f47812 */ /* 0x000fc600078ec0ff */
[----:B------:R-:W2:Y:S01]  /*2f830*/  LDL.LU R240, [R1+0xc0] ;  /* 0x0000c00001f07983 */ /* 0x000ea20000300800 */
[----:B------:R-:W-:Y:S02]  /*2f840*/  @P0 LOP3.LUT R244, R244, 0x1, RZ, 0xfc, !PT ;  /* 0x00000001f4f40812 */ /* 0x000fe400078efcff */
[----:B------:R-:W-:Y:S01]  /*2f850*/  ISETP.LT.AND P0, PT, R238, UR13, !P6 ;  /* 0x0000000dee007c0c */ /* 0x000fe2000f701270 */
[----:B------:R-:W-:Y:S01]  /*2f860*/  ULDC UR13, c[0x0][0x22c] ;  /* 0x00008b00000d7ab9 */ /* 0x000fe20000000800 */
[----:B------:R-:W2:Y:S01]  /*2f870*/  LDL.LU R238, [R1+0xc4] ;  /* 0x0000c40001ee7983 */ /* 0x000ea20000300800 */
[----:B---3--:R-:W-:-:S04]  /*2f880*/  LOP3.LUT R243, R243, 0x7fffffff, RZ, 0xc0, !PT ;  /* 0x7ffffffff3f37812 */ /* 0x008fc800078ec0ff */
[----:B------:R-:W-:Y:S02]  /*2f890*/  @P1 LOP3.LUT R243, R243, 0x80000000, RZ, 0xfc, !PT ;  /* 0x80000000f3f31812 */ /* 0x000fe400078efcff */
[----:B------:R-:W-:Y:S01]  /*2f8a0*/  ISETP.LT.AND P1, PT, R241, UR12, !P6 ;  /* 0x0000000cf1007c0c */ /* 0x000fe2000f721270 */
[----:B------:R-:W-:Y:S01]  /*2f8b0*/  ULDC UR12, c[0x0][0x22c] ;  /* 0x00008b00000c7ab9 */ /* 0x000fe20000000800 */
[----:B------:R-:W3:Y:S01]  /*2f8c0*/  LDL.LU R241, [R1+0xc8] ;  /* 0x0000c80001f17983 */ /* 0x000ee20000300800 */
[----:B------:R-:W-:-:S04]  /*2f8d0*/  LOP3.LUT R243, R243, 0xbfffffff, RZ, 0xc0, !PT ;  /* 0xbffffffff3f37812 */ /* 0x000fc800078ec0ff */
[----:B------:R-:W-:Y:S02]  /*2f8e0*/  @P0 LOP3.LUT R243, R243, 0x40000000, RZ, 0xfc, !PT ;  /* 0x40000000f3f30812 */ /* 0x000fe400078efcff */
[----:B------:R-:W-:Y:S01]  /*2f8f0*/  ISETP.LT.AND P0, PT, R242, UR11, !P6 ;  /* 0x0000000bf2007c0c */ /* 0x000fe2000f701270 */
[----:B------:R-:W-:Y:S01]  /*2f900*/  ULDC UR11, c[0x0][0x22c] ;  /* 0x00008b00000b7ab9 */ /* 0x000fe20000000800 */
[----:B------:R-:W3:Y:S01]  /*2f910*/  LDL.LU R242, [R1+0xcc] ;  /* 0x0000cc0001f27983 */ /* 0x000ee20000300800 */
[----:B------:R-:W-:-:S03]  /*2f920*/  LOP3.LUT R243, R243, 0xdfffffff, RZ, 0xc0, !PT ;  /* 0xdffffffff3f37812 */ /* 0x000fc600078ec0ff */
[----:B------:R-:W3:Y:S01]  /*2f930*/  LDL.LU R237, [R1+0xd0] ;  /* 0x0000d00001ed7983 */ /* 0x000ee20000300800 */
[----:B------:R-:W-:Y:S02]  /*2f940*/  @P1 LOP3.LUT R243, R243, 0x20000000, RZ, 0xfc, !PT ;  /* 0x20000000f3f31812 */ /* 0x000fe400078efcff */
[----:B------:R-:W-:Y:S01]  /*2f950*/  ISETP.LT.AND P1, PT, R252, UR10, !P6 ;  /* 0x0000000afc007c0c */ /* 0x000fe2000f721270 */
[----:B------:R-:W-:Y:S01]  /*2f960*/  ULDC UR10, c[0x0][0x22c] ;  /* 0x00008b00000a7ab9 */ /* 0x000fe20000000800 */
[----:B------:R-:W3:Y:S01]  /*2f970*/  LDL.LU R252, [R1+0xd4] ;  /* 0x0000d40001fc7983 */ /* 0x000ee20000300800 */
[----:B------:R-:W-:-:S04]  /*2f980*/  LOP3.LUT R243, R243, 0xefffffff, RZ, 0xc0, !PT ;  /* 0xeffffffff3f37812 */ /* 0x000fc800078ec0ff */
[----:B------:R-:W-:Y:S02]  /*2f990*/  @P0 LOP3.LUT R243, R243, 0x10000000, RZ, 0xfc, !PT ;  /* 0x10000000f3f30812 */ /* 0x000fe400078efcff */
[----:B----4-:R-:W-:Y:S01]  /*2f9a0*/  ISETP.LT.AND P0, PT, R24, UR9, !P6 ;  /* 0x0000000918007c0c */ /* 0x010fe2000f701270 */
[----:B------:R-:W-:Y:S01]  /*2f9b0*/  ULDC UR9, c[0x0][0x22c] ;  /* 0x00008b0000097ab9 */ /* 0x000fe20000000800 */
[----:B------:R-:W4:Y:S01]  /*2f9c0*/  LDL.LU R24, [R1+0xd8] ;  /* 0x0000d80001187983 */ /* 0x000f220000300800 */
[----:B------:R-:W-:-:S04]  /*2f9d0*/  LOP3.LUT R243, R243, 0xf7ffffff, RZ, 0xc0, !PT ;  /* 0xf7fffffff3f37812 */ /* 0x000fc800078ec0ff */
[----:B------:R-:W-:Y:S02]  /*2f9e0*/  @P1 LOP3.LUT R243, R243, 0x8000000, RZ, 0xfc, !PT ;  /* 0x08000000f3f31812 */ /* 0x000fe400078efcff */
        /* <DEDUP_REMOVED lines=15> */
[----:B------:R-:W-:-:S04]  /*2fae0*/  @P0 LOP3.LUT R243, R243, 0x1000000, RZ, 0xfc, !PT ;  /* 0x01000000f3f30812 */ /* 0x000fc800078efcff */
[----:B------:R-:W-:-:S04]  /*2faf0*/  LOP3.LUT R243, R243, 0xff7fffff, RZ, 0xc0, !PT ;  /* 0xff7ffffff3f37812 */ /* 0x000fc800078ec0ff */
[----:B------:R-:W-:-:S04]  /*2fb00*/  @P1 LOP3.LUT R243, R243, 0x800000, RZ, 0xfc, !PT ;  /* 0x00800000f3f31812 */ /* 0x000fc800078efcff */
[----:B------:R-:W-:Y:S02]  /*2fb10*/  LOP3.LUT R243, R243, 0xffbfffff, RZ, 0xc0, !PT ;  /* 0xffbffffff3f37812 */ /* 0x000fe400078ec0ff */
[----:B---3--:R-:W-:Y:S01]  /*2fb20*/  ISETP.LT.AND P0, PT, R241, UR5, !P6 ;  /* 0x00000005f1007c0c */ /* 0x008fe2000f701270 */
[----:B------:R-:W-:Y:S01]  /*2fb30*/  ULDC UR5, c[0x0][0x22c] ;  /* 0x00008b0000057ab9 */ /* 0x000fe20000000800 */
[----:B------:R-:W3:Y:S01]  /*2fb40*/  LDL.LU R241, [R1+0xec] ;  /* 0x0000ec0001f17983 */ /* 0x000ee20000300800 */
[----:B------:R-:W-:Y:S01]  /*2fb50*/  ISETP.LT.AND P1, PT, R242, UR5, !P6 ;  /* 0x00000005f2007c0c */ /* 0x000fe2000f721270 */
[----:B------:R-:W-:Y:S02]  /*2fb60*/  ULDC UR5, c[0x0][0x248] ;  /* 0x0000920000057ab9 */ /* 0x000fe40000000800 */
[----:B------:R-:W3:Y:S07]  /*2fb70*/  LDL.LU R242, [R1+0xf0] ;  /* 0x0000f00001f27983 */ /* 0x000eee0000300800 */
[----:B------:R-:W-:-:S02]  /*2fb80*/  @P0 LOP3.LUT R243, R243, 0x400000, RZ, 0xfc, !PT ;  /* 0x00400000f3f30812 */ /* 0x000fc400078efcff */
[----:B------:R-:W-:Y:S02]  /*2fb90*/  ISETP.LT.AND P2, PT, R252, UR7, !P6 ;  /* 0x00000007fc007c0c */ /* 0x000fe4000f741270 */
[----:B------:R-:W3:Y:S01]  /*2fba0*/  LDL.LU R252, [R1+0xf4] ;  /* 0x0000f40001fc7983 */ /* 0x000ee20000300800 */
[----:B------:R-:W-:Y:S02]  /*2fbb0*/  LOP3.LUT R243, R243, 0xffdfffff, RZ, 0xc0, !PT ;  /* 0xffdffffff3f37812 */ /* 0x000fe400078ec0ff */
[----:B------:R-:W-:Y:S02]  /*2fbc0*/  ISETP.LT.AND P0, PT, R237, UR6, !P6 ;  /* 0x00000006ed007c0c */ /* 0x000fe4000f701270 */
[----:B------:R-:W-:Y:S02]  /*2fbd0*/  @P1 LOP3.LUT R243, R243, 0x200000, RZ, 0xfc, !PT ;  /* 0x00200000f3f31812 */ /* 0x000fe400078efcff */
[----:B----4-:R-:W-:Y:S02]  /*2fbe0*/  ISETP.LT.AND P1, PT, R24, UR8, !P6 ;  /* 0x0000000818007c0c */ /* 0x010fe4000f721270 */
[----:B------:R-:W4:Y:S01]  /*2fbf0*/  LDL.LU R24, [R1+0xf8] ;  /* 0x0000f80001187983 */ /* 0x000f220000300800 */
[----:B------:R-:W-:-:S06]  /*2fc00*/  LOP3.LUT R243, R243, 0xffefffff, RZ, 0xc0, !PT ;  /* 0xffeffffff3f37812 */ /* 0x000fcc00078ec0ff */
[----:B------:R-:W-:Y:S02]  /*2fc10*/  @P0 LOP3.LUT R243, R243, 0x100000, RZ, 0xfc, !PT ;  /* 0x00100000f3f30812 */ /* 0x000fe400078efcff */
[----:B--2---:R-:W-:Y:S02]  /*2fc20*/  ISETP.LT.AND P0, PT, R2, UR9, !P6 ;  /* 0x0000000902007c0c */ /* 0x004fe4000f701270 */
[----:B------:R-:W2:Y:S01]  /*2fc30*/  LDL.LU R2, [R1+0xfc] ;  /* 0x0000fc0001027983 */ /* 0x000ea20000300800 */
[----:B------:R-:W-:-:S04]  /*2fc40*/  LOP3.LUT R243, R243, 0xfff7ffff, RZ, 0xc0, !PT ;  /* 0xfff7fffff3f37812 */ /* 0x000fc800078ec0ff */
[----:B------:R-:W-:Y:S02]  /*2fc50*/  @P2 LOP3.LUT R243, R243, 0x80000, RZ, 0xfc, !PT ;  /* 0x00080000f3f32812 */ /* 0x000fe400078efcff */
[----:B------:R-:W-:Y:S02]  /*2fc60*/  ISETP.LT.AND P2, PT, R239, UR10, !P6 ;  /* 0x0000000aef007c0c */ /* 0x000fe4000f741270 */
        /* <DEDUP_REMOVED lines=10> */
[----:B------:R-:W-:-:S04]  /*2fd10*/  @P2 LOP3.LUT R243, R243, 0x10000, RZ, 0xfc, !PT ;  /* 0x00010000f3f32812 */ /* 0x000fc800078efcff */
[----:B------:R-:W-:-:S04]  /*2fd20*/  LOP3.LUT R243, R243, 0xffff7fff, RZ, 0xc0, !PT ;  /* 0xffff7ffff3f37812 */ /* 0x000fc800078ec0ff */
[----:B------:R-:W-:-:S04]  /*2fd30*/  @P1 LOP3.LUT R243, R243, 0x8000, RZ, 0xfc, !PT ;  /* 0x00008000f3f31812 */ /* 0x000fc800078efcff */
[----:B------:R-:W-:-:S04]  /*2fd40*/  LOP3.LUT R243, R243, 0xffffbfff, RZ, 0xc0, !PT ;  /* 0xffffbffff3f37812 */ /* 0x000fc800078ec0ff */
[----:B------:R-:W-:-:S04]  /*2fd50*/  @P0 LOP3.LUT R243, R243, 0x4000, RZ, 0xfc, !PT ;  /* 0x00004000f3f30812 */ /* 0x000fc800078efcff */
[----:B------:R-:W-:Y:S02]  /*2fd60*/  LOP3.LUT R243, R243, 0xffffdfff, RZ, 0xc0, !PT ;  /* 0xffffdffff3f37812 */ /* 0x000fe400078ec0ff */
[----:B---3--:R-:W-:Y:S02]  /*2fd70*/  ISETP.LT.AND P2, PT, R241, UR13, !P6 ;  /* 0x0000000df1007c0c */ /* 0x008fe4000f741270 */
[----:B------:R-:W3:Y:S01]  /*2fd80*/  LDL.LU R241, [R1+0x10c] ;  /* 0x00010c0001f17983 */ /* 0x000ee20000300800 */
[----:B------:R-:W-:-:S03]  /*2fd90*/  ISETP.LT.AND P1, PT, R242, UR14, !P6 ;  /* 0x0000000ef2007c0c */ /* 0x000fc6000f721270 */
[----:B------:R-:W3:Y:S01]  /*2fda0*/  LDL.LU R242, [R1+0x110] ;  /* 0x0001100001f27983 */ /* 0x000ee20000300800 */
[----:B------:R-:W-:-:S03]  /*2fdb0*/  ISETP.LT.AND P0, PT, R252, UR15, !P6 ;  /* 0x0000000ffc007c0c */ /* 0x000fc6000f701270 */
[----:B------:R-:W3:Y:S03]  /*2fdc0*/  LDL.LU R252, [R1+0x114] ;  /* 0x0001140001fc7983 */ /* 0x000ee60000300800 */
[----:B------:R-:W-:Y:S02]  /*2fdd0*/  @P2 LOP3.LUT R243, R243, 0x2000, RZ, 0xfc, !PT ;  /* 0x00002000f3f32812 */ /* 0x000fe400078efcff */
[----:B----4-:R-:W-:Y:S02]  /*2fde0*/  ISETP.LT.AND P2, PT, R24, UR16, !P6 ;  /* 0x0000001018007c0c */ /* 0x010fe4000f741270 */
[----:B------:R-:W4:Y:S01]  /*2fdf0*/  LDL.LU R24, [R1+0x118] ;  /* 0x0001180001187983 */ /* 0x000f220000300800 */
[----:B------:R-:W-:-:S04]  /*2fe00*/  LOP3.LUT R243, R243, 0xffffefff, RZ, 0xc0, !PT ;  /* 0xffffeffff3f37812 */ /* 0x000fc800078ec0ff */
        /* <DEDUP_REMOVED lines=66> */
[----:B------:R-:W2:Y:S04]  /*30230*/  LDL.LU R2, [R1+0x15c] ;  /* 0x00015c0001027983 */ /* 0x000ea80000300800 */
[----:B------:R-:W2:Y:S01]  /*30240*/  LDL.LU R234, [R1+0x160] ;  /* 0x0001600001ea7983 */ /* 0x000ea20000300800 */
[----:B------:R-:W-:-:S03]  /*30250*/  LOP3.LUT R4, R4, 0xf7ffffff, RZ, 0xc0, !PT ;  /* 0xf7ffffff04047812 */ /* 0x000fc600078ec0ff */
[----:B------:R-:W2:Y:S01]  /*30260*/  LDL.LU R237, [R1+0x164] ;  /* 0x0001640001ed7983 */ /* 0x000ea20000300800 */
        /* <DEDUP_REMOVED lines=32> */
[----:B------:R-:W-:-:S04]  /*30470*/  @P0 LOP3.LUT R4, R4, 0x80000, RZ, 0xfc, !PT ;  /* 0x0008000004040812 */ /* 0x000fc800078efcff */
[----:B------:R-:W-:-:S04]  /*30480*/  LOP3.LUT R4, R4, 0xfffbffff, RZ, 0xc0, !PT ;  /* 0xfffbffff04047812 */ /* 0x000fc800078ec0ff */
[----:B------:R-:W-:Y:S02]  /*30490*/  @P2 LOP3.LUT R4, R4, 0x40000, RZ, 0xfc, !PT ;  /* 0x0004000004042812 */ /* 0x000fe400078efcff */
[----:B------:R-:W-:Y:S02]  /*304a0*/  ISETP.LT.AND P0, PT, R234, UR44, !P6 ;  /* 0x0000002cea007c0c */ /* 0x000fe4000f701270 */
        /* <DEDUP_REMOVED lines=12> */
[----:B------:R-:W-:Y:S01]  /*30570*/  LOP3.LUT R4, R4, 0xffffdfff, RZ, 0xc0, !PT ;  /* 0xffffdfff04047812 */ /* 0x000fe200078ec0ff */
[----:B------:R-:W2:Y:S03]  /*30580*/  LDL R238, [R1+0xeb0] ;  /* 0x000eb00001ee7983 */ /* 0x000ea60000100800 */
[----:B------:R-:W-:-:S04]  /*30590*/  @P0 LOP3.LUT R4, R4, 0x2000, RZ, 0xfc, !PT ;  /* 0x0000200004040812 */ /* 0x000fc800078efcff */
[----:B------:R-:W-:-:S04]  /*305a0*/  LOP3.LUT R4, R4, 0xffffefff, RZ, 0xc0, !PT ;  /* 0xffffefff04047812 */ /* 0x000fc800078ec0ff */
[----:B------:R-:W-:-:S04]  /*305b0*/  @P2 LOP3.LUT R4, R4, 0x1000, RZ, 0xfc, !PT ;  /* 0x0000100004042812 */ /* 0x000fc800078efcff */
[----:B------:R-:W-:Y:S02]  /*305c0*/  LOP3.LUT R4, R4, 0xfffff7ff, RZ, 0xc0, !PT ;  /* 0xfffff7ff04047812 */ /* 0x000fe400078ec0ff */
[----:B------:R-:W-:Y:S02]  /*305d0*/  ISETP.LT.AND P3, PT, R0, UR57, !P6 ;  /* 0x0000003900007c0c */ /* 0x000fe4000f761270 */
[----:B---3--:R-:W-:Y:S02]  /*305e0*/  ISETP.LT.AND P1, PT, R241, UR49, !P6 ;  /* 0x00000031f1007c0c */ /* 0x008fe4000f721270 */
[----:B------:R-:W-:-:S11]  /*305f0*/  ISETP.LT.AND P0, PT, R242, UR50, !P6 ;  /* 0x00000032f2007c0c */ /* 0x000fd6000f701270 */
[----:B------:R-:W-:-:S04]  /*30600*/  @P1 LOP3.LUT R4, R4, 0x800, RZ, 0xfc, !PT ;  /* 0x0000080004041812 */ /* 0x000fc800078efcff */
[----:B------:R-:W-:Y:S02]  /*30610*/  LOP3.LUT R4, R4, 0xfffffbff, RZ, 0xc0, !PT ;  /* 0xfffffbff04047812 */ /* 0x000fe400078ec0ff */
[----:B------:R-:W-:Y:S02]  /*30620*/  ISETP.LT.AND P2, PT, R252, UR51, !P6 ;  /* 0x00000033fc007c0c */ /* 0x000fe4000f741270 */
[----:B------:R-:W-:-:S04]  /*30630*/  @P0 LOP3.LUT R4, R4, 0x400, RZ, 0xfc, !PT ;  /* 0x0000040004040812 */ /* 0x000fc800078efcff */
[----:B------:R-:W-:Y:S02]  /*30640*/  LOP3.LUT R4, R4, 0xfffffdff, RZ, 0xc0, !PT ;  /* 0xfffffdff04047812 */ /* 0x000fe400078ec0ff */
[----:B----4-:R-:W-:-:S05]  /*30650*/  ISETP.LT.AND P1, PT, R24, UR52, !P6 ;  /* 0x0000003418007c0c */ /* 0x010fca000f721270 */
[----:B------:R-:W-:-:S04]  /*30660*/  @P2 LOP3.LUT R4, R4, 0x200, RZ, 0xfc, !PT ;  /* 0x0000020004042812 */ /* 0x000fc800078efcff */
[----:B------:R-:W-:Y:S02]  /*30670*/  LOP3.LUT R4, R4, 0xfffffeff, RZ, 0xc0, !PT ;  /* 0xfffffeff04047812 */ /* 0x000fe400078ec0ff */
[----:B--2---:R-:W-:Y:S02]  /*30680*/  ISETP.LT.AND P0, PT, R2, UR53, !P6 ;  /* 0x0000003502007c0c */ /* 0x004fe4000f701270 */
[----:B------:R-:W-:Y:S02]  /*30690*/  ISETP.LT.AND P2, PT, R13, UR54, !P6 ;  /* 0x000000360d007c0c */ /* 0x000fe4000f741270 */
[----:B------:R-:W-:Y:S01]  /*306a0*/  @P1 LOP3.LUT R4, R4, 0x100, RZ, 0xfc, !PT ;  /* 0x0000010004041812 */ /* 0x000fe200078efcff */
[----:B------:R-:W2:Y:S01]  /*306b0*/  LDL.LU R13, [R1+0x104c] ;  /* 0x00104c00010d7983 */ /* 0x000ea20000300800 */
[----:B------:R-:W-:-:S03]  /*306c0*/  ISETP.LT.AND P1, PT, R16, UR55, !P6 ;  /* 0x0000003710007c0c */ /* 0x000fc6000f721270 */
[----:B------:R-:W3:Y:S04]  /*306d0*/  LDL.LU R16, [R1+0x1048] ;  /* 0x0010480001107983 */ /* 0x000ee80000300800 */
[----:B------:R-:W2:Y:S04]  /*306e0*/  LDL.LU R2, [R1+0x470] ;  /* 0x0004700001027983 */ /* 0x000ea80000300800 */
[----:B------:R-:W4:Y:S01]  /*306f0*/  LDL.LU R227, [R1+0x834] ;  /* 0x0008340001e37983 */ /* 0x000f220000300800 */
[----:B------:R-:W-:-:S03]  /*30700*/  LOP3.LUT R4, R4, 0xffffff7f, RZ, 0xc0, !PT ;  /* 0xffffff7f04047812 */ /* 0x000fc600078ec0ff */
[----:B------:R-:W4:Y:S04]  /*30710*/  LDL.LU R230, [R1+0x848] ;  /* 0x0008480001e67983 */ /* 0x000f280000300800 */
[----:B------:R-:W3:Y:S04]  /*30720*/  LDL.LU R231, [R1+0x830] ;  /* 0x0008300001e77983 */ /* 0x000ee80000300800 */
[----:B------:R-:W3:Y:S04]  /*30730*/  LDL.LU R21, [R1+0x844] ;  /* 0x0008440001157983 */ /* 0x000ee80000300800 */
[----:B------:R-:W3:Y:S01]  /*30740*/  LDL.LU R232, [R1+0x480] ;  /* 0x0004800001e87983 */ /* 0x000ee20000300800 */
[----:B------:R-:W-:-:S03]  /*30750*/  @P0 LOP3.LUT R4, R4, 0x80, RZ, 0xfc, !PT ;  /* 0x0000008004040812 */ /* 0x000fc600078efcff */
[----:B------:R-:W3:Y:S01]  /*30760*/  LDL.LU R233, [R1+0x494] ;  /* 0x0004940001e97983 */ /* 0x000ee20000300800 */
[----:B------:R-:W-:-:S03]  /*30770*/  ISETP.LT.AND P0, PT, R17, UR56, !P6 ;  /* 0x0000003811007c0c */ /* 0x000fc6000f701270 */
[----:B------:R-:W3:Y:S04]  /*30780*/  LDL.LU R235, [R1+0x47c] ;  /* 0x00047c0001eb7983 */ /* 0x000ee80000300800 */
[----:B------:R-:W3:Y:S04]  /*30790*/  LDL.LU R24, [R1+0x490] ;  /* 0x0004900001187983 */ /* 0x000ee80000300800 */
[----:B------:R-:W3:Y:S04]  /*307a0*/  LDL.LU R17, [R1+0x1044] ;  /* 0x0010440001117983 */ /* 0x000ee80000300800 */
[----:B------:R-:W3:Y:S04]  /*307b0*/  LDL.LU R0, [R1+0x1040] ;  /* 0x0010400001007983 */ /* 0x000ee80000300800 */
[----:B------:R-:W3:Y:S04]  /*307c0*/  LDL.LU R237, [R1+0x82c] ;  /* 0x00082c0001ed7983 */ /* 0x000ee80000300800 */
[----:B------:R-:W3:Y:S01]  /*307d0*/  LDL.LU R241, [R1+0x83c] ;  /* 0x00083c0001f17983 */ /* 0x000ee20000300800 */
[----:B------:R-:W-:-:S04]  /*307e0*/  LOP3.LUT R4, R4, 0xffffffbf, RZ, 0xc0, !PT ;  /* 0xffffffbf04047812 */ /* 0x000fc800078ec0ff */
[----:B------:R-:W-:-:S04]  /*307f0*/  @P2 LOP3.LUT R4, R4, 0x40, RZ, 0xfc, !PT ;  /* 0x0000004004042812 */ /* 0x000fc800078efcff */
[----:B------:R-:W-:-:S04]  /*30800*/  LOP3.LUT R4, R4, 0xffffffdf, RZ, 0xc0, !PT ;  /* 0xffffffdf04047812 */ /* 0x000fc800078ec0ff */
[----:B------:R-:W-:-:S04]  /*30810*/  @P1 LOP3.LUT R4, R4, 0x20, RZ, 0xfc, !PT ;  /* 0x0000002004041812 */ /* 0x000fc800078efcff */
[----:B------:R-:W-:Y:S02]  /*30820*/  LOP3.LUT R4, R4, 0xffffffef, RZ, 0xc0, !PT ;  /* 0xffffffef04047812 */ /* 0x000fe400078ec0ff */
[----:B------:R-:W-:Y:S02]  /*30830*/  ISETP.LT.AND P2, PT, R10, UR58, !P6 ;  /* 0x0000003a0a007c0c */ /* 0x000fe4000f741270 */
[----:B------:R-:W3:Y:S01]  /*30840*/  LDL.LU R10, [R1+0x103c] ;  /* 0x00103c00010a7983 */ /* 0x000ee20000300800 */
[----:B------:R-:W-:Y:S02]  /*30850*/  @P0 LOP3.LUT R4, R4, 0x10, RZ, 0xfc, !PT ;  /* 0x0000001004040812 */ /* 0x000fe400078efcff */
[----:B------:R-:W-:Y:S02]  /*30860*/  ISETP.LT.AND P1, PT, R14, UR59, !P6 ;  /* 0x0000003b0e007c0c */ /* 0x000fe4000f721270 */
[----:B------:R-:W3:Y:S01]  /*30870*/  LDL.LU R14, [R1+0x1038] ;  /* 0x00103800010e7983 */ /* 0x000ee20000300800 */
[----:B------:R-:W-:-:S02]  /*30880*/  ISETP.LT.AND P0, PT, R15, UR60, !P6 ;  /* 0x0000003c0f007c0c */ /* 0x000fc4000f701270 */
[----:B------:R-:W-:Y:S01]  /*30890*/  ISETP.LT.AND P6, PT, R12, UR61, !P6 ;  /* 0x0000003d0c007c0c */ /* 0x000fe2000f7c1270 */
[----:B------:R-:W3:Y:S04]  /*308a0*/  LDL.LU R15, [R1+0x1034] ;  /* 0x00103400010f7983 */ /* 0x000ee80000300800 */
[----:B------:R-:W3:Y:S04]  /*308b0*/  LDL.LU R12, [R1+0x1030] ;  /* 0x00103000010c7983 */ /* 0x000ee80000300800 */
[----:B------:R-:W3:Y:S04]  /*308c0*/  LDL.LU R236, [R1+0x828] ;  /* 0x0008280001ec7983 */ /* 0x000ee80000300800 */
[----:B------:R-:W3:Y:S04]  /*308d0*/  LDL.LU R234, [R1+0x838] ;  /* 0x0008380001ea7983 */ /* 0x000ee80000300800 */
[----:B------:R-:W3:Y:S04]  /*308e0*/  LDL.LU R239, [R1+0x478] ;  /* 0x0004780001ef7983 */ /* 0x000ee80000300800 */
[----:B------:R-:W3:Y:S04]  /*308f0*/  LDL.LU R240, [R1+0x488] ;  /* 0x0004880001f07983 */ /* 0x000ee80000300800 */
[----:B------:R-:W3:Y:S04]  /*30900*/  LDL.LU R242, [R1+0x474] ;  /* 0x0004740001f27983 */ /* 0x000ee80000300800 */
[----:B------:R-:W3:Y:S01]  /*30910*/  LDL.LU R252, [R1+0x484] ;  /* 0x0004840001fc7983 */ /* 0x000ee20000300800 */
[----:B--2---:R-:W-:-:S03]  /*30920*/  IMAD.IADD R2, R2, 0x1, R13 ;  /* 0x0000000102027824 */ /* 0x004fc600078e020d */
[----:B------:R-:W2:Y:S04]  /*30930*/  LDL.LU R13, [R1+0x102c] ;  /* 0x00102c00010d7983 */ /* 0x000ea80000300800 */
[----:B------:R-:W2:Y:S01]  /*30940*/  LDL.LU R226, [R1+0x854] ;  /* 0x0008540001e27983 */ /* 0x000ea20000300800 */
[----:B----4-:R-:W-:-:S03]  /*30950*/  PRMT R20, R230, 0x5410, R227 ;  /* 0x00005410e6147816 */ /* 0x010fc600000000e3 */
[----:B------:R-:W2:Y:S04]  /*30960*/  LDL.LU R228, [R1+0x864] ;  /* 0x0008640001e47983 */ /* 0x000ea80000300800 */
[----:B------:R-:W4:Y:S01]  /*30970*/  LDL.LU R229, [R1+0x840] ;  /* 0x0008400001e57983 */ /* 0x000f220000300800 */
[----:B---3--:R-:W-:-:S03]  /*30980*/  PRMT R21, R21, 0x5410, R231 ;  /* 0x0000541015157816 */ /* 0x008fc600000000e7 */
[----:B------:R-:W4:Y:S04]  /*30990*/  LDL.LU R227, [R1+0x85c] ;  /* 0x00085c0001e37983 */ /* 0x000f280000300800 */
[----:B------:R-:W3:Y:S01]  /*309a0*/  LDL.LU R231, [R1+0x498] ;  /* 0x0004980001e77983 */ /* 0x000ee20000300800 */
[----:B------:R-:W-:-:S03]  /*309b0*/  PRMT R22, R233, 0x5410, R232 ;  /* 0x00005410e9167816 */ /* 0x000fc600000000e8 */
[----:B------:R-:W3:Y:S01]  /*309c0*/  LDL.LU R233, [R1+0x4a8] ;  /* 0x0004a80001e97983 */ /* 0x000ee20000300800 */
[----:B------:R-:W-:-:S03]  /*309d0*/  PRMT R23, R24, 0x5410, R235 ;  /* 0x0000541018177816 */ /* 0x000fc600000000eb */
[----:B------:R-:W3:Y:S04]  /*309e0*/  LDL.LU R235, [R1+0x48c] ;  /* 0x00048c0001eb7983 */ /* 0x000ee80000300800 */
[----:B------:R0:W-:Y:S02]  /*309f0*/  STSM.16.M88.4 [R2], R20 ;  /* 0x0000001402007844 */ /* 0x0001e40000000200 */
[----:B0-----:R-:W-:Y:S02]  /*30a00*/  PRMT R20, R241, 0x5410, R237 ;  /* 0x00005410f1147816 */ /* 0x001fe400000000ed */
[----:B------:R-:W3:Y:S01]  /*30a10*/  LDL.LU R237, [R1+0x4a0] ;  /* 0x0004a00001ed7983 */ /* 0x000ee20000300800 */
[----:B------:R-:W0:Y:S03]  /*30a20*/  S2R R241, SR_TID.X ;  /* 0x0000000000f17919 */ /* 0x000e260000002100 */
[----:B------:R-:W3:Y:S04]  /*30a30*/  LDL.LU R230, [R1+0x860] ;  /* 0x0008600001e67983 */ /* 0x000ee80000300800 */
[----:B------:R-:W3:Y:S01]  /*30a40*/  LDL.LU R232, [R1+0x874] ;  /* 0x0008740001e87983 */ /* 0x000ee20000300800 */
[----:B------:R-:W-:-:S03]  /*30a50*/  PRMT R21, R234, 0x5410, R236 ;  /* 0x00005410ea157816 */ /* 0x000fc600000000ec */
[----:B------:R-:W3:Y:S01]  /*30a60*/  LDL.LU R236, [R1+0x858] ;  /* 0x0008580001ec7983 */ /* 0x000ee20000300800 */
[----:B0-----:R-:W-:-:S03]  /*30a70*/  LOP3.LUT R27, R241, 0xff, RZ, 0xc0, !PT ;  /* 0x000000fff11b7812 */ /* 0x001fc600078ec0ff */
[----:B------:R-:W3:Y:S01]  /*30a80*/  LDL.LU R234, [R1+0x86c] ;  /* 0x00086c0001ea7983 */ /* 0x000ee20000300800 */
[----:B------:R-:W-:-:S03]  /*30a90*/  PRMT R22, R240, 0x5410, R239 ;  /* 0x00005410f0167816 */ /* 0x000fc600000000ef */
[----:B------:R-:W3:Y:S04]  /*30aa0*/  LDL.LU R239, [R1+0x4a4] ;  /* 0x0004a40001ef7983 */ /* 0x000ee80000300800 */
[----:B------:R-:W3:Y:S01]  /*30ab0*/  LDL.LU R240, [R1+0x4b8] ;  /* 0x0004b80001f07983 */ /* 0x000ee20000300800 */
[----:B------:R-:W-:-:S03]  /*30ac0*/  PRMT R23, R252, 0x5410, R242 ;  /* 0x00005410fc177816 */ /* 0x000fc600000000f2 */
[----:B------:R-:W3:Y:S04]  /*30ad0*/  LDL.LU R241, [R1+0x49c] ;  /* 0x00049c0001f17983 */ /* 0x000ee80000300800 */
[----:B------:R-:W3:Y:S01]  /*30ae0*/  LDL.LU R252, [R1+0x4b0] ;  /* 0x0004b00001fc7983 */ /* 0x000ee20000300800 */
[----:B------:R-:W-:Y:S01]  /*30af0*/  BAR.SYNC.DEFER_BLOCKING 0x0 ;  /* 0x0000000000007b1d */ /* 0x000fe20000010000 */
[----:B------:R-:W-:Y:S01]  /*30b00*/  LEA R242, R27, UR4, 0x4 ;  /* 0x000000041bf27c11 */ /* 0x000fe2000f8e20ff */
[----:B------:R-:W-:-:S04]  /*30b10*/  VIADD R11, R238, UR5 ;  /* 0x00000005ee0b7c36 */ /* 0x000fc80008000000 */
[----:B------:R-:W-:Y:S01]  /*30b20*/  ULDC UR5, c[0x0][0x248] ;  /* 0x0000920000057ab9 */ /* 0x000fe20000000800 */
[----:B------:R-:W-:Y:S01]  /*30b30*/  ULDC UR4, c[0x0][0x248] ;  /* 0x0000920000047ab9 */ /* 0x000fe20000000800 */
[----:B------:R-:W-:Y:S01]  /*30b40*/  LDS.128 R176, [R242] ;  /* 0x00000000f2b07984 */ /* 0x000fe20000000c00 */
[----:B------:R-:W-:Y:S06]  /*30b50*/  BAR.SYNC.DEFER_BLOCKING 0x0 ;  /* 0x0000000000007b1d */ /* 0x000fec0000010000 */
[----:B------:R2:W-:Y:S02]  /*30b60*/  STSM.16.M88.4 [R2], R20 ;  /* 0x0000001402007844 */ /* 0x0005e40000000200 */
[----:B------:R-:W-:Y:S06]  /*30b70*/  BAR.SYNC.DEFER_BLOCKING 0x0 ;  /* 0x0000000000007b1d */ /* 0x000fec0000010000 */
[----:B------:R-:W0:Y:S01]  /*30b80*/  LDS.128 R172, [R242] ;  /* 0x00000000f2ac7984 */ /* 0x000e220000000c00 */
[----:B--2---:R-:W-:-:S03]  /*30b90*/  PRMT R20, R228, 0x5410, R226 ;  /* 0x00005410e4147816 */ /* 0x004fc600000000e2 */
[----:B------:R-:W2:Y:S04]  /*30ba0*/  LDL.LU R226, [R1+0x870] ;  /* 0x0008700001e27983 */ /* 0x000ea80000300800 */
[----:B------:R-:W2:Y:S01]  /*30bb0*/  LDL.LU R228, [R1+0x884] ;  /* 0x0008840001e47983 */ /* 0x000ea20000300800 */
[----:B----4-:R-:W-:-:S03]  /*30bc0*/  PRMT R21, R227, 0x5410, R229 ;  /* 0x00005410e3157816 */ /* 0x010fc600000000e5 */
[----:B------:R-:W4:Y:S04]  /*30bd0*/  LDL.LU R229, [R1+0x868] ;  /* 0x0008680001e57983 */ /* 0x000f280000300800 */
[----:B------:R-:W4:Y:S01]  /*30be0*/  LDL.LU R227, [R1+0x87c] ;  /* 0x00087c0001e37983 */ /* 0x000f220000300800 */
[----:B---3--:R-:W-:-:S03]  /*30bf0*/  PRMT R22, R233, 0x5410, R231 ;  /* 0x00005410e9167816 */ /* 0x008fc600000000e7 */
[----:B------:R-:W3:Y:S04]  /*30c00*/  LDL.LU R231, [R1+0x4b4] ;  /* 0x0004b40001e77983 */ /* 0x000ee80000300800 */
[----:B------:R-:W3:Y:S01]  /*30c10*/  LDL.LU R233, [R1+0x4c8] ;  /* 0x0004c80001e97983 */ /* 0x000ee20000300800 */
[----:B------:R-:W-:Y:S01]  /*30c20*/  PRMT R23, R237, 0x5410, R235 ;  /* 0x00005410ed177816 */ /* 0x000fe200000000eb */
[----:B------:R-:W-:Y:S06]  /*30c30*/  BAR.SYNC.DEFER_BLOCKING 0x0 ;  /* 0x0000000000007b1d */ /* 0x000fec0000010000 */
[----:B------:R-:W3:Y:S04]  /*30c40*/  LDL.LU R235, [R1+0x4ac] ;  /* 0x0004ac0001eb7983 */ /* 0x000ee80000300800 */
[----:B------:R-:W3:Y:S04]  /*30c50*/  LDL.LU R237, [R1+0x4c0] ;  /* 0x0004c00001ed7983 */ /* 0x000ee80000300800 */
[----:B------:R1:W-:Y:S01]  /*30c60*/  STSM.16.M88.4 [R2], R20 ;  /* 0x0000001402007844 */ /* 0x0003e20000000200 */
[----:B------:R-:W-:Y:S01]  /*30c70*/  BAR.SYNC.DEFER_BLOCKING 0x0 ;  /* 0x0000000000007b1d */ /* 0x000fe20000010000 */
[----:B-1----:R-:W-:-:S05]  /*30c80*/  PRMT R20, R232, 0x5410, R230 ;  /* 0x00005410e8147816 */ /* 0x002fca00000000e6 */
[----:B------:R-:W3:Y:S01]  /*30c90*/  LDL.LU R230, [R1+0x880] ;  /* 0x0008800001e67983 */ /* 0x000ee20000300800 */
[----:B------:R-:W-:-:S03]  /*30ca0*/  PRMT R21, R234, 0x5410, R236 ;  /* 0x00005410ea157816 */ /* 0x000fc600000000ec */
[----:B------:R-:W3:Y:S01]  /*30cb0*/  LDL.LU R232, [R1+0x894] ;  /* 0x0008940001e87983 */ /* 0x000ee20000300800 */
[----:B------:R-:W-:-:S03]  /*30cc0*/  PRMT R22, R240, 0x5410, R239 ;  /* 0x00005410f0167816 */ /* 0x000fc600000000ef */
[----:B------:R-:W3:Y:S04]  /*30cd0*/  LDL.LU R236, [R1+0x878] ;  /* 0x0008780001ec7983 */ /* 0x000ee80000300800 */
[----:B------:R-:W3:Y:S01]  /*30ce0*/  LDL.LU R234, [R1+0x88c] ;  /* 0x00088c0001ea7983 */ /* 0x000ee20000300800 */
[----:B------:R-:W-:-:S03]  /*30cf0*/  PRMT R23, R252, 0x5410, R241 ;  /* 0x00005410fc177816 */ /* 0x000fc600000000f1 */
[----:B------:R-:W3:Y:S04]  /*30d00*/  LDL.LU R239, [R1+0x4c4] ;  /* 0x0004c40001ef7983 */ /* 0x000ee80000300800 */
[----:B------:R-:W3:Y:S04]  /*30d10*/  LDL.LU R240, [R1+0x4d8] ;  /* 0x0004d80001f07983 */ /* 0x000ee80000300800 */
[----:B------:R-:W3:Y:S04]  /*30d20*/  LDL.LU R241, [R1+0x4bc] ;  /* 0x0004bc0001f17983 */ /* 0x000ee80000300800 */
[----:B------:R-:W3:Y:S04]  /*30d30*/  LDL.LU R252, [R1+0x4d0] ;  /* 0x0004d00001fc7983 */ /* 0x000ee80000300800 */
[----:B------:R-:W1:Y:S01]  /*30d40*/  LDS.128 R168, [R242] ;  /* 0x00000000f2a87984 */ /* 0x000e620000000c00 */
[----:B------:R-:W-:Y:S06]  /*30d50*/  BAR.SYNC.DEFER_BLOCKING 0x0 ;  /* 0x0000000000007b1d */ /* 0x000fec0000010000 */
[----:B------:R2:W-:Y:S02]  /*30d60*/  STSM.16.M88.4 [R2], R20 ;  /* 0x0000001402007844 */ /* 0x0005e40000000200 */
[----:B------:R-:W-:Y:S06]  /*30d70*/  BAR.SYNC.DEFER_BLOCKING 0x0 ;  /* 0x0000000000007b1d */ /* 0x000fec0000010000 */
[----:B------:R-:W1:Y:S01]  /*30d80*/  LDS.128 R164, [R242] ;  /* 0x00000000f2a47984 */ /* 0x000e620000000c00 */
        /* <DEDUP_REMOVED lines=15> */
[----:B0-----:R-:W-:-:S05]  /*30e80*/  PRMT R20, R232, 0x5410, R230 ;  /* 0x00005410e8147816 */ /* 0x001fca00000000e6 */
[----:B------:R-:W3:Y:S01]  /*30e90*/  LDL.LU R230, [R1+0x8a0] ;  /* 0x0008a00001e67983 */ /* 0x000ee20000300800 */
[----:B------:R-:W-:-:S03]  /*30ea0*/  PRMT R21, R234, 0x5410, R236 ;  /* 0x00005410ea157816 */ /* 0x000fc600000000ec */
[----:B------:R-:W3:Y:S01]  /*30eb0*/  LDL.LU R232, [R1+0x8b4] ;  /* 0x0008b40001e87983 */ /* 0x000ee20000300800 */
[----:B------:R-:W-:-:S03]  /*30ec0*/  PRMT R22, R240, 0x5410, R239 ;  /* 0x00005410f0167816 */ /* 0x000fc600000000ef */
[----:B------:R-:W3:Y:S04]  /*30ed0*/  LDL.LU R236, [R1+0x898] ;  /* 0x0008980001ec7983 */ /* 0x000ee80000300800 */
[----:B------:R-:W3:Y:S04]  /*30ee0*/  LDL.LU R234, [R1+0x8ac] ;  /* 0x0008ac0001ea7983 */ /* 0x000ee80000300800 */
[----:B------:R-:W3:Y:S01]  /*30ef0*/  LDL.LU R239, [R1+0x4e4] ;  /* 0x0004e40001ef7983 */ /* 0x000ee20000300800 */
[----:B------:R-:W-:-:S03]  /*30f00*/  PRMT R23, R252, 0x5410, R241 ;  /* 0x00005410fc177816 */ /* 0x000fc600000000f1 */
[----:B------:R-:W3:Y:S04]  /*30f10*/  LDL.LU R240, [R1+0x4f8] ;  /* 0x0004f80001f07983 */ /* 0x000ee80000300800 */
[----:B------:R-:W3:Y:S04]  /*30f20*/  LDL.LU R241, [R1+0x4dc] ;  /* 0x0004dc0001f17983 */ /* 0x000ee80000300800 */
[----:B------:R-:W3:Y:S04]  /*30f30*/  LDL.LU R252, [R1+0x4f0] ;  /* 0x0004f00001fc7983 */ /* 0x000ee80000300800 */
[----:B------:R-:W0:Y:S01]  /*30f40*/  LDS.128 R160, [R242] ;  /* 0x00000000f2a07984 */ /* 0x000e220000000c00 */
        /* <DEDUP_REMOVED lines=111> */
[----:B------:R-:W4:Y:S04]  /*31640*/  LDL.LU R235, [R1+0x54c] ;  /* 0x00054c0001eb7983 */ /* 0x000f280000300800 */
[----:B------:R-:W4:Y:S04]  /*31650*/  LDL.LU R237, [R1+0x560] ;  /* 0x0005600001ed7983 */ /* 0x000f280000300800 */
[----:B------:R0:W-:Y:S01]  /*31660*/  STSM.16.M88.4 [R2], R20 ;  /* 0x0000001402007844 */ /* 0x0001e20000000200 */
[----:B------:R-:W-:Y:S01]  /*31670*/  BAR.SYNC.DEFER_BLOCKING 0x0 ;  /* 0x0000000000007b1d */ /* 0x000fe20000010000 */
[----:B0-----:R-:W-:-:S05]  /*31680*/  PRMT R20, R232, 0x5410, R230 ;  /* 0x00005410e8147816 */ /* 0x001fca00000000e6 */
[----:B------:R-:W4:Y:S01]  /*31690*/  LDL.LU R230, [R1+0x920] ;  /* 0x0009200001e67983 */ /* 0x000f220000300800 */
[----:B------:R-:W-:-:S03]  /*316a0*/  PRMT R21, R234, 0x5410, R236 ;  /* 0x00005410ea157816 */ /* 0x000fc600000000ec */
[----:B------:R-:W4:Y:S01]  /*316b0*/  LDL.LU R232, [R1+0x934] ;  /* 0x0009340001e87983 */ /* 0x000f220000300800 */
[----:B------:R-:W-:-:S03]  /*316c0*/  PRMT R22, R240, 0x5410, R239 ;  /* 0x00005410f0167816 */ /* 0x000fc600000000ef */
[----:B------:R-:W4:Y:S04]  /*316d0*/  LDL.LU R236, [R1+0x918] ;  /* 0x0009180001ec7983 */ /* 0x000f280000300800 */
[----:B------:R-:W4:Y:S04]  /*316e0*/  LDL.LU R234, [R1+0x92c] ;  /* 0x00092c0001ea7983 */ /* 0x000f280000300800 */
[----:B------:R-:W4:Y:S01]  /*316f0*/  LDL.LU R239, [R1+0x564] ;  /* 0x0005640001ef7983 */ /* 0x000f220000300800 */
[----:B------:R-:W-:-:S03]  /*31700*/  PRMT R23, R252, 0x5410, R241 ;  /* 0x00005410fc177816 */ /* 0x000fc600000000f1 */
[----:B------:R-:W4:Y:S04]  /*31710*/  LDL.LU R240, [R1+0x578] ;  /* 0x0005780001f07983 */ /* 0x000f280000300800 */
[----:B------:R-:W4:Y:S04]  /*31720*/  LDL.LU R241, [R1+0x55c] ;  /* 0x00055c0001f17983 */ /* 0x000f280000300800 */
[----:B------:R-:W4:Y:S04]  /*31730*/  LDL.LU R252, [R1+0x570] ;  /* 0x0005700001fc7983 */ /* 0x000f280000300800 */
[----:B------:R-:W0:Y:S01]  /*31740*/  LDS.128 R128, [R242] ;  /* 0x00000000f2807984 */ /* 0x000e220000000c00 */
[----:B------:R-:W-:Y:S06]  /*31750*/  BAR.SYNC.DEFER_BLOCKING 0x0 ;  /* 0x0000000000007b1d */ /* 0x000fec0000010000 */
[----:B------:R-:W4:Y:S04]  /*31760*/  LDL.LU R222, [R1+0x930] ;  /* 0x0009300001de7983 */ /* 0x000f280000300800 */
[----:B------:R-:W4:Y:S04]  /*31770*/  LDL.LU R224, [R1+0x944] ;  /* 0x0009440001e07983 */ /* 0x000f280000300800 */
[----:B------:R2:W-:Y:S01]  /*31780*/  STSM.16.M88.4 [R2], R20 ;  /* 0x0000001402007844 */ /* 0x0005e20000000200 */
[----:B------:R-:W-:Y:S06]  /*31790*/  BAR.SYNC.DEFER_BLOCKING 0x0 ;  /* 0x0000000000007b1d */ /* 0x000fec0000010000 */
[----:B------:R-:W0:Y:S01]  /*317a0*/  LDS.128 R124, [R242] ;  /* 0x00000000f27c7984 */ /* 0x000e220000000c00 */
[----:B------:R-:W-:Y:S01]  /*317b0*/  VIADD R18, R11, UR5 ;  /* 0x000000050b127c36 */ /* 0x000fe20008000000 */
[----:B------:R-:W-:Y:S01]  /*317c0*/  ULDC UR5, c[0x0][0x248] ;  /* 0x0000920000057ab9 */ /* 0x000fe20000000800 */
[----:B--2---:R-:W-:-:S02]  /*317d0*/  PRMT R20, R228, 0x5410, R226 ;  /* 0x00005410e4147816 */ /* 0x004fc400000000e2 */
[----:B------:R-:W2:Y:S01]  /*317e0*/  LDL.LU R226, [R1+0x928] ;  /* 0x0009280001e27983 */ /* 0x000ea20000300800 */
[----:B---3--:R-:W-:-:S03]  /*317f0*/  PRMT R22, R233, 0x5410, R231 ;  /* 0x00005410e9167816 */ /* 0x008fc600000000e7 */
[----:B------:R-:W2:Y:S04]  /*31800*/  LDL.LU R231, [R1+0x93c] ;  /* 0x00093c0001e77983 */ /* 0x000ea80000300800 */
[----:B------:R-:W3:Y:S04]  /*31810*/  LDL.LU R228, [R1+0x574] ;  /* 0x0005740001e47983 */ /* 0x000ee80000300800 */
[----:B------:R-:W3:Y:S01]  /*31820*/  LDL.LU R233, [R1+0x588] ;  /* 0x0005880001e97983 */ /* 0x000ee20000300800 */
[----:B----4-:R-:W-:Y:S02]  /*31830*/  PRMT R21, R227, 0x5410, R229 ;  /* 0x00005410e3157816 */ /* 0x010fe400000000e5 */
[----:B------:R-:W-:Y:S01]  /*31840*/  PRMT R23, R237, 0x5410, R235 ;  /* 0x00005410ed177816 */ /* 0x000fe200000000eb */
[----:B------:R-:W-:Y:S06]  /*31850*/  BAR.SYNC.DEFER_BLOCKING 0x0 ;  /* 0x0000000000007b1d */ /* 0x000fec0000010000 */
[----:B------:R-:W4:Y:S04]  /*31860*/  LDL.LU R235, [R1+0x56c] ;  /* 0x00056c0001eb7983 */ /* 0x000f280000300800 */
[----:B------:R-:W4:Y:S04]  /*31870*/  LDL.LU R237, [R1+0x580] ;  /* 0x0005800001ed7983 */ /* 0x000f280000300800 */
[----:B------:R1:W-:Y:S01]  /*31880*/  STSM.16.M88.4 [R2], R20 ;  /* 0x0000001402007844 */ /* 0x0003e20000000200 */
[----:B------:R-:W-:Y:S01]  /*31890*/  VIADD R19, R18, UR5 ;  /* 0x0000000512137c36 */ /* 0x000fe20008000000 */
[----:B------:R-:W-:Y:S01]  /*318a0*/  ULDC UR5, c[0x0][0x248] ;  /* 0x0000920000057ab9 */ /* 0x000fe20000000800 */
[----:B------:R-:W-:Y:S01]  /*318b0*/  BAR.SYNC.DEFER_BLOCKING 0x0 ;  /* 0x0000000000007b1d */ /* 0x000fe20000010000 */
[----:B-1----:R-:W-:-:S05]  /*318c0*/  PRMT R20, R232, 0x5410, R230 ;  /* 0x00005410e8147816 */ /* 0x002fca00000000e6 */
[----:B------:R-:W4:Y:S01]  /*318d0*/  LDL.LU R230, [R1+0x940] ;  /* 0x0009400001e67983 */ /* 0x000f220000300800 */
[----:B------:R-:W-:-:S03]  /*318e0*/  PRMT R21, R234, 0x5410, R236 ;  /* 0x00005410ea157816 */ /* 0x000fc600000000ec */
[----:B------:R-:W4:Y:S01]  /*318f0*/  LDL.LU R232, [R1+0x9bc] ;  /* 0x0009bc0001e87983 */ /* 0x000f220000300800 */
[----:B------:R-:W-:-:S03]  /*31900*/  PRMT R22, R240, 0x5410, R239 ;  /* 0x00005410f0167816 */ /* 0x000fc600000000ef */
[----:B------:R-:W4:Y:S04]  /*31910*/  LDL.LU R236, [R1+0x938] ;  /* 0x0009380001ec7983 */ /* 0x000f280000300800 */
[----:B------:R-:W4:Y:S01]  /*31920*/  LDL.LU R239, [R1+0x9b8] ;  /* 0x0009b80001ef7983 */ /* 0x000f220000300800 */
[----:B------:R-:W-:-:S03]  /*31930*/  PRMT R23, R252, 0x5410, R241 ;  /* 0x00005410fc177816 */ /* 0x000fc600000000f1 */
[----:B------:R-:W4:Y:S04]  /*31940*/  LDL.LU R234, [R1+0x584] ;  /* 0x0005840001ea7983 */ /* 0x000f280000300800 */
[----:B------:R-:W4:Y:S04]  /*31950*/  LDL.LU R240, [R1+0x7b0] ;  /* 0x0007b00001f07983 */ /* 0x000f280000300800 */
[----:B------:R-:W4:Y:S04]  /*31960*/  LDL.LU R241, [R1+0x57c] ;  /* 0x00057c0001f17983 */ /* 0x000f280000300800 */
[----:B------:R-:W4:Y:S01]  /*31970*/  LDL.LU R252, [R1+0x5fc] ;  /* 0x0005fc0001fc7983 */ /* 0x000f220000300800 */
[----:B------:R-:W-:Y:S01]  /*31980*/  VIADD R24, R19, UR5 ;  /* 0x0000000513187c36 */ /* 0x000fe20008000000 */
[----:B------:R-:W-:-:S02]  /*31990*/  ULDC UR5, c[0x0][0x248] ;  /* 0x0000920000057ab9 */ /* 0x000fc40000000800 */
[----:B------:R-:W1:Y:S01]  /*319a0*/  LDS.128 R120, [R242] ;  /* 0x00000000f2787984 */ /* 0x000e620000000c00 */
[----:B------:R-:W-:Y:S01]  /*319b0*/  VIADD R25, R24, UR5 ;  /* 0x0000000518197c36 */ /* 0x000fe20008000000 */
[----:B------:R-:W-:Y:S01]  /*319c0*/  ULDC UR5, c[0x0][0x248] ;  /* 0x0000920000057ab9 */ /* 0x000fe20000000800 */
[----:B------:R-:W-:Y:S02]  /*319d0*/  BAR.SYNC.DEFER_BLOCKING 0x0 ;  /* 0x0000000000007b1d */ /* 0x000fe40000010000 */
[----:B------:R-:W-:-:S04]  /*319e0*/  VIADD R26, R25, UR5 ;  /* 0x00000005191a7c36 */ /* 0x000fc80008000000 */
[----:B------:R-:W-:Y:S02]  /*319f0*/  ULDC UR5, c[0x0][0x248] ;  /* 0x0000920000057ab9 */ /* 0x000fe40000000800 */
[----:B------:R-:W-:Y:S01]  /*31a00*/  VIADD R27, R26, UR5 ;  /* 0x000000051a1b7c36 */ /* 0x000fe20008000000 */
[----:B------:R-:W-:-:S03]  /*31a10*/  ULDC UR5, c[0x0][0x248] ;  /* 0x0000920000057ab9 */ /* 0x000fc60000000800 */
        /* <DEDUP_REMOVED lines=67> */
[----:B------:R0:W-:Y:S01]  /*31e50*/  STSM.16.M88.4 [R2], R20 ;  /* 0x0000001402007844 */ /* 0x0001e20000000200 */
[----:B------:R-:W-:Y:S02]  /*31e60*/  ULDC UR5, c[0x0][0x248] ;  /* 0x0000920000057ab9 */ /* 0x000fe40000000800 */
        /* <DEDUP_REMOVED lines=14> */
[----:B------:R-:W-:Y:S01]  /*31f50*/  ULDC UR4, c[0x0][0x248] ;  /* 0x0000920000047ab9 */ /* 0x000fe20000000800 */
[----:B------:R-:W1:Y:S02]  /*31f60*/  LDS.128 R116, [R242] ;  /* 0x00000000f2747984 */ /* 0x000e640000000c00 */
        /* <DEDUP_REMOVED lines=9> */
[----:B0-----:R-:W-:Y:S01]  /*32000*/  PRMT R20, R224, 0x5410, R222 ;  /* 0x00005410e0147816 */ /* 0x001fe200000000de */
[----:B------:R-:W-:Y:S02]  /*32010*/  ULDC UR5, c[0x0][0x248] ;  /* 0x0000920000057ab9 */ /* 0x000fe40000000800 */
[----:B------:R-:W-:Y:S01]  /*32020*/  VIADD R207, R205, UR4 ;  /* 0x00000004cdcf7c36 */ /* 0x000fe20008000000 */
[----:B------:R-:W-:Y:S01]  /*32030*/  ULDC UR4, c[0x0][0x248] ;  /* 0x0000920000047ab9 */ /* 0x000fe20000000800 */
[----:B--2---:R-:W-:Y:S02]  /*32040*/  PRMT R21, R231, 0x5410, R226 ;  /* 0x00005410e7157816 */ /* 0x004fe400000000e2 */
[----:B------:R-:W-:Y:S01]  /*32050*/  VIADD R209, R207, UR4 ;  /* 0x00000004cfd17c36 */ /* 0x000fe20008000000 */
[----:B------:R-:W-:Y:S01]  /*32060*/  ULDC UR4, c[0x0][0x248] ;  /* 0x0000920000047ab9 */ /* 0x000fe20000000800 */
[----:B---3--:R-:W-:-:S02]  /*32070*/  PRMT R22, R233, 0x5410, R228 ;  /* 0x00005410e9167816 */ /* 0x008fc400000000e4 */
        /* <DEDUP_REMOVED lines=8> */
[----:B----4-:R-:W-:Y:S01]  /*32100*/  PRMT R23, R237, 0x5410, R235 ;  /* 0x00005410ed177816 */ /* 0x010fe200000000eb */
[----:B------:R-:W-:Y:S01]  /*32110*/  BAR.SYNC.DEFER_BLOCKING 0x0 ;  /* 0x0000000000007b1d */ /* 0x000fe20000010000 */
[----:B------:R-:W-:-:S04]  /*32120*/  VIADD R219, R217, UR4 ;  /* 0x00000004d9db7c36 */ /* 0x000fc80008000000 */
[----:B------:R-:W-:Y:S01]  /*32130*/  VIADD R221, R219, UR5 ;  /* 0x00000005dbdd7c36 */ /* 0x000fe20008000000 */
[----:B------:R-:W-:Y:S01]  /*32140*/  ULDC UR4, c[0x0][0x248] ;  /* 0x0000920000047ab9 */ /* 0x000fe20000000800 */
[----:B------:R-:W-:Y:S01]  /*32150*/  ULDC UR5, c[0x0][0x248] ;  /* 0x0000920000057ab9 */ /* 0x000fe20000000800 */
[----:B------:R0:W-:Y:S01]  /*32160*/  STSM.16.M88.4 [R2], R20 ;  /* 0x0000001402007844 */ /* 0x0001e20000000200 */
[----:B------:R-:W-:Y:S01]  /*32170*/  BAR.SYNC.DEFER_BLOCKING 0x0 ;  /* 0x0000000000007b1d */ /* 0x000fe20000010000 */
[----:B------:R-:W-:-:S05]  /*32180*/  VIADD R223, R221, UR4 ;  /* 0x00000004dddf7c36 */ /* 0x000fca0008000000 */
[----:B------:R-:W-:Y:S02]  /*32190*/  ULDC UR4, c[0x0][0x248] ;  /* 0x0000920000047ab9 */ /* 0x000fe40000000800 */
[----:B------:R-:W-:Y:S01]  /*321a0*/  VIADD R225, R223, UR4 ;  /* 0x00000004dfe17c36 */ /* 0x000fe20008000000 */
[----:B------:R-:W-:-:S03]  /*321b0*/  ULDC UR4, c[0x0][0x248] ;  /* 0x0000920000047ab9 */ /* 0x000fc60000000800 */
[----:B------:R-:W-:Y:S01]  /*321c0*/  VIADD R227, R225, UR4 ;  /* 0x00000004e1e37c36 */ /* 0x000fe20008000000 */
[----:B------:R-:W-:-:S03]  /*321d0*/  ULDC UR4, c[0x0][0x248] ;  /* 0x0000920000047ab9 */ /* 0x000fc60000000800 */
[----:B------:R-:W-:Y:S01]  /*321e0*/  VIADD R229, R227, UR5 ;  /* 0x00000005e3e57c36 */ /* 0x000fe20008000000 */
[----:B------:R-:W-:Y:S01]  /*321f0*/  ULDC UR5, c[0x0][0x248] ;  /* 0x0000920000057ab9 */ /* 0x000fe20000000800 */
[----:B------:R-:W2:Y:S02]  /*32200*/  LDS.128 R112, [R242] ;  /* 0x00000000f2707984 */ /* 0x000ea40000000c00 */
[----:B------:R-:W-:Y:S01]  /*32210*/  VIADD R231, R229, UR4 ;  /* 0x00000004e5e77c36 */ /* 0x000fe20008000000 */
[----:B------:R-:W-:-:S03]  /*32220*/  ULDC UR4, c[0x0][0x248] ;  /* 0x0000920000047ab9 */ /* 0x000fc60000000800 */
[----:B------:R-:W-:Y:S01]  /*32230*/  VIADD R233, R231, UR4 ;  /* 0x00000004e7e97c36 */ /* 0x000fe20008000000 */
[----:B------:R-:W-:-:S03]  /*32240*/  ULDC UR4, c[0x0][0x248] ;  /* 0x0000920000047ab9 */ /* 0x000fc60000000800 */
[----:B------:R-:W-:Y:S01]  /*32250*/  VIADD R235, R233, UR4 ;  /* 0x00000004e9eb7c36 */ /* 0x000fe20008000000 */
[----:B------:R-:W-:-:S03]  /*32260*/  ULDC UR4, c[0x0][0x248] ;  /* 0x0000920000047ab9 */ /* 0x000fc60000000800 */
[----:B------:R-:W-:Y:S01]  /*32270*/  VIADD R237, R235, UR5 ;  /* 0x00000005ebed7c36 */ /* 0x000fe20008000000 */
[----:B0-----:R-:W-:-:S03]  /*32280*/  PRMT R21, R239, 0x5410, R236 ;  /* 0x00005410ef157816 */ /* 0x001fc600000000ec */
[----:B------:R-:W-:Y:S01]  /*32290*/  VIADD R239, R237, UR4 ;  /* 0x00000004edef7c36 */ /* 0x000fe20008000000 */
[----:B------:R-:W-:Y:S01]  /*322a0*/  ULDC UR4, c[0x0][0x248] ;  /* 0x0000920000047ab9 */ /* 0x000fe20000000800 */
[----:B------:R-:W-:Y:S02]  /*322b0*/  PRMT R23, R252, 0x5410, R241 ;  /* 0x00005410fc177816 */ /* 0x000fe400000000f1 */
[----:B------:R-:W-:Y:S01]  /*322c0*/  VIADD R241, R239, UR4 ;  /* 0x00000004eff17c36 */ /* 0x000fe20008000000 */
[----:B------:R-:W-:Y:S01]  /*322d0*/  ULDC UR4, c[0x0][0x248] ;  /* 0x0000920000047ab9 */ /* 0x000fe20000000800 */
[----:B------:R-:W-:Y:S02]  /*322e0*/  PRMT R20, R232, 0x5410, R230 ;  /* 0x00005410e8147816 */ /* 0x000fe400000000e6 */
[----:B------:R-:W-:Y:S01]  /*322f0*/  PRMT R22, R240, 0x5410, R234 ;  /* 0x00005410f0167816 */ /* 0x000fe200000000ea */
[----:B------:R-:W-:Y:S01]  /*32300*/  VIADD R252, R241, UR4 ;  /* 0x00000004f1fc7c36 */ /* 0x000fe20008000000 */
        /* <DEDUP_REMOVED lines=16> */
[----:B------:R-:W-:-:S03]  /*32410*/  LOP3.LUT R3, R3, 0xbfffffff, RZ, 0xc0, !PT ;  /* 0xbfffffff03037812 */ /* 0x000fc600078ec0ff */
[----:B------:R-:W-:Y:S01]  /*32420*/  STL.64 [R1+0x1280], R172 ;  /* 0x001280ac01007387 */ /* 0x000fe20000100a00 */
[----:B------:R-:W-:Y:S01]  /*32430*/  @P3 LOP3.LUT R3, R3, 0x40000000, RZ, 0xfc, !PT ;  /* 0x4000000003033812 */ /* 0x000fe200078efcff */
[----:B------:R-:W-:Y:S03]  /*32440*/  BAR.SYNC.DEFER_BLOCKING 0x0 ;  /* 0x0000000000007b1d */ /* 0x000fe60000010000 */
[----:B------:R-:W-:Y:S02]  /*32450*/  LOP3.LUT R3, R3, 0xdfffffff, RZ, 0xc0, !PT ;  /* 0xdfffffff03037812 */ /* 0x000fe400078ec0ff */
[----:B------:R-:W-:Y:S02]  /*32460*/  PRMT R190, R176, 0x7770, RZ ;  /* 0x00007770b0be7816 */ /* 0x000fe400000000ff */
[----:B------:R-:W-:Y:S02]  /*32470*/  @P2 LOP3.LUT R3, R3, 0x20000000, RZ, 0xfc, !PT ;  /* 0x2000000003032812 */ /* 0x000fe400078efcff */
[----:B------:R-:W-:Y:S01]  /*32480*/  LOP3.LUT P2, RZ, R4, 0x4, RZ, 0xc0, !PT ;  /* 0x0000000404ff7812 */ /* 0x000fe2000784c0ff */
[----:B------:R-:W-:Y:S01]  /*32490*/  STL.64 [R1+0x1278], R174 ;  /* 0x001278ae01007387 */ /* 0x000fe20000100a00 */
[----:B------:R-:W-:-:S02]  /*324a0*/  LOP3.LUT R3, R3, 0xefffffff, RZ, 0xc0, !PT ;  /* 0xefffffff03037812 */ /* 0x000fc400078ec0ff */
[C---:B------:R-:W-:Y:S01]  /*324b0*/  LOP3.LUT P3, RZ, R4.reuse, 0x8, RZ, 0xc0, !PT ;  /* 0x0000000804ff7812 */ /* 0x040fe2000786c0ff */
[----:B------:R-:W-:Y:S01]  /*324c0*/  STL.64 [R1+0x1260], R168 ;  /* 0x001260a801007387 */ /* 0x000fe20000100a00 */
[----:B------:R-:W-:Y:S02]  /*324d0*/  @P1 LOP3.LUT R3, R3, 0x10000000, RZ, 0xfc, !PT ;  /* 0x1000000003031812 */ /* 0x000fe400078efcff */
[----:B------:R-:W-:Y:S01]  /*324e0*/  LOP3.LUT P1, RZ, R4, 0x2, RZ, 0xc0, !PT ;  /* 0x0000000204ff7812 */ /* 0x000fe2000782c0ff */
[----:B------:R-:W-:Y:S01]  /*324f0*/  STL.64 [R1+0x1258], R170 ;  /* 0x001258aa01007387 */ /* 0x000fe20000100a00 */
[----:B------:R-:W-:-:S03]  /*32500*/  LOP3.LUT R3, R3, 0xf7ffffff, RZ, 0xc0, !PT ;  /* 0xf7ffffff03037812 */ /* 0x000fc600078ec0ff */
[----:B------:R-:W-:Y:S01]  /*32510*/  STL.64 [R1+0x1230], R164 ;  /* 0x001230a401007387 */ /* 0x000fe20000100a00 */
[----:B------:R-:W-:Y:S02]  /*32520*/  @P0 LOP3.LUT R3, R3, 0x8000000, RZ, 0xfc, !PT ;  /* 0x0800000003030812 */ /* 0x000fe400078efcff */
[----:B------:R-:W-:Y:S01]  /*32530*/  LOP3.LUT P0, RZ, R4, 0x1, RZ, 0xc0, !PT ;  /* 0x0000000104ff7812 */ /* 0x000fe2000780c0ff */
[----:B------:R-:W-:Y:S01]  /*32540*/  STL.64 [R1+0x1228], R166 ;  /* 0x001228a601007387 */ /* 0x000fe20000100a00 */
[----:B------:R-:W-:-:S03]  /*32550*/  LOP3.LUT R3, R3, 0xfbffffff, RZ, 0xc0, !PT ;  /* 0xfbffffff03037812 */ /* 0x000fc600078ec0ff */
[----:B------:R-:W-:Y:S01]  /*32560*/  STL.64 [R1+0x1208], R160 ;  /* 0x001208a001007387 */ /* 0x000fe20000100a00 */
[----:B------:R-:W-:-:S03]  /*32570*/  @P6 LOP3.LUT R3, R3, 0x4000000, RZ, 0xfc, !PT ;  /* 0x0400000003036812 */ /* 0x000fc600078efcff */
[----:B------:R-:W-:Y:S01]  /*32580*/  STL.64 [R1+0x1200], R162 ;  /* 0x001200a201007387 */ /* 0x000fe20000100a00 */
[----:B------:R-:W-:-:S03]  /*32590*/  LOP3.LUT R3, R3, 0xfdffffff, RZ, 0xc0, !PT ;  /* 0xfdffffff03037812 */ /* 0x000fc600078ec0ff */
[----:B------:R-:W-:Y:S01]  /*325a0*/  STL.64 [R1+0x11f8], R156 ;  /* 0x0011f89c01007387 */ /* 0x000fe20000100a00 */
[----:B------:R-:W-:-:S03]  /*325b0*/  @P5 LOP3.LUT R3, R3, 0x2000000, RZ, 0xfc, !PT ;  /* 0x0200000003035812 */ /* 0x000fc600078efcff */
        /* <DEDUP_REMOVED lines=19> */
[----:B-1----:R-:W-:Y:S04]  /*326f0*/  STL.64 [R1+0x1158], R120 ;  /* 0x0011587801007387 */ /* 0x002fe80000100a00 */
[----:B------:R-:W-:Y:S04]  /*32700*/  STL.64 [R1+0x1150], R122 ;  /* 0x0011507a01007387 */ /* 0x000fe80000100a00 */
[----:B------:R-:W-:Y:S04]  /*32710*/  STL.64 [R1+0x1148], R116 ;  /* 0x0011487401007387 */ /* 0x000fe80000100a00 */
[----:B------:R-:W-:Y:S04]  /*32720*/  STL.64 [R1+0x1140], R248 ;  /* 0x001140f801007387 */ /* 0x000fe80000100a00 */
[----:B------:R-:W-:Y:S04]  /*32730*/  STL.64 [R1+0x1138], R118 ;  /* 0x0011387601007387 */ /* 0x000fe80000100a00 */
[----:B--2---:R-:W-:Y:S04]  /*32740*/  STL.64 [R1+0x1130], R112 ;  /* 0x0011307001007387 */ /* 0x004fe80000100a00 */
[----:B------:R-:W-:Y:S04]  /*32750*/  STL.64 [R1+0x1128], R114 ;  /* 0x0011287201007387 */ /* 0x000fe80000100a00 */
[----:B------:R-:W-:Y:S04]  /*32760*/  STL.64 [R1+0x10f0], R246 ;  /* 0x0010f0f601007387 */ /* 0x000fe80000100a00 */
[----:B------:R-:W-:Y:S04]  /*32770*/  STL.64 [R1+0x10a8], R244 ;  /* 0x0010a8f401007387 */ /* 0x000fe80000100a00 */
[----:B------:R3:W-:Y:S04]  /*32780*/  STSM.16.M88.4 [R2], R20 ;  /* 0x0000001402007844 */ /* 0x0007e80000000200 */
[----:B------:R-:W2:Y:S04]  /*32790*/  LDL.LU R220, [R1+0x9ac] ;  /* 0x0009ac0001dc7983 */ /* 0x000ea80000300800 */
[----:B------:R-:W2:Y:S01]  /*327a0*/  LDL.LU R222, [R1+0xa24] ;  /* 0x000a240001de7983 */ /* 0x000ea20000300800 */
[----:B------:R-:W-:Y:S06]  /*327b0*/  BAR.SYNC.DEFER_BLOCKING 0x0 ;  /* 0x0000000000007b1d */ /* 0x000fec0000010000 */
[----:B------:R-:W0:Y:S01]  /*327c0*/  LDS.128 R108, [R242] ;  /* 0x00000000f26c7984 */ /* 0x000e220000000c00 */
[----:B---3--:R-:W-:-:S03]  /*327d0*/  PRMT R20, R228, 0x5410, R226 ;  /* 0x00005410e4147816 */ /* 0x008fc600000000e2 */
[----:B------:R-:W3:Y:S04]  /*327e0*/  LDL.LU R226, [R1+0x974] ;  /* 0x0009740001e27983 */ /* 0x000ee80000300800 */
[----:B------:R-:W3:Y:S01]  /*327f0*/  LDL.LU R228, [R1+0x9ec] ;  /* 0x0009ec0001e47983 */ /* 0x000ee20000300800 */
[----:B----4-:R-:W-:-:S03]  /*32800*/  PRMT R21, R234, 0x5410, R236 ;  /* 0x00005410ea157816 */ /* 0x010fc600000000ec */
[----:B------:R-:W4:Y:S04]  /*32810*/  LDL.LU R236, [R1+0x5f0] ;  /* 0x0005f00001ec7983 */ /* 0x000f280000300800 */
[----:B------:R-:W4:Y:S01]  /*32820*/  LDL.LU R234, [R1+0x81c] ;  /* 0x00081c0001ea7983 */ /* 0x000f220000300800 */
[----:B------:R-:W-:-:S03]  /*32830*/  PRMT R23, R240, 0x5410, R230 ;  /* 0x00005410f0177816 */ /* 0x000fc600000000e6 */
[----:B------:R-:W2:Y:S04]  /*32840*/  LDL.LU R230, [R1+0x5b8] ;  /* 0x0005b80001e67983 */ /* 0x000ea80000300800 */
[----:B------:R-:W2:Y:S01]  /*32850*/  LDL.LU R240, [R1+0x7e4] ;  /* 0x0007e40001f07983 */ /* 0x000ea20000300800 */
[----:B------:R-:W-:Y:S01]  /*32860*/  PRMT R22, R206, 0x5410, R204 ;  /* 0x00005410ce167816 */ /* 0x000fe200000000cc */
[----:B------:R-:W-:Y:S06]  /*32870*/  BAR.SYNC.DEFER_BLOCKING 0x0 ;  /* 0x0000000000007b1d */ /* 0x000fec0000010000 */
[----:B------:R1:W-:Y:S02]  /*32880*/  STSM.16.M88.4 [R2], R20 ;  /* 0x0000001402007844 */ /* 0x0003e40000000200 */
[----:B------:R-:W-:Y:S06]  /*32890*/  BAR.SYNC.DEFER_BLOCKING 0x0 ;  /* 0x0000000000007b1d */ /* 0x000fec0000010000 */
[----:B0-----:R-:W-:Y:S04]  /*328a0*/  STL.64 [R1+0x1120], R108 ;  /* 0x0011206c01007387 */ /* 0x001fe80000100a00 */
[----:B------:R-:W0:Y:S01]  /*328b0*/  LDS.128 R104, [R242] ;  /* 0x00000000f2687984 */ /* 0x000e220000000c00 */
[----:B-1----:R-:W-:-:S03]  /*328c0*/  PRMT R23, R232, 0x5410, R224 ;  /* 0x00005410e8177816 */ /* 0x002fc600000000e0 */
[----:B------:R-:W-:Y:S04]  /*328d0*/  STL.64 [R1+0x1118], R110 ;  /* 0x0011186e01007387 */ /* 0x000fe80000100a00 */
[----:B------:R-:W2:Y:S04]  /*328e0*/  LDL.LU R224, [R1+0x9a8] ;  /* 0x0009a80001e07983 */ /* 0x000ea80000300800 */
[----:B------:R-:W2:Y:S01]  /*328f0*/  LDL.LU R232, [R1+0xa20] ;  /* 0x000a200001e87983 */ /* 0x000ea20000300800 */
[----:B------:R-:W-:-:S03]  /*32900*/  PRMT R20, R210, 0x5410, R208 ;  /* 0x00005410d2147816 */ /* 0x000fc600000000d0 */
[----:B------:R-:W2:Y:S01]  /*32910*/  LDL.LU R198, [R1+0x970] ;  /* 0x0009700001c67983 */ /* 0x000ea20000300800 */
[----:B------:R-:W-:-:S03]  /*32920*/  PRMT R21, R214, 0x5410, R212 ;  /* 0x00005410d6157816 */ /* 0x000fc600000000d4 */
[----:B------:R-:W2:Y:S01]  /*32930*/  LDL.LU R196, [R1+0x9e8] ;  /* 0x0009e80001c47983 */ /* 0x000ea20000300800 */
[----:B------:R-:W-:Y:S01]  /*32940*/  PRMT R22, R218, 0x5410, R216 ;  /* 0x00005410da167816 */ /* 0x000fe200000000d8 */
[----:B------:R-:W-:Y:S06]  /*32950*/  BAR.SYNC.DEFER_BLOCKING 0x0 ;  /* 0x0000000000007b1d */ /* 0x000fec0000010000 */
[----:B------:R-:W2:Y:S04]  /*32960*/  LDL.LU R200, [R1+0x5ec] ;  /* 0x0005ec0001c87983 */ /* 0x000ea80000300800 */
[----:B------:R-:W2:Y:S04]  /*32970*/  LDL.LU R202, [R1+0x818] ;  /* 0x0008180001ca7983 */ /* 0x000ea80000300800 */
[----:B------:R-:W2:Y:S04]  /*32980*/  LDL.LU R216, [R1+0x5b4] ;  /* 0x0005b40001d87983 */ /* 0x000ea80000300800 */
[----:B------:R-:W2:Y:S04]  /*32990*/  LDL.LU R218, [R1+0x7e0] ;  /* 0x0007e00001da7983 */ /* 0x000ea80000300800 */
[----:B0-----:R-:W-:Y:S04]  /*329a0*/  STL.64 [R1+0x1110], R104 ;  /* 0x0011106801007387 */ /* 0x001fe80000100a00 */
[----:B------:R3:W-:Y:S04]  /*329b0*/  STSM.16.M88.4 [R2], R20 ;  /* 0x0000001402007844 */ /* 0x0007e80000000200 */
[----:B------:R-:W-:Y:S01]  /*329c0*/  STL.64 [R1+0x1108], R106 ;  /* 0x0011086a01007387 */ /* 0x000fe20000100a00 */
[----:B------:R-:W-:Y:S06]  /*329d0*/  BAR.SYNC.DEFER_BLOCKING 0x0 ;  /* 0x0000000000007b1d */ /* 0x000fec0000010000 */
[----:B------:R-:W0:Y:S01]  /*329e0*/  LDS.128 R100, [R242] ;  /* 0x00000000f2647984 */ /* 0x000e220000000c00 */
[----:B---3--:R-:W-:-:S03]  /*329f0*/  PRMT R21, R228, 0x5410, R226 ;  /* 0x00005410e4157816 */ /* 0x008fc600000000e2 */
[----:B------:R-:W3:Y:S04]  /*32a00*/  LDL.LU R226, [R1+0x9a4] ;  /* 0x0009a40001e27983 */ /* 0x000ee80000300800 */
[----:B------:R-:W3:Y:S01]  /*32a10*/  LDL.LU R228, [R1+0xa1c] ;  /* 0x000a1c0001e47983 */ /* 0x000ee20000300800 */
[----:B----4-:R-:W-:-:S03]  /*32a20*/  PRMT R22, R234, 0x5410, R236 ;  /* 0x00005410ea167816 */ /* 0x010fc600000000ec */
[----:B------:R-:W4:Y:S04]  /*32a30*/  LDL.LU R236, [R1+0x96c] ;  /* 0x00096c0001ec7983 */ /* 0x000f280000300800 */
[----:B------:R-:W4:Y:S04]  /*32a40*/  LDL.LU R234, [R1+0x9e4] ;  /* 0x0009e40001ea7983 */ /* 0x000f280000300800 */
[----:B------:R-:W4:Y:S04]  /*32a50*/  LDL.LU R204, [R1+0x5e8] ;  /* 0x0005e80001cc7983 */ /* 0x000f280000300800 */
[----:B------:R-:W4:Y:S01]  /*32a60*/  LDL.LU R206, [R1+0x814] ;  /* 0x0008140001ce7983 */ /* 0x000f220000300800 */
[----:B--2---:R-:W-:-:S03]  /*32a70*/  PRMT R23, R240, 0x5410, R230 ;  /* 0x00005410f0177816 */ /* 0x004fc600000000e6 */
[----:B------:R-:W2:Y:S04]  /*32a80*/  LDL.LU R230, [R1+0x5b0] ;  /* 0x0005b00001e67983 */ /* 0x000ea80000300800 */
[----:B------:R-:W2:Y:S01]  /*32a90*/  LDL.LU R240, [R1+0x7dc] ;  /* 0x0007dc0001f07983 */ /* 0x000ea20000300800 */
[----:B------:R-:W-:Y:S01]  /*32aa0*/  PRMT R20, R222, 0x5410, R220 ;  /* 0x00005410de147816 */ /* 0x000fe200000000dc */
[----:B------:R-:W-:Y:S06]  /*32ab0*/  BAR.SYNC.DEFER_BLOCKING 0x0 ;  /* 0x0000000000007b1d */ /* 0x000fec0000010000 */
[----:B------:R1:W-:Y:S02]  /*32ac0*/  STSM.16.M88.4 [R2], R20 ;  /* 0x0000001402007844 */ /* 0x0003e40000000200 */
[----:B------:R-:W-:Y:S06]  /*32ad0*/  BAR.SYNC.DEFER_BLOCKING 0x0 ;  /* 0x0000000000007b1d */ /* 0x000fec0000010000 */
[----:B0-----:R-:W-:Y:S04]  /*32ae0*/  STL.64 [R1+0x1100], R100 ;  /* 0x0011006401007387 */ /* 0x001fe80000100a00 */
[----:B------:R-:W-:Y:S04]  /*32af0*/  STL.64 [R1+0x10f8], R102 ;  /* 0x0010f86601007387 */ /* 0x000fe80000100a00 */
[----:B------:R-:W2:Y:S04]  /*32b00*/  LDL.LU R208, [R1+0x9a0] ;  /* 0x0009a00001d07983 */ /* 0x000ea80000300800 */
[----:B------:R-:W2:Y:S04]  /*32b10*/  LDL.LU R210, [R1+0xa18] ;  /* 0x000a180001d27983 */ /* 0x000ea80000300800 */
[----:B------:R-:W0:Y:S04]  /*32b20*/  LDS.128 R96, [R242] ;  /* 0x00000000f2607984 */ /* 0x000e280000000c00 */
[----:B------:R-:W2:Y:S01]  /*32b30*/  LDL.LU R212, [R1+0x968] ;  /* 0x0009680001d47983 */ /* 0x000ea20000300800 */
[----:B-1----:R-:W-:-:S03]  /*32b40*/  PRMT R20, R232, 0x5410, R224 ;  /* 0x00005410e8147816 */ /* 0x002fc600000000e0 */
[----:B------:R-:W2:Y:S04]  /*32b50*/  LDL.LU R214, [R1+0x9e0] ;  /* 0x0009e00001d67983 */ /* 0x000ea80000300800 */
[----:B------:R-:W2:Y:S04]  /*32b60*/  LDL.LU R220, [R1+0x5e4] ;  /* 0x0005e40001dc7983 */ /* 0x000ea80000300800 */
[----:B------:R-:W2:Y:S04]  /*32b70*/  LDL.LU R222, [R1+0x810] ;  /* 0x0008100001de7983 */ /* 0x000ea80000300800 */
[----:B------:R-:W2:Y:S04]  /*32b80*/  LDL.LU R224, [R1+0x5ac] ;  /* 0x0005ac0001e07983 */ /* 0x000ea80000300800 */
[----:B------:R-:W2:Y:S01]  /*32b90*/  LDL.LU R232, [R1+0x7d8] ;  /* 0x0007d80001e87983 */ /* 0x000ea20000300800 */
[----:B------:R-:W-:-:S02]  /*32ba0*/  PRMT R21, R196, 0x5410, R198 ;  /* 0x00005410c4157816 */ /* 0x000fc400000000c6 */
[----:B------:R-:W-:Y:S02]  /*32bb0*/  PRMT R22, R202, 0x5410, R200 ;  /* 0x00005410ca167816 */ /* 0x000fe400000000c8 */
[----:B------:R-:W-:Y:S01]  /*32bc0*/  PRMT R23, R218, 0x5410, R216 ;  /* 0x00005410da177816 */ /* 0x000fe200000000d8 */
[----:B------:R-:W-:Y:S06]  /*32bd0*/  BAR.SYNC.DEFER_BLOCKING 0x0 ;  /* 0x0000000000007b1d */ /* 0x000fec0000010000 */
[----:B0-----:R-:W-:Y:S04]  /*32be0*/  STL.64 [R1+0x10e8], R96 ;  /* 0x0010e86001007387 */ /* 0x001fe80000100a00 */
[----:B------:R-:W-:Y:S04]  /*32bf0*/  STL.64 [R1+0x10e0], R98 ;  /* 0x0010e06201007387 */ /* 0x000fe80000100a00 */
[----:B------:R-:W2:Y:S04]  /*32c00*/  LDL.LU R216, [R1+0x99c] ;  /* 0x00099c0001d87983 */ /* 0x000ea80000300800 */
[----:B------:R-:W2:Y:S04]  /*32c10*/  LDL.LU R218, [R1+0xa14] ;  /* 0x000a140001da7983 */ /* 0x000ea80000300800 */
[----:B------:R3:W-:Y:S01]  /*32c20*/  STSM.16.M88.4 [R2], R20 ;  /* 0x0000001402007844 */ /* 0x0007e20000000200 */
        /* <DEDUP_REMOVED lines=17> */
[----:B------:R-:W0:Y:S01]  /*32d40*/  LDS.128 R88, [R242] ;  /* 0x00000000f2587984 */ /* 0x000e220000000c00 */
[----:B-1----:R-:W-:-:S03]  /*32d50*/  PRMT R22, R222, 0x5410, R220 ;  /* 0x00005410de167816 */ /* 0x002fc600000000dc */
        /* <DEDUP_REMOVED lines=37> */
[----:B------:R-:W2:Y:S04]  /*32fb0*/  LDL.LU R212, [R1+0x958] ;  /* 0x0009580001d47983 */ /* 0x000ea80000300800 */
[----:B------:R-:W2:Y:S04]  /*32fc0*/  LDL.LU R214, [R1+0x9d0] ;  /* 0x0009d00001d67983 */ /* 0x000ea80000300800 */
[----:B------:R-:W2:Y:S01]  /*32fd0*/  LDL.LU R216, [R1+0x5d4] ;  /* 0x0005d40001d87983 */ /* 0x000ea20000300800 */
[----:B-1----:R-:W-:-:S03]  /*32fe0*/  PRMT R20, R232, 0x5410, R220 ;  /* 0x00005410e8147816 */ /* 0x002fc600000000dc */
[----:B------:R-:W2:Y:S04]  /*32ff0*/  LDL.LU R218, [R1+0x800] ;  /* 0x0008000001da7983 */ /* 0x000ea80000300800 */
[----:B------:R-:W2:Y:S04]  /*33000*/  LDL.LU R220, [R1+0x59c] ;  /* 0x00059c0001dc7983 */ /* 0x000ea80000300800 */
[----:B------:R-:W2:Y:S01]  /*33010*/  LDL.LU R232, [R1+0x7c8] ;  /* 0x0007c80001e87983 */ /* 0x000ea20000300800 */
[----:B------:R-:W-:Y:S02]  /*33020*/  PRMT R21, R196, 0x5410, R198 ;  /* 0x00005410c4157816 */ /* 0x000fe400000000c6 */
[----:B------:R-:W-:Y:S01]  /*33030*/  PRMT R22, R202, 0x5410, R200 ;  /* 0x00005410ca167816 */ /* 0x000fe200000000c8 */
[----:B0-----:R-:W-:Y:S01]  /*33040*/  STL.64 [R1+0x10a0], R80 ;  /* 0x0010a05001007387 */ /* 0x001fe20000100a00 */
[----:B------:R-:W-:Y:S01]  /*33050*/  PRMT R23, R224, 0x5410, R222 ;  /* 0x00005410e0177816 */ /* 0x000fe200000000de */
[----:B------:R-:W-:Y:S06]  /*33060*/  BAR.SYNC.DEFER_BLOCKING 0x0 ;  /* 0x0000000000007b1d */ /* 0x000fec0000010000 */
        /* <DEDUP_REMOVED lines=21> */
[----:B------:R-:W3:Y:S04]  /*331c0*/  LDL.LU R194, [R1+0x988] ;  /* 0x0009880001c27983 */ /* 0x000ee80000300800 */
[----:B------:R-:W3:Y:S04]  /*331d0*/  LDL.LU R192, [R1+0xa00] ;  /* 0x000a000001c07983 */ /* 0x000ee80000300800 */
[----:B------:R-:W0:Y:S04]  /*331e0*/  LDS.128 R72, [R242] ;  /* 0x00000000f2487984 */ /* 0x000e280000000c00 */
[----:B------:R-:W3:Y:S04]  /*331f0*/  LDL.LU R198, [R1+0x950] ;  /* 0x0009500001c67983 */ /* 0x000ee80000300800 */
[----:B------:R-:W3:Y:S04]  /*33200*/  LDL.LU R196, [R1+0x9c8] ;  /* 0x0009c80001c47983 */ /* 0x000ee80000300800 */
[----:B------:R-:W3:Y:S04]  /*33210*/  LDL.LU R200, [R1+0x5cc] ;  /* 0x0005cc0001c87983 */ /* 0x000ee80000300800 */
[----:B------:R-:W3:Y:S01]  /*33220*/  LDL.LU R202, [R1+0x7f8] ;  /* 0x0007f80001ca7983 */ /* 0x000ee20000300800 */
[----:B-1----:R-:W-:-:S03]  /*33230*/  PRMT R23, R232, 0x5410, R220 ;  /* 0x00005410e8177816 */ /* 0x002fc600000000dc */
[----:B------:R-:W3:Y:S04]  /*33240*/  LDL.LU R204, [R1+0x594] ;  /* 0x0005940001cc7983 */ /* 0x000ee80000300800 */
[----:B------:R-:W3:Y:S01]  /*33250*/  LDL.LU R232, [R1+0x7c0] ;  /* 0x0007c00001e87983 */ /* 0x000ee20000300800 */
[----:B------:R-:W-:Y:S02]  /*33260*/  PRMT R20, R210, 0x5410, R208 ;  /* 0x00005410d2147816 */ /* 0x000fe400000000d0 */
[----:B------:R-:W-:Y:S02]  /*33270*/  PRMT R21, R214, 0x5410, R212 ;  /* 0x00005410d6157816 */ /* 0x000fe400000000d4 */
[----:B------:R-:W-:Y:S01]  /*33280*/  PRMT R22, R218, 0x5410, R216 ;  /* 0x00005410da167816 */ /* 0x000fe200000000d8 */
[----:B------:R-:W-:Y:S06]  /*33290*/  BAR.SYNC.DEFER_BLOCKING 0x0 ;  /* 0x0000000000007b1d */ /* 0x000fec0000010000 */
[----:B0-----:R-:W-:Y:S04]  /*332a0*/  STL.64 [R1+0x1080], R72 ;  /* 0x0010804801007387 */ /* 0x001fe80000100a00 */
[----:B------:R-:W-:Y:S04]  /*332b0*/  STL.64 [R1+0x1078], R74 ;  /* 0x0010784a01007387 */ /* 0x000fe80000100a00 */
[----:B------:R-:W3:Y:S04]  /*332c0*/  LDL.LU R206, [R1+0x984] ;  /* 0x0009840001ce7983 */ /* 0x000ee80000300800 */
[----:B------:R4:W-:Y:S01]  /*332d0*/  STSM.16.M88.4 [R2], R20 ;  /* 0x0000001402007844 */ /* 0x0009e20000000200 */
[----:B------:R-:W-:Y:S06]  /*332e0*/  BAR.SYNC.DEFER_BLOCKING 0x0 ;  /* 0x0000000000007b1d */ /* 0x000fec0000010000 */
[----:B------:R-:W0:Y:S01]  /*332f0*/  LDS.128 R68, [R242] ;  /* 0x00000000f2447984 */ /* 0x000e220000000c00 */
[----:B----4-:R-:W-:-:S03]  /*33300*/  PRMT R22, R234, 0x5410, R236 ;  /* 0x00005410ea167816 */ /* 0x010fc600000000ec */
[----:B------:R-:W4:Y:S04]  /*33310*/  LDL.LU R236, [R1+0x9fc] ;  /* 0x0009fc0001ec7983 */ /* 0x000f280000300800 */
[----:B------:R-:W4:Y:S04]  /*33320*/  LDL.LU R208, [R1+0x94c] ;  /* 0x00094c0001d07983 */ /* 0x000f280000300800 */
[----:B------:R-:W4:Y:S04]  /*33330*/  LDL.LU R210, [R1+0x9c4] ;  /* 0x0009c40001d27983 */ /* 0x000f280000300800 */
[----:B------:R-:W4:Y:S04]  /*33340*/  LDL.LU R212, [R1+0x5c8] ;  /* 0x0005c80001d47983 */ /* 0x000f280000300800 */
[----:B------:R-:W4:Y:S04]  /*33350*/  LDL.LU R214, [R1+0x7f4] ;  /* 0x0007f40001d67983 */ /* 0x000f280000300800 */
[----:B------:R-:W4:Y:S04]  /*33360*/  LDL.LU R216, [R1+0x590] ;  /* 0x0005900001d87983 */ /* 0x000f280000300800 */
[----:B------:R-:W4:Y:S01]  /*33370*/  LDL.LU R234, [R1+0x7bc] ;  /* 0x0007bc0001ea7983 */ /* 0x000f220000300800 */
[----:B--2---:R-:W-:-:S03]  /*33380*/  PRMT R23, R240, 0x5410, R230 ;  /* 0x00005410f0177816 */ /* 0x004fc600000000e6 */
[----:B------:R-:W2:Y:S04]  /*33390*/  LDL.LU R218, [R1+0x980] ;  /* 0x0009800001da7983 */ /* 0x000ea80000300800 */
[----:B------:R-:W2:Y:S01]  /*333a0*/  LDL.LU R240, [R1+0x9f8] ;  /* 0x0009f80001f07983 */ /* 0x000ea20000300800 */
[----:B------:R-:W-:Y:S02]  /*333b0*/  PRMT R20, R224, 0x5410, R222 ;  /* 0x00005410e0147816 */ /* 0x000fe400000000de */
[----:B---3--:R-:W-:Y:S01]  /*333c0*/  PRMT R21, R228, 0x5410, R226 ;  /* 0x00005410e4157816 */ /* 0x008fe200000000e2 */
[----:B------:R-:W-:Y:S06]  /*333d0*/  BAR.SYNC.DEFER_BLOCKING 0x0 ;  /* 0x0000000000007b1d */ /* 0x000fec0000010000 */
[----:B------:R-:W3:Y:S04]  /*333e0*/  LDL.LU R220, [R1+0x948] ;  /* 0x0009480001dc7983 */ /* 0x000ee80000300800 */
[----:B------:R-:W3:Y:S04]  /*333f0*/  LDL.LU R222, [R1+0x9c0] ;  /* 0x0009c00001de7983 */ /* 0x000ee80000300800 */
[----:B------:R-:W3:Y:S04]  /*33400*/  LDL.LU R224, [R1+0x5c4] ;  /* 0x0005c40001e07983 */ /* 0x000ee80000300800 */
[----:B------:R-:W3:Y:S04]  /*33410*/  LDL.LU R226, [R1+0x7f0] ;  /* 0x0007f00001e27983 */ /* 0x000ee80000300800 */
[----:B------:R1:W-:Y:S01]  /*33420*/  STSM.16.M88.4 [R2], R20 ;  /* 0x0000001402007844 */ /* 0x0003e20000000200 */
[----:B------:R-:W-:Y:S06]  /*33430*/  BAR.SYNC.DEFER_BLOCKING 0x0 ;  /* 0x0000000000007b1d */ /* 0x000fec0000010000 */
[----:B------:R-:W3:Y:S04]  /*33440*/  LDL.LU R228, [R1+0x58c] ;  /* 0x00058c0001e47983 */ /* 0x000ee80000300800 */
[----:B------:R-:W3:Y:S04]  /*33450*/  LDL.LU R230, [R1+0x7b8] ;  /* 0x0007b80001e67983 */ /* 0x000ee80000300800 */
[----:B------:R-:W0:Y:S01]  /*33460*/  LDS.128 R64, [R242] ;  /* 0x00000000f2407984 */ /* 0x000e220000000c00 */
[----:B-1----:R-:W-:-:S02]  /*33470*/  PRMT R20, R192, 0x5410, R194 ;  /* 0x00005410c0147816 */ /* 0x002fc400000000c2 */
[----:B------:R-:W-:Y:S02]  /*33480*/  PRMT R21, R196, 0x5410, R198 ;  /* 0x00005410c4157816 */ /* 0x000fe400000000c6 */
[----:B------:R-:W-:Y:S02]  /*33490*/  PRMT R22, R202, 0x5410, R200 ;  /* 0x00005410ca167816 */ /* 0x000fe400000000c8 */
[----:B------:R-:W-:Y:S01]  /*334a0*/  PRMT R23, R232, 0x5410, R204 ;  /* 0x00005410e8177816 */ /* 0x000fe200000000cc */
[----:B------:R-:W-:Y:S06]  /*334b0*/  BAR.SYNC.DEFER_BLOCKING 0x0 ;  /* 0x0000000000007b1d */ /* 0x000fec0000010000 */
[----:B0-----:R-:W-:Y:S04]  /*334c0*/  STL.64 [R1+0x1070], R68 ;  /* 0x0010704401007387 */ /* 0x001fe80000100a00 */
[----:B------:R4:W-:Y:S01]  /*334d0*/  STSM.16.M88.4 [R2], R20 ;  /* 0x0000001402007844 */ /* 0x0009e20000000200 */
[----:B------:R-:W-:Y:S06]  /*334e0*/  BAR.SYNC.DEFER_BLOCKING 0x0 ;  /* 0x0000000000007b1d */ /* 0x000fec0000010000 */
[----:B------:R-:W-:Y:S04]  /*334f0*/  STL.64 [R1+0x1060], R70 ;  /* 0x0010604601007387 */ /* 0x000fe80000100a00 */
[----:B------:R-:W3:Y:S04]  /*33500*/  LDL.LU R232, [R1+0x600] ;  /* 0x0006000001e87983 */ /* 0x000ee80000300800 */
[----:B------:R-:W-:Y:S04]  /*33510*/  STL.64 [R1+0x1058], R64 ;  /* 0x0010584001007387 */ /* 0x000fe80000100a00 */
[----:B------:R-:W-:Y:S04]  /*33520*/  STL.64 [R1+0x1050], R66 ;  /* 0x0010504201007387 */ /* 0x000fe80000100a00 */
[----:B------:R-:W0:Y:S01]  /*33530*/  LDS.128 R60, [R242] ;  /* 0x00000000f23c7984 */ /* 0x000e220000000c00 */
[----:B----4-:R-:W-:-:S03]  /*33540*/  PRMT R20, R236, 0x5410, R206 ;  /* 0x00005410ec147816 */ /* 0x010fc600000000ce */
[----:B------:R-:W4:Y:S01]  /*33550*/  LDL.LU R236, [R1+0x604] ;  /* 0x0006040001ec7983 */ /* 0x000f220000300800 */
[----:B------:R-:W-:Y:S02]  /*33560*/  PRMT R21, R210, 0x5410, R208 ;  /* 0x00005410d2157816 */ /* 0x000fe400000000d0 */
[----:B------:R-:W-:Y:S02]  /*33570*/  PRMT R22, R214, 0x5410, R212 ;  /* 0x00005410d6167816 */ /* 0x000fe400000000d4 */
[----:B------:R-:W-:Y:S01]  /*33580*/  PRMT R23, R234, 0x5410, R216 ;  /* 0x00005410ea177816 */ /* 0x000fe200000000d8 */
[----:B------:R-:W-:Y:S06]  /*33590*/  BAR.SYNC.DEFER_BLOCKING 0x0 ;  /* 0x0000000000007b1d */ /* 0x000fec0000010000 */
[----:B------:R-:W4:Y:S04]  /*335a0*/  LDL.LU R234, [R1+0x608] ;  /* 0x0006080001ea7983 */ /* 0x000f280000300800 */
[----:B0-----:R-:W-:Y:S04]  /*335b0*/  STL.64 [R1+0x1038], R60 ;  /* 0x0010383c01007387 */ /* 0x001fe80000100a00 */
[----:B------:R-:W-:Y:S04]  /*335c0*/  STL.64 [R1+0x1030], R62 ;  /* 0x0010303e01007387 */ /* 0x000fe80000100a00 */
[----:B------:R2:W-:Y:S01]  /*335d0*/  STSM.16.M88.4 [R2], R20 ;  /* 0x0000001402007844 */ /* 0x0005e20000000200 */
[----:B------:R-:W-:Y:S01]  /*335e0*/  BAR.SYNC.DEFER_BLOCKING 0x0 ;  /* 0x0000000000007b1d */ /* 0x000fe20000010000 */
[----:B--2---:R-:W-:-:S05]  /*335f0*/  PRMT R20, R240, 0x5410, R218 ;  /* 0x00005410f0147816 */ /* 0x004fca00000000da */
[----:B------:R-:W2:Y:S04]  /*33600*/  LDL.LU R240, [R1+0x60c] ;  /* 0x00060c0001f07983 */ /* 0x000ea80000300800 */
[----:B------:R-:W0:Y:S01]  /*33610*/  LDS.128 R56, [R242] ;  /* 0x00000000f2387984 */ /* 0x000e220000000c00 */
[----:B---3--:R-:W-:-:S03]  /*33620*/  PRMT R22, R226, 0x5410, R224 ;  /* 0x00005410e2167816 */ /* 0x008fc600000000e0 */
[----:B------:R-:W-:Y:S01]  /*33630*/  STL.64 [R1+0x1068], R242 ;  /* 0x001068f201007387 */ /* 0x000fe20000100a00 */
[----:B------:R-:W-:Y:S02]  /*33640*/  PRMT R23, R230, 0x5410, R228 ;  /* 0x00005410e6177816 */ /* 0x000fe400000000e4 */
[----:B------:R-:W-:Y:S01]  /*33650*/  PRMT R21, R222, 0x5410, R220 ;  /* 0x00005410de157816 */ /* 0x000fe200000000dc */
[----:B------:R-:W-:Y:S06]  /*33660*/  BAR.SYNC.DEFER_BLOCKING 0x0 ;  /* 0x0000000000007b1d */ /* 0x000fec0000010000 */
[----:B0-----:R-:W-:Y:S04]  /*33670*/  STL.64 [R1+0x1048], R56 ;  /* 0x0010483801007387 */ /* 0x001fe80000100a00 */
[----:B------:R-:W-:Y:S04]  /*33680*/  STL.64 [R1+0x1040], R58 ;  /* 0x0010403a01007387 */ /* 0x000fe80000100a00 */
[----:B------:R-:W3:Y:S04]  /*33690*/  LDL.LU R224, [R1+0x610] ;  /* 0x0006100001e07983 */ /* 0x000ee80000300800 */
[----:B------:R-:W3:Y:S04]  /*336a0*/  LDL.LU R218, [R1+0x614] ;  /* 0x0006140001da7983 */ /* 0x000ee80000300800 */
[----:B------:R-:W3:Y:S04]  /*336b0*/  LDL.LU R226, [R1+0x618] ;  /* 0x0006180001e27983 */ /* 0x000ee80000300800 */
[----:B------:R-:W3:Y:S04]  /*336c0*/  LDL.LU R228, [R1+0x61c] ;  /* 0x00061c0001e47983 */ /* 0x000ee80000300800 */
[----:B------:R0:W-:Y:S01]  /*336d0*/  STSM.16.M88.4 [R2], R20 ;  /* 0x0000001402007844 */ /* 0x0001e20000000200 */
[----:B------:R-:W-:Y:S06]  /*336e0*/  BAR.SYNC.DEFER_BLOCKING 0x0 ;  /* 0x0000000000007b1d */ /* 0x000fec0000010000 */
[----:B------:R-:W3:Y:S04]  /*336f0*/  LDL.LU R230, [R1+0x620] ;  /* 0x0006200001e67983 */ /* 0x000ee80000300800 */
[----:B------:R-:W3:Y:S01]  /*33700*/  LDL.LU R220, [R1+0x624] ;  /* 0x0006240001dc7983 */ /* 0x000ee20000300800 */
[----:B0-----:R-:W-:-:S03]  /*33710*/  PRMT R20, R176, 0x7771, RZ ;  /* 0x00007771b0147816 */ /* 0x001fc600000000ff */
[----:B------:R0:W-:Y:S02]  /*33720*/  @P4 STG.E.U8 desc[UR32][R12.64], R190 ;  /* 0x000000be0c004986 */ /* 0x0001e4000c101120 */
[----:B0-----:R-:W-:-:S04]  /*33730*/  IADD3 R12, P4, R232, R10, RZ ;  /* 0x0000000ae80c7210 */ /* 0x001fc80007f9e0ff */
[----:B------:R-:W-:Y:S02]  /*33740*/  LEA.HI.X.SX32 R13, R232, R0, 0x1, P4 ;  /* 0x00000000e80d7211 */ /* 0x000fe400020f0eff */
[----:B------:R-:W3:Y:S04]  /*33750*/  LDL.LU R232, [R1+0x628] ;  /* 0x0006280001e87983 */ /* 0x000ee80000300800 */
[----:B------:R0:W-:Y:S02]  /*33760*/  @P0 STG.E.U8 desc[UR32][R14.64], R20 ;  /* 0x000000140e000986 */ /* 0x0001e4000c101120 */
[----:B0-----:R-:W-:-:S05]  /*33770*/  PRMT R20, R177, 0x7770, RZ ;  /* 0x00007770b1147816 */ /* 0x001fca00000000ff */
[----:B------:R2:W-:Y:S01]  /*33780*/  @P1 STG.E.U8 desc[UR32][R16.64], R20 ;  /* 0x0000001410001986 */ /* 0x0005e2000c101120 */
[----:B----4-:R-:W-:-:S04]  /*33790*/  IADD3 R14, P4, R236, R10, RZ ;  /* 0x0000000aec0e7210 */ /* 0x010fc80007f9e0ff */
[----:B------:R-:W-:Y:S02]  /*337a0*/  LEA.HI.X.SX32 R15, R236, R0, 0x1, P4 ;  /* 0x00000000ec0f7211 */ /* 0x000fe400020f0eff */
[----:B------:R-:W4:Y:S04]  /*337b0*/  LDL.LU R236, [R1+0x62c] ;  /* 0x00062c0001ec7983 */ /* 0x000f280000300800 */
[----:B------:R-:W4:Y:S01]  /*337c0*/  LDL.LU R222, [R1+0x630] ;  /* 0x0006300001de7983 */ /* 0x000f220000300800 */
[----:B------:R-:W-:-:S04]  /*337d0*/  IADD3 R22, P4, R234, R10, RZ ;  /* 0x0000000aea167210 */ /* 0x000fc80007f9e0ff */
[----:B------:R-:W-:Y:S02]  /*337e0*/  LEA.HI.X.SX32 R23, R234, R0, 0x1, P4 ;  /* 0x00000000ea177211 */ /* 0x000fe400020f0eff */
[----:B------:R-:W4:Y:S01]  /*337f0*/  LDL.LU R234, [R1+0x634] ;  /* 0x0006340001ea7983 */ /* 0x000f220000300800 */
[----:B--2---:R-:W-:-:S04]  /*33800*/  IADD3 R20, P4, R240, R10, RZ ;  /* 0x0000000af0147210 */ /* 0x004fc80007f9e0ff */
[----:B------:R-:W-:Y:S02]  /*33810*/  LEA.HI.X.SX32 R21, R240, R0, 0x1, P4 ;  /* 0x00000000f0157211 */ /* 0x000fe400020f0eff */
[----:B------:R-:W2:Y:S01]  /*33820*/  LDL.LU R240, [R1+0x638] ;  /* 0x0006380001f07983 */ /* 0x000ea20000300800 */
[----:B------:R-:W-:-:S05]  /*33830*/  PRMT R16, R177, 0x7771, RZ ;  /* 0x00007771b1107816 */ /* 0x000fca00000000ff */
[----:B------:R0:W-:Y:S02]  /*33840*/  @P2 STG.E.U8 desc[UR32][R12.64], R16 ;  /* 0x000000100c002986 */ /* 0x0001e4000c101120 */
[----:B0-----:R-:W-:-:S05]  /*33850*/  PRMT R12, R178, 0x7770, RZ ;  /* 0x00007770b20c7816 */ /* 0x001fca00000000ff */
[----:B------:R0:W-:Y:S01]  /*33860*/  @P3 STG.E.U8 desc[UR32][R14.64], R12 ;  /* 0x0000000c0e003986 */ /* 0x0001e2000c101120 */
[----:B---3--:R-:W-:-:S04]  /*33870*/  IADD3 R16, P4, R224, R10, RZ ;  /* 0x0000000ae0107210 */ /* 0x008fc80007f9e0ff */
[----:B------:R-:W-:Y:S02]  /*33880*/  LEA.HI.X.SX32 R17, R224, R0, 0x1, P4 ;  /* 0x00000000e0117211 */ /* 0x000fe400020f0eff */
[----:B------:R-:W3:Y:S01]  /*33890*/  LDL.LU R224, [R1+0x63c] ;  /* 0x00063c0001e07983 */ /* 0x000ee20000300800 */
[----:B0-----:R-:W-:-:S03]  /*338a0*/  IADD3 R12, P4, R218, R10, RZ ;  /* 0x0000000ada0c7210 */ /* 0x001fc60007f9e0ff */
[----:B------:R-:W3:Y:S01]  /*338b0*/  LDL.LU R216, [R1+0x640] ;  /* 0x0006400001d87983 */ /* 0x000ee20000300800 */
[----:B------:R-:W-:Y:S02]  /*338c0*/  LEA.HI.X.SX32 R13, R218, R0, 0x1, P4 ;  /* 0x00000000da0d7211 */ /* 0x000fe400020f0eff */
[----:B------:R-:W-:-:S04]  /*338d0*/  IADD3 R14, P4, R226, R10, RZ ;  /* 0x0000000ae20e7210 */ /* 0x000fc80007f9e0ff */
[----:B------:R-:W-:Y:S02]  /*338e0*/  LEA.HI.X.SX32 R15, R226, R0, 0x1, P4 ;  /* 0x00000000e20f7211 */ /* 0x000fe400020f0eff */
[----:B------:R-:W3:Y:S01]  /*338f0*/  LDL.LU R226, [R1+0x644] ;  /* 0x0006440001e27983 */ /* 0x000ee20000300800 */
[----:B------:R-:W-:-:S04]  /*33900*/  IADD3 R56, P4, R228, R10, RZ ;  /* 0x0000000ae4387210 */ /* 0x000fc80007f9e0ff */
[----:B------:R-:W-:Y:S02]  /*33910*/  LEA.HI.X.SX32 R57, R228, R0, 0x1, P4 ;  /* 0x00000000e4397211 */ /* 0x000fe400020f0eff */
[----:B------:R-:W3:Y:S01]  /*33920*/  LDL.LU R228, [R1+0x648] ;  /* 0x0006480001e47983 */ /* 0x000ee20000300800 */
[----:B------:R-:W-:-:S04]  /*33930*/  IADD3 R58, P4, R230, R10, RZ ;  /* 0x0000000ae63a7210 */ /* 0x000fc80007f9e0ff */
[----:B------:R-:W-:Y:S02]  /*33940*/  LEA.HI.X.SX32 R59, R230, R0, 0x1, P4 ;  /* 0x00000000e63b7211 */ /* 0x000fe400020f0eff */
[----:B------:R-:W3:Y:S04]  /*33950*/  LDL.LU R230, [R1+0x64c] ;  /* 0x00064c0001e67983 */ /* 0x000ee80000300800 */
[----:B------:R-:W3:Y:S01]  /*33960*/  LDL.LU R218, [R1+0x650] ;  /* 0x0006500001da7983 */ /* 0x000ee20000300800 */
[----:B------:R-:W-:-:S04]  /*33970*/  IADD3 R60, P4, R220, R10, RZ ;  /* 0x0000000adc3c7210 */ /* 0x000fc80007f9e0ff */
[----:B------:R-:W-:Y:S02]  /*33980*/  LEA.HI.X.SX32 R61, R220, R0, 0x1, P4 ;  /* 0x00000000dc3d7211 */ /* 0x000fe400020f0eff */
[----:B------:R-:W3:Y:S01]  /*33990*/  LDL.LU R220, [R1+0x654] ;  /* 0x0006540001dc7983 */ /* 0x000ee20000300800 */
[----:B------:R-:W-:-:S04]  /*339a0*/  IADD3 R172, P4, R232, R10, RZ ;  /* 0x0000000ae8ac7210 */ /* 0x000fc80007f9e0ff */
[----:B------:R-:W-:Y:S02]  /*339b0*/  LEA.HI.X.SX32 R173, R232, R0, 0x1, P4 ;  /* 0x00000000e8ad7211 */ /* 0x000fe400020f0eff */
[----:B------:R-:W3:Y:S01]  /*339c0*/  LDL.LU R232, [R1+0x658] ;  /* 0x0006580001e87983 */ /* 0x000ee20000300800 */
[----:B----4-:R-:W-:-:S04]  /*339d0*/  IADD3 R8, P4, R236, R10, RZ ;  /* 0x0000000aec087210 */ /* 0x010fc80007f9e0ff */
[----:B------:R-:W-:Y:S02]  /*339e0*/  LEA.HI.X.SX32 R9, R236, R0, 0x1, P4 ;  /* 0x00000000ec097211 */ /* 0x000fe400020f0eff */
[----:B------:R-:W4:Y:S04]  /*339f0*/  LDL.LU R236, [R1+0x65c] ;  /* 0x00065c0001ec7983 */ /* 0x000f280000300800 */
[----:B------:R0:W-:Y:S02]  /*33a00*/  STL.64 [R1+0xab8], R8 ;  /* 0x000ab80801007387 */ /* 0x0001e40000100a00 */
[----:B0-----:R-:W-:-:S04]  /*33a10*/  IADD3 R8, P4, R222, R10, RZ ;  /* 0x0000000ade087210 */ /* 0x001fc80007f9e0ff */
[----:B------:R-:W-:Y:S02]  /*33a20*/  LEA.HI.X.SX32 R9, R222, R0, 0x1, P4 ;  /* 0x00000000de097211 */ /* 0x000fe400020f0eff */
[----:B------:R-:W4:Y:S04]  /*33a30*/  LDL.LU R222, [R1+0x660] ;  /* 0x0006600001de7983 */ /* 0x000f280000300800 */
[----:B------:R0:W-:Y:S02]  /*33a40*/  STL.64 [R1+0xab0], R8 ;  /* 0x000ab00801007387 */ /* 0x0001e40000100a00 */
[----:B0-----:R-:W-:-:S04]  /*33a50*/  IADD3 R8, P4, R234, R10, RZ ;  /* 0x0000000aea087210 */ /* 0x001fc80007f9e0ff */
[----:B------:R-:W-:Y:S02]  /*33a60*/  LEA.HI.X.SX32 R9, R234, R0, 0x1, P4 ;  /* 0x00000000ea097211 */ /* 0x000fe400020f0eff */
[----:B------:R-:W4:Y:S04]  /*33a70*/  LDL.LU R234, [R1+0x664] ;  /* 0x0006640001ea7983 */ /* 0x000f280000300800 */
[----:B------:R2:W-:Y:S02]  /*33a80*/  STL.64 [R1+0xaa8], R8 ;  /* 0x000aa80801007387 */ /* 0x0005e40000100a00 */
[----:B--2---:R-:W-:-:S04]  /*33a90*/  IADD3 R8, P4, R240, R10, RZ ;  /* 0x0000000af0087210 */ /* 0x004fc80007f9e0ff */
[----:B------:R-:W-:Y:S02]  /*33aa0*/  LEA.HI.X.SX32 R9, R240, R0, 0x1, P4 ;  /* 0x00000000f0097211 */ /* 0x000fe400020f0eff */
[----:B------:R-:W2:Y:S04]  /*33ab0*/  LDL.LU R240, [R1+0x668] ;  /* 0x0006680001f07983 */ /* 0x000ea80000300800 */
[----:B------:R3:W-:Y:S02]  /*33ac0*/  STL.64 [R1+0xaa0], R8 ;  /* 0x000aa00801007387 */ /* 0x0007e40000100a00 */
[----:B---3--:R-:W-:-:S04]  /*33ad0*/  IADD3 R8, P4, R224, R10, RZ ;  /* 0x0000000ae0087210 */ /* 0x008fc80007f9e0ff */
[----:B------:R-:W-:Y:S02]  /*33ae0*/  LEA.HI.X.SX32 R9, R224, R0, 0x1, P4 ;  /* 0x00000000e0097211 */ /* 0x000fe400020f0eff */
[----:B------:R-:W3:Y:S01]  /*33af0*/  LDL.LU R224, [R1+0x66c] ;  /* 0x00066c0001e07983 */ /* 0x000ee20000300800 */
[----:B------:R-:W-:-:S03]  /*33b00*/  IADD3 R174, P4, R216, R10, RZ ;  /* 0x0000000ad8ae7210 */ /* 0x000fc60007f9e0ff */
[----:B------:R0:W-:Y:S01]  /*33b10*/  STL.64 [R1+0xa98], R8 ;  /* 0x000a980801007387 */ /* 0x0001e20000100a00 */
[----:B------:R-:W-:Y:S02]  /*33b20*/  LEA.HI.X.SX32 R175, R216, R0, 0x1, P4 ;  /* 0x00000000d8af7211 */ /* 0x000fe400020f0eff */
[----:B0-----:R-:W-:-:S04]  /*33b30*/  IADD3 R8, P4, R226, R10, RZ ;  /* 0x0000000ae2087210 */ /* 0x001fc80007f9e0ff */
[----:B------:R-:W-:Y:S02]  /*33b40*/  LEA.HI.X.SX32 R9, R226, R0, 0x1, P4 ;  /* 0x00000000e2097211 */ /* 0x000fe400020f0eff */
[----:B------:R-:W3:Y:S04]  /*33b50*/  LDL.LU R226, [R1+0x670] ;  /* 0x0006700001e27983 */ /* 0x000ee80000300800 */
[----:B------:R0:W-:Y:S02]  /*33b60*/  STL.64 [R1+0xa88], R8 ;  /* 0x000a880801007387 */ /* 0x0001e40000100a00 */
        /* <DEDUP_REMOVED lines=9> */
[----:B------:R-:W-:-:S05]  /*33c00*/  LEA.HI.X.SX32 R9, R218, R0, 0x1, P4 ;  /* 0x00000000da097211 */ /* 0x000fca00020f0eff */
        /* <DEDUP_REMOVED lines=24> */
[----:B------:R3:W-:Y:S04]  /*33d90*/  STL.64 [R1+0xa40], R8 ;  /* 0x000a400801007387 */ /* 0x0007e80000100a00 */
[----:B------:R-:W2:Y:S01]  /*33da0*/  LDL.LU R218, [R1+0x694] ;  /* 0x0006940001da7983 */ /* 0x000ea20000300800 */
[----:B---3--:R-:W-:-:S04]  /*33db0*/  IADD3 R8, P4, R224, R10, RZ ;  /* 0x0000000ae0087210 */ /* 0x008fc80007f9e0ff */
[----:B------:R-:W-:Y:S02]  /*33dc0*/  LEA.HI.X.SX32 R9, R224, R0, 0x1, P4 ;  /* 0x00000000e0097211 */ /* 0x000fe400020f0eff */
[----:B------:R-:W3:Y:S04]  /*33dd0*/  LDL.LU R224, [R1+0x698] ;  /* 0x0006980001e07983 */ /* 0x000ee80000300800 */
[----:B------:R0:W-:Y:S01]  /*33de0*/  STL.64 [R1+0xa38], R8 ;  /* 0x000a380801007387 */ /* 0x0001e20000100a00 */
[----:B------:R-:W-:-:S04]  /*33df0*/  IADD3 R168, P4, R226, R10, RZ ;  /* 0x0000000ae2a87210 */ /* 0x000fc80007f9e0ff */
[----:B------:R-:W-:Y:S02]  /*33e00*/  LEA.HI.X.SX32 R169, R226, R0, 0x1, P4 ;  /* 0x00000000e2a97211 */ /* 0x000fe400020f0eff */
[----:B------:R-:W3:Y:S04]  /*33e10*/  LDL.LU R226, [R1+0x69c] ;  /* 0x00069c0001e27983 */ /* 0x000ee80000300800 */
[----:B------:R-:W-:Y:S01]  /*33e20*/  STL.64 [R1+0x1268], R168 ;  /* 0x001268a801007387 */ /* 0x000fe20000100a00 */
[----:B0-----:R-:W-:-:S04]  /*33e30*/  IADD3 R8, P4, R228, R10, RZ ;  /* 0x0000000ae4087210 */ /* 0x001fc80007f9e0ff */
        /* <DEDUP_REMOVED lines=31> */
[----:B0-----:R-:W-:-:S04]  /*34030*/  IADD3 R8, P4, R218, R10, RZ ;  /* 0x0000000ada087210 */ /* 0x001fc80007f9e0ff */
[----:B------:R-:W-:-:S05]  /*34040*/  LEA.HI.X.SX32 R9, R218, R0, 0x1, P4 ;  /* 0x00000000da097211 */ /* 0x000fca00020f0eff */
[----:B------:R3:W-:Y:S02]  /*34050*/  STL.64 [R1+0x9e8], R8 ;  /* 0x0009e80801007387 */ /* 0x0007e40000100a00 */
[----:B---3--:R-:W-:-:S04]  /*34060*/  IADD3 R8, P4, R224, R10, RZ ;  /* 0x0000000ae0087210 */ /* 0x008fc80007f9e0ff */
[----:B------:R-:W-:Y:S02]  /*34070*/  LEA.HI.X.SX32 R9, R224, R0, 0x1, P4 ;  /* 0x00000000e0097211 */ /* 0x000fe400020f0eff */
[----:B------:R-:W3:Y:S04]  /*34080*/  LDL.LU R224, [R1+0x6c0] ;  /* 0x0006c00001e07983 */ /* 0x000ee80000300800 */
[----:B------:R0:W-:Y:S04]  /*34090*/  STL.64 [R1+0x9e0], R8 ;  /* 0x0009e00801007387 */ /* 0x0001e80000100a00 */
[----:B------:R-:W3:Y:S01]  /*340a0*/  LDL.LU R218, [R1+0x6c4] ;  /* 0x0006c40001da7983 */ /* 0x000ee20000300800 */
        /* <DEDUP_REMOVED lines=31> */
[----:B------:R3:W-:Y:S01]  /*342a0*/  STL.64 [R1+0x9a0], R8 ;  /* 0x0009a00801007387 */ /* 0x0007e20000100a00 */
[----:B--2---:R-:W-:-:S04]  /*342b0*/  IADD3 R166, P4, R240, R10, RZ ;  /* 0x0000000af0a67210 */ /* 0x004fc80007f9e0ff */
[----:B------:R-:W-:Y:S02]  /*342c0*/  LEA.HI.X.SX32 R167, R240, R0, 0x1, P4 ;  /* 0x00000000f0a77211 */ /* 0x000fe400020f0eff */
[----:B------:R-:W2:Y:S04]  /*342d0*/  LDL.LU R240, [R1+0x6e8] ;  /* 0x0006e80001f07983 */ /* 0x000ea80000300800 */
[----:B------:R-:W-:Y:S01]  /*342e0*/  STL.64 [R1+0x1240], R166 ;  /* 0x001240a601007387 */ /* 0x000fe20000100a00 */
[----:B---3--:R-:W-:-:S04]  /*342f0*/  IADD3 R8, P4, R224, R10, RZ ;  /* 0x0000000ae0087210 */ /* 0x008fc80007f9e0ff */
        /* <DEDUP_REMOVED lines=17> */
[----:B------:R0:W-:Y:S04]  /*34410*/  STL.64 [R1+0x970], R8 ;  /* 0x0009700801007387 */ /* 0x0001e80000100a00 */
[----:B------:R-:W3:Y:S01]  /*34420*/  LDL.LU R216, [R1+0x6fc] ;  /* 0x0006fc0001d87983 */ /* 0x000ee20000300800 */
[----:B0-----:R-:W-:-:S04]  /*34430*/  IADD3 R8, P4, R220, R10, RZ ;  /* 0x0000000adc087210 */ /* 0x001fc80007f9e0ff */
[----:B------:R-:W-:-:S05]  /*34440*/  LEA.HI.X.SX32 R9, R220, R0, 0x1, P4 ;  /* 0x00000000dc097211 */ /* 0x000fca00020f0eff */
        /* <DEDUP_REMOVED lines=8> */
[----:B------:R0:W-:Y:S04]  /*344d0*/  STL.64 [R1+0x958], R8 ;  /* 0x0009580801007387 */ /* 0x0001e80000100a00 */
[----:B------:R-:W4:Y:S04]  /*344e0*/  LDL.LU R218, [R1+0x708] ;  /* 0x0007080001da7983 */ /* 0x000f280000300800 */
[----:B------:R-:W4:Y:S01]  /*344f0*/  LDL.LU R220, [R1+0x70c] ;  /* 0x00070c0001dc7983 */ /* 0x000f220000300800 */
[----:B0-----:R-:W-:-:S04]  /*34500*/  IADD3 R8, P4, R222, R10, RZ ;  /* 0x0000000ade087210 */ /* 0x001fc80007f9e0ff */
[----:B------:R-:W-:-:S05]  /*34510*/  LEA.HI.X.SX32 R9, R222, R0, 0x1, P4 ;  /* 0x00000000de097211 */ /* 0x000fca00020f0eff */
        /* <DEDUP_REMOVED lines=8> */
[----:B------:R-:W-:Y:S04]  /*345a0*/  STL.64 [R1+0x1210], R160 ;  /* 0x001210a001007387 */ /* 0x000fe80000100a00 */
[----:B------:R-:W2:Y:S01]  /*345b0*/  LDL.LU R222, [R1+0x718] ;  /* 0x0007180001de7983 */ /* 0x000ea20000300800 */
[----:B---3--:R-:W-:-:S04]  /*345c0*/  IADD3 R162, P4, R224, R10, RZ ;  /* 0x0000000ae0a27210 */ /* 0x008fc80007f9e0ff */
        /* <DEDUP_REMOVED lines=27> */
[----:B------:R-:W-:-:S05]  /*34780*/  LEA.HI.X.SX32 R9, R218, R0, 0x1, P4 ;  /* 0x00000000da097211 */ /* 0x000fca00020f0eff */
        /* <DEDUP_REMOVED lines=14> */
[----:B------:R-:W-:Y:S02]  /*34870*/  LEA.HI.X.SX32 R9, R222, R0, 0x1, P4 ;  /* 0x00000000de097211 */ /* 0x000fe400020f0eff */
[----:B------:R-:W2:Y:S04]  /*34880*/  LDL.LU R222, [R1+0x740] ;  /* 0x0007400001de7983 */ /* 0x000ea80000300800 */
[----:B------:R3:W-:Y:S02]  /*34890*/  STL.64 [R1+0x8e0], R8 ;  /* 0x0008e00801007387 */ /* 0x0007e40000100a00 */
[----:B---3--:R-:W-:-:S04]  /*348a0*/  IADD3 R8, P4, R224, R10, RZ ;  /* 0x0000000ae0087210 */ /* 0x008fc80007f9e0ff */
        /* <DEDUP_REMOVED lines=10> */
[----:B------:R0:W-:Y:S04]  /*34950*/  STL.64 [R1+0x8c8], R8 ;  /* 0x0008c80801007387 */ /* 0x0001e80000100a00 */
[----:B------:R-:W3:Y:S01]  /*34960*/  LDL.LU R228, [R1+0x750] ;  /* 0x0007500001e47983 */ /* 0x000ee20000300800 */
[----:B------:R-:W-:-:S04]  /*34970*/  IADD3 R156, P4, R230, R10, RZ ;  /* 0x0000000ae69c7210 */ /* 0x000fc80007f9e0ff */
[----:B------:R-:W-:-:S05]  /*34980*/  LEA.HI.X.SX32 R157, R230, R0, 0x1, P4 ;  /* 0x00000000e69d7211 */ /* 0x000fca00020f0eff */
[----:B------:R-:W-:Y:S04]  /*34990*/  STL.64 [R1+0x1220], R156 ;  /* 0x0012209c01007387 */ /* 0x000fe80000100a00 */
[----:B------:R-:W3:Y:S01]  /*349a0*/  LDL.LU R230, [R1+0x754] ;  /* 0x0007540001e67983 */ /* 0x000ee20000300800 */
[----:B0-----:R-:W-:-:S04]  /*349b0*/  IADD3 R8, P4, R232, R10, RZ ;  /* 0x0000000ae8087210 */ /* 0x001fc80007f9e0ff */
[----:B------:R-:W-:-:S05]  /*349c0*/  LEA.HI.X.SX32 R9, R232, R0, 0x1, P4 ;  /* 0x00000000e8097211 */ /* 0x000fca00020f0eff */
[----:B------:R0:W-:Y:S04]  /*349d0*/  STL.64 [R1+0x8b8], R8 ;  /* 0x0008b80801007387 */ /* 0x0001e80000100a00 */
[----:B------:R-:W3:Y:S01]  /*349e0*/  LDL.LU R232, [R1+0x758] ;  /* 0x0007580001e87983 */ /* 0x000ee20000300800 */
[----:B----4-:R-:W-:-:S04]  /*349f0*/  IADD3 R158, P4, R236, R10, RZ ;  /* 0x0000000aec9e7210 */ /* 0x010fc80007f9e0ff */
[----:B------:R-:W-:Y:S02]  /*34a00*/  LEA.HI.X.SX32 R159, R236, R0, 0x1, P4 ;  /* 0x00000000ec9f7211 */ /* 0x000fe400020f0eff */
[----:B------:R-:W4:Y:S04]  /*34a10*/  LDL.LU R236, [R1+0x75c] ;  /* 0x00075c0001ec7983 */ /* 0x000f280000300800 */
[----:B------:R-:W-:Y:S01]  /*34a20*/  STL.64 [R1+0x1248], R158 ;  /* 0x0012489e01007387 */ /* 0x000fe20000100a00 */
        /* <DEDUP_REMOVED lines=11> */
[----:B------:R3:W-:Y:S01]  /*34ae0*/  STL.64 [R1+0x1250], R8 ;  /* 0x0012500801007387 */ /* 0x0007e20000100a00 */
[----:B------:R-:W-:-:S04]  /*34af0*/  IADD3 R62, P4, R222, R10, RZ ;  /* 0x0000000ade3e7210 */ /* 0x000fc80007f9e0ff */
        /* <DEDUP_REMOVED lines=41> */
[----:B------:R-:W2:Y:S01]  /*34d90*/  LDL.LU R240, [R1+0x794] ;  /* 0x0007940001f07983 */ /* 0x000ea20000300800 */
[----:B0-----:R-:W-:-:S04]  /*34da0*/  IADD3 R8, P4, R222, R10, RZ ;  /* 0x0000000ade087210 */ /* 0x001fc80007f9e0ff */
[----:B------:R-:W-:Y:S02]  /*34db0*/  LEA.HI.X.SX32 R9, R222, R0, 0x1, P4 ;  /* 0x00000000de097211 */ /* 0x000fe400020f0eff */
[----:B------:R-:W2:Y:S04]  /*34dc0*/  LDL.LU R222, [R1+0x798] ;  /* 0x0007980001de7983 */ /* 0x000ea80000300800 */
[----:B------:R3:W-:Y:S02]  /*34dd0*/  STL.64 [R1+0x838], R8 ;  /* 0x0008380801007387 */ /* 0x0007e40000100a00 */
[----:B---3--:R-:W-:-:S04]  /*34de0*/  IADD3 R8, P4, R224, R10, RZ ;  /* 0x0000000ae0087210 */ /* 0x008fc80007f9e0ff */
[----:B------:R-:W-:Y:S02]  /*34df0*/  LEA.HI.X.SX32 R9, R224, R0, 0x1, P4 ;  /* 0x00000000e0097211 */ /* 0x000fe400020f0eff */
[----:B------:R-:W3:Y:S04]  /*34e00*/  LDL.LU R224, [R1+0x79c] ;  /* 0x00079c0001e07983 */ /* 0x000ee80000300800 */
[----:B------:R0:W-:Y:S01]  /*34e10*/  STL.64 [R1+0x830], R8 ;  /* 0x0008300801007387 */ /* 0x0001e20000100a00 */
[----:B------:R-:W-:-:S04]  /*34e20*/  IADD3 R154, P4, R226, R10, RZ ;  /* 0x0000000ae29a7210 */ /* 0x000fc80007f9e0ff */
[----:B------:R-:W-:Y:S02]  /*34e30*/  LEA.HI.X.SX32 R155, R226, R0, 0x1, P4 ;  /* 0x00000000e29b7211 */ /* 0x000fe400020f0eff */
[----:B------:R-:W3:Y:S01]  /*34e40*/  LDL.LU R226, [R1+0x7a0] ;  /* 0x0007a00001e27983 */ /* 0x000ee20000300800 */
        /* <DEDUP_REMOVED lines=59> */
[----:B----4-:R-:W-:-:S04]  /*35200*/  IADD3 R150, P4, R236, R10, RZ ;  /* 0x0000000aec967210 */ /* 0x010fc80007f9e0ff */
[----:B------:R-:W-:Y:S02]  /*35210*/  LEA.HI.X.SX32 R151, R236, R0, 0x1, P4 ;  /* 0x00000000ec977211 */ /* 0x000fe400020f0eff */
[----:B------:R-:W4:Y:S01]  /*35220*/  LDL.LU R236, [R1+0xb34] ;  /* 0x000b340001ec7983 */ /* 0x000f220000300800 */
        /* <DEDUP_REMOVED lines=100> */
[----:B------:R-:W2:Y:S01]  /*35870*/  LDL.LU R222, [R1+0xba4] ;  /* 0x000ba40001de7983 */ /* 0x000ea20000300800 */
        /* <DEDUP_REMOVED lines=73> */
[----:B------:R2:W-:Y:S01]  /*35d10*/  STL.64 [R1+0x640], R8 ;  /* 0x0006400801007387 */ /* 0x0005e20000100a00 */
[----:B------:R-:W-:-:S04]  /*35d20*/  IADD3 R138, P4, R234, R10, RZ ;  /* 0x0000000aea8a7210 */ /* 0x000fc80007f9e0ff */
[----:B------:R-:W-:Y:S02]  /*35d30*/  LEA.HI.X.SX32 R139, R234, R0, 0x1, P4 ;  /* 0x00000000ea8b7211 */ /* 0x000fe400020f0eff */
[----:B------:R-:W4:Y:S01]  /*35d40*/  LDL.LU R234, [R1+0xc00] ;  /* 0x000c000001ea7983 */ /* 0x000f220000300800 */
        /* <DEDUP_REMOVED lines=51> */
[----:B------:R0:W-:Y:S01]  /*36080*/  STL.64 [R1+0x5d0], R8 ;  /* 0x0005d00801007387 */ /* 0x0001e20000100a00 */
[----:B---3--:R-:W-:-:S04]  /*36090*/  IADD3 R132, P4, R224, R10, RZ ;  /* 0x0000000ae0847210 */ /* 0x008fc80007f9e0ff */
        /* <DEDUP_REMOVED lines=237> */
[----:B------:R0:W-:Y:S01]  /*36f70*/  STL.64 [R1+0x3e0], R8 ;  /* 0x0003e00801007387 */ /* 0x0001e20000100a00 */
[----:B------:R-:W-:-:S04]  /*36f80*/  IADD3 R116, P4, R220, R10, RZ ;  /* 0x0000000adc747210 */ /* 0x000fc80007f9e0ff */
[----:B------:R-:W-:Y:S02]  /*36f90*/  LEA.HI.X.SX32 R117, R220, R0, 0x1, P4 ;  /* 0x00000000dc757211 */ /* 0x000fe400020f0eff */
[----:B------:R-:W4:Y:S01]  /*36fa0*/  LDL.LU R220, [R1+0xf84] ;  /* 0x000f840001dc7983 */ /* 0x000f220000300800 */
        /* <DEDUP_REMOVED lines=689> */
[----:B------:R-:W2:Y:S01]  /*39ac0*/  LDL.LU R208, [R1+0xe70] ;  /* 0x000e700001d07983 */ /* 0x000ea20000300800 */
[----:B0-----:R-:W-:-:S04]  /*39ad0*/  IADD3 R8, P4, R222, R10, RZ ;  /* 0x0000000ade087210 */ /* 0x001fc80007f9e0ff */
[----:B------:R-:W-:-:S05]  /*39ae0*/  LEA.HI.X.SX32 R9, R222, R0, 0x1, P4 ;  /* 0x00000000de097211 */ /* 0x000fca00020f0eff */
[----:B------:R3:W-:Y:S04]  /*39af0*/  STL.64 [R1+0xb10], R8 ;  /* 0x000b100801007387 */ /* 0x0007e80000100a00 */
[----:B------:R-:W2:Y:S04]  /*39b00*/  LDL.LU R210, [R1+0xe74] ;  /* 0x000e740001d27983 */ /* 0x000ea80000300800 */
[----:B------:R-:W2:Y:S01]  /*39b10*/  LDL.LU R212, [R1+0xe78] ;  /* 0x000e780001d47983 */ /* 0x000ea20000300800 */
[----:B---3--:R-:W-:-:S04]  /*39b20*/  IADD3 R8, P4, R224, R10, RZ ;  /* 0x0000000ae0087210 */ /* 0x008fc80007f9e0ff */
[----:B------:R-:W-:-:S05]  /*39b30*/  LEA.HI.X.SX32 R9, R224, R0, 0x1, P4 ;  /* 0x00000000e0097211 */ /* 0x000fca00020f0eff */
[----:B------:R0:W-:Y:S04]  /*39b40*/  STL.64 [R1+0x150], R8 ;  /* 0x0001500801007387 */ /* 0x0001e80000100a00 */
[----:B------:R-:W3:Y:S04]  /*39b50*/  LDL.LU R214, [R1+0xe7c] ;  /* 0x000e7c0001d67983 */ /* 0x000ee80000300800 */
[----:B------:R-:W3:Y:S04]  /*39b60*/  LDL.LU R216, [R1+0xe80] ;  /* 0x000e800001d87983 */ /* 0x000ee80000300800 */
[----:B------:R-:W3:Y:S04]  /*39b70*/  LDL.LU R218, [R1+0xe84] ;  /* 0x000e840001da7983 */ /* 0x000ee80000300800 */
[----:B------:R-:W3:Y:S01]  /*39b80*/  LDL.LU R220, [R1+0xe88] ;  /* 0x000e880001dc7983 */ /* 0x000ee20000300800 */
[----:B------:R-:W-:-:S04]  /*39b90*/  IADD3 R74, P4, R226, R10, RZ ;  /* 0x0000000ae24a7210 */ /* 0x000fc80007f9e0ff */
[----:B------:R-:W-:Y:S02]  /*39ba0*/  LEA.HI.X.SX32 R75, R226, R0, 0x1, P4 ;  /* 0x00000000e24b7211 */ /* 0x000fe400020f0eff */
[----:B0-----:R-:W-:-:S04]  /*39bb0*/  IADD3 R8, P4, R228, R10, RZ ;  /* 0x0000000ae4087210 */ /* 0x001fc80007f9e0ff */
[----:B------:R-:W-:-:S05]  /*39bc0*/  LEA.HI.X.SX32 R9, R228, R0, 0x1, P4 ;  /* 0x00000000e4097211 */ /* 0x000fca00020f0eff */
[----:B------:R0:W-:Y:S04]  /*39bd0*/  STL.64 [R1+0x140], R8 ;  /* 0x0001400801007387 */ /* 0x0001e80000100a00 */
[----:B------:R-:W3:Y:S04]  /*39be0*/  LDL.LU R222, [R1+0xe8c] ;  /* 0x000e8c0001de7983 */ /* 0x000ee80000300800 */
[----:B------:R-:W3:Y:S01]  /*39bf0*/  LDL.LU R224, [R1+0xe90] ;  /* 0x000e900001e07983 */ /* 0x000ee20000300800 */
        /* <DEDUP_REMOVED lines=10> */
[----:B----4-:R-:W-:-:S04]  /*39ca0*/  IADD3 R8, P4, R236, R10, RZ ;  /* 0x0000000aec087210 */ /* 0x010fc80007f9e0ff */
[----:B------:R-:W-:-:S05]  /*39cb0*/  LEA.HI.X.SX32 R9, R236, R0, 0x1, P4 ;  /* 0x00000000ec097211 */ /* 0x000fca00020f0eff */
[----:B------:R0:W-:Y:S04]  /*39cc0*/  STL.64 [R1+0x128], R8 ;  /* 0x0001280801007387 */ /* 0x0001e80000100a00 */
        /* <DEDUP_REMOVED lines=12> */
[----:B0-----:R-:W-:-:S04]  /*39d90*/  IADD3 R8, P4, R210, R10, RZ ;  /* 0x0000000ad2087210 */ /* 0x001fc80007f9e0ff */
[----:B------:R-:W-:-:S05]  /*39da0*/  LEA.HI.X.SX32 R9, R210, R0, 0x1, P4 ;  /* 0x00000000d2097211 */ /* 0x000fca00020f0eff */
[----:B------:R0:W-:Y:S02]  /*39db0*/  STL.64 [R1+0x108], R8 ;  /* 0x0001080801007387 */ /* 0x0001e40000100a00 */
[----:B0-----:R-:W-:-:S04]  /*39dc0*/  IADD3 R8, P4, R212, R10, RZ ;  /* 0x0000000ad4087210 */ /* 0x001fc80007f9e0ff */
[----:B------:R-:W-:-:S05]  /*39dd0*/  LEA.HI.X.SX32 R9, R212, R0, 0x1, P4 ;  /* 0x00000000d4097211 */ /* 0x000fca00020f0eff */
[----:B------:R3:W-:Y:S02]  /*39de0*/  STL.64 [R1+0x100], R8 ;  /* 0x0001000801007387 */ /* 0x0007e40000100a00 */
[----:B---3--:R-:W-:-:S04]  /*39df0*/  IADD3 R8, P4, R214, R10, RZ ;  /* 0x0000000ad6087210 */ /* 0x008fc80007f9e0ff */
        /* <DEDUP_REMOVED lines=9> */
[----:B------:R-:W-:Y:S02]  /*39e90*/  LEA.HI.X.SX32 R9, R220, R0, 0x1, P4 ;  /* 0x00000000dc097211 */ /* 0x000fe400020f0eff */
[----:B------:R-:W-:-:S04]  /*39ea0*/  IADD3 R68, P4, R222, R10, RZ ;  /* 0x0000000ade447210 */ /* 0x000fc80007f9e0ff */
[----:B------:R-:W-:Y:S02]  /*39eb0*/  LEA.HI.X.SX32 R69, R222, R0, 0x1, P4 ;  /* 0x00000000de457211 */ /* 0x000fe400020f0eff */
[C---:B------:R-:W-:Y:S01]  /*39ec0*/  IADD3 R242, P4, R224.reuse, R10, RZ ;  /* 0x0000000ae0f27210 */ /* 0x040fe20007f9e0ff */
[----:B------:R0:W-:Y:S03]  /*39ed0*/  STL.64 [R1+0xe0], R8 ;  /* 0x0000e00801007387 */ /* 0x0001e60000100a00 */
[----:B------:R-:W-:Y:S02]  /*39ee0*/  LEA.HI.X.SX32 R243, R224, R0, 0x1, P4 ;  /* 0x00000000e0f37211 */ /* 0x000fe400020f0eff */
[----:B0-----:R-:W-:-:S04]  /*39ef0*/  IADD3 R8, P4, R226, R10, RZ ;  /* 0x0000000ae2087210 */ /* 0x001fc80007f9e0ff */
[----:B------:R-:W-:Y:S02]  /*39f00*/  LEA.HI.X.SX32 R9, R226, R0, 0x1, P4 ;  /* 0x00000000e2097211 */ /* 0x000fe400020f0eff */
[----:B------:R-:W-:-:S03]  /*39f10*/  IADD3 R70, P4, R228, R10, RZ ;  /* 0x0000000ae4467210 */ /* 0x000fc60007f9e0ff */
[----:B------:R0:W-:Y:S01]  /*39f20*/  STL.64 [R1+0xc8], R8 ;  /* 0x0000c80801007387 */ /* 0x0001e20000100a00 */
[----:B------:R-:W-:Y:S02]  /*39f30*/  LEA.HI.X.SX32 R71, R228, R0, 0x1, P4 ;  /* 0x00000000e4477211 */ /* 0x000fe400020f0eff */
[----:B0-----:R-:W-:-:S04]  /*39f40*/  IADD3 R8, P4, R230, R10, RZ ;  /* 0x0000000ae6087210 */ /* 0x001fc80007f9e0ff */
[----:B------:R-:W-:-:S05]  /*39f50*/  LEA.HI.X.SX32 R9, R230, R0, 0x1, P4 ;  /* 0x00000000e6097211 */ /* 0x000fca00020f0eff */
[----:B------:R0:W-:Y:S02]  /*39f60*/  STL.64 [R1+0xb8], R8 ;  /* 0x0000b80801007387 */ /* 0x0001e40000100a00 */
[----:B0-----:R-:W-:-:S04]  /*39f70*/  IADD3 R8, P4, R232, R10, RZ ;  /* 0x0000000ae8087210 */ /* 0x001fc80007f9e0ff */
[----:B------:R-:W-:-:S05]  /*39f80*/  LEA.HI.X.SX32 R9, R232, R0, 0x1, P4 ;  /* 0x00000000e8097211 */ /* 0x000fca00020f0eff */
[----:B------:R4:W-:Y:S02]  /*39f90*/  STL.64 [R1+0xb0], R8 ;  /* 0x0000b00801007387 */ /* 0x0009e40000100a00 */
[----:B----4-:R-:W-:-:S04]  /*39fa0*/  IADD3 R8, P4, R236, R10, RZ ;  /* 0x0000000aec087210 */ /* 0x010fc80007f9e0ff */
[----:B------:R-:W-:-:S05]  /*39fb0*/  LEA.HI.X.SX32 R9, R236, R0, 0x1, P4 ;  /* 0x00000000ec097211 */ /* 0x000fca00020f0eff */
[----:B------:R0:W-:Y:S02]  /*39fc0*/  STL.64 [R1+0xa8], R8 ;  /* 0x0000a80801007387 */ /* 0x0001e40000100a00 */
[----:B0-----:R-:W-:-:S04]  /*39fd0*/  IADD3 R8, P4, R234, R10, RZ ;  /* 0x0000000aea087210 */ /* 0x001fc80007f9e0ff */
[----:B------:R-:W-:-:S05]  /*39fe0*/  LEA.HI.X.SX32 R9, R234, R0, 0x1, P4 ;  /* 0x00000000ea097211 */ /* 0x000fca00020f0eff */
[----:B------:R2:W-:Y:S02]  /*39ff0*/  STL.64 [R1+0xa0], R8 ;  /* 0x0000a00801007387 */ /* 0x0005e40000100a00 */
[----:B--2---:R-:W-:-:S04]  /*3a000*/  IADD3 R8, P4, R240, R10, RZ ;  /* 0x0000000af0087210 */ /* 0x004fc80007f9e0ff */
        /* <DEDUP_REMOVED lines=41> */
[----:B------:R0:W-:Y:S01]  /*3a2a0*/  STL.64 [R1+0x28], R8 ;  /* 0x0000280801007387 */ /* 0x0001e20000100a00 */
[----:B------:R-:W-:Y:S02]  /*3a2b0*/  IMAD.MOV.U32 R164, RZ, RZ, R56 ;  /* 0x000000ffffa47224 */ /* 0x000fe400078e0038 */
[----:B------:R-:W-:Y:S01]  /*3a2c0*/  IMAD.MOV.U32 R165, RZ, RZ, R57 ;  /* 0x000000ffffa57224 */ /* 0x000fe200078e0039 */
[----:B0-----:R-:W-:-:S04]  /*3a2d0*/  IADD3 R8, P4, R34, R10, RZ ;  /* 0x0000000a22087210 */ /* 0x001fc80007f9e0ff */
[----:B------:R-:W-:Y:S02]  /*3a2e0*/  LEA.HI.X.SX32 R9, R34, R0, 0x1, P4 ;  /* 0x0000000022097211 */ /* 0x000fe400020f0eff */
[----:B------:R-:W-:Y:S01]  /*3a2f0*/  IADD3 R56, P4, R35, R10, RZ ;  /* 0x0000000a23387210 */ /* 0x000fe20007f9e0ff */
[----:B------:R-:W-:-:S03]  /*3a300*/  IMAD.MOV.U32 R170, RZ, RZ, R58 ;  /* 0x000000ffffaa7224 */ /* 0x000fc600078e003a */
[----:B------:R-:W-:Y:S02]  /*3a310*/  LEA.HI.X.SX32 R57, R35, R0, 0x1, P4 ;  /* 0x0000000023397211 */ /* 0x000fe400020f0eff */
[C---:B------:R-:W-:Y:S01]  /*3a320*/  IADD3 R58, P4, R36.reuse, R10, RZ ;  /* 0x0000000a243a7210 */ /* 0x040fe20007f9e0ff */
[----:B------:R-:W-:Y:S02]  /*3a330*/  IMAD.MOV.U32 R171, RZ, RZ, R59 ;  /* 0x000000ffffab7224 */ /* 0x000fe400078e003b */
[----:B------:R-:W-:Y:S01]  /*3a340*/  IMAD.MOV.U32 R168, RZ, RZ, R60 ;  /* 0x000000ffffa87224 */ /* 0x000fe200078e003c */
[----:B------:R-:W-:Y:S02]  /*3a350*/  LEA.HI.X.SX32 R59, R36, R0, 0x1, P4 ;  /* 0x00000000243b7211 */ /* 0x000fe400020f0eff */
[----:B------:R-:W-:Y:S01]  /*3a360*/  IADD3 R60, P4, R37, R10, RZ ;  /* 0x0000000a253c7210 */ /* 0x000fe20007f9e0ff */
[----:B------:R-:W-:-:S03]  /*3a370*/  IMAD.MOV.U32 R169, RZ, RZ, R61 ;  /* 0x000000ffffa97224 */ /* 0x000fc600078e003d */
        /* <DEDUP_REMOVED lines=8> */
[C---:B------:R-:W-:Y:S01]  /*3a400*/  IADD3 R14, P4, R40.reuse, R10, RZ ;  /* 0x0000000a280e7210 */ /* 0x040fe20007f9e0ff */
[----:B------:R-:W-:Y:S02]  /*3a410*/  IMAD.MOV.U32 R167, RZ, RZ, R15 ;  /* 0x000000ffffa77224 */ /* 0x000fe400078e000f */
[----:B------:R-:W-:Y:S01]  /*3a420*/  IMAD.MOV.U32 R162, RZ, RZ, R16 ;  /* 0x000000ffffa27224 */ /* 0x000fe200078e0010 */
[----:B------:R-:W-:-:S02]  /*3a430*/  LEA.HI.X.SX32 R15, R40, R0, 0x1, P4 ;  /* 0x00000000280f7211 */ /* 0x000fc400020f0eff */
        /* <DEDUP_REMOVED lines=13> */
[----:B------:R-:W-:-:S04]  /*3a510*/  IADD3 R24, P4, R45, R10, RZ ;  /* 0x0000000a2d187210 */ /* 0x000fc80007f9e0ff */
        /* <DEDUP_REMOVED lines=85> */
[----:B------:R-:W-:Y:S02]  /*3aa70*/  IADD3 R234, P4, R235, R10, RZ ;  /* 0x0000000aebea7210 */ /* 0x000fe40007f9e0ff */
[----:B------:R-:W-:Y:S02]  /*3aa80*/  LOP3.LUT P5, RZ, R5, 0x4000, RZ, 0xc0, !PT ;  /* 0x0000400005ff7812 */ /* 0x000fe400078ac0ff */
[----:B------:R-:W-:Y:S02]  /*3aa90*/  LEA.HI.X.SX32 R235, R235, R0, 0x1, P4 ;  /* 0x00000000ebeb7211 */ /* 0x000fe400020f0eff */
[----:B------:R-:W-:-:S04]  /*3aaa0*/  IADD3 R236, P4, R237, R10, RZ ;  /* 0x0000000aedec7210 */ /* 0x000fc80007f9e0ff */
[----:B------:R-:W-:Y:S02]  /*3aab0*/  LEA.HI.X.SX32 R237, R237, R0, 0x1, P4 ;  /* 0x00000000eded7211 */ /* 0x000fe400020f0eff */
[C---:B------:R-:W-:Y:S02]  /*3aac0*/  IADD3 R238, P4, R239.reuse, R10, RZ ;  /* 0x0000000aefee7210 */ /* 0x040fe40007f9e0ff */
[----:B------:R-:W-:Y:S02]  /*3aad0*/  LOP3.LUT R2, R2, 0xffffffef, RZ, 0xc0, !PT ;  /* 0xffffffef02027812 */ /* 0x000fe400078ec0ff */
[----:B------:R-:W-:Y:S02]  /*3aae0*/  LEA.HI.X.SX32 R239, R239, R0, 0x1, P4 ;  /* 0x00000000efef7211 */ /* 0x000fe400020f0eff */
[----:B------:R-:W-:Y:S02]  /*3aaf0*/  IADD3 R240, P4, R241, R10, RZ ;  /* 0x0000000af1f07210 */ /* 0x000fe40007f9e0ff */
[----:B------:R-:W-:-:S02]  /*3ab00*/  @P5 LOP3.LUT R2, R2, 0x10, RZ, 0xfc, !PT ;  /* 0x0000001002025812 */ /* 0x000fc400078efcff */
[----:B------:R-:W-:Y:S02]  /*3ab10*/  LOP3.LUT P5, RZ, R5, 0x1000, RZ, 0xc0, !PT ;  /* 0x0000100005ff7812 */ /* 0x000fe400078ac0ff */
[----:B------:R-:W-:Y:S02]  /*3ab20*/  LEA.HI.X.SX32 R241, R241, R0, 0x1, P4 ;  /* 0x00000000f1f17211 */ /* 0x000fe400020f0eff */
[----:B------:R-:W-:-:S04]  /*3ab30*/  IADD3 R10, P4, R252, R10, RZ ;  /* 0x0000000afc0a7210 */ /* 0x000fc80007f9e0ff */
[----:B------:R-:W-:Y:S02]  /*3ab40*/  LEA.HI.X.SX32 R11, R252, R0, 0x1, P4 ;  /* 0x00000000fc0b7211 */ /* 0x000fe400020f0eff */
[----:B------:R-:W-:Y:S02]  /*3ab50*/  LOP3.LUT P4, RZ, R5, 0x2000, RZ, 0xc0, !PT ;  /* 0x0000200005ff7812 */ /* 0x000fe4000788c0ff */
[----:B------:R-:W-:-:S05]  /*3ab60*/  PRMT R252, R178, 0x7771, RZ ;  /* 0x00007771b2fc7816 */ /* 0x000fca00000000ff */
[----:B------:R0:W-:Y:S01]  /*3ab70*/  @P5 STG.E.U8 desc[UR32][R158.64], R252 ;  /* 0x000000fc9e005986 */ /* 0x0001e2000c101120 */
[----:B------:R-:W-:Y:S02]  /*3ab80*/  LOP3.LUT P5, RZ, R2, 0x10, RZ, 0xc0, !PT ;  /* 0x0000001002ff7812 */ /* 0x000fe400078ac0ff */
[C---:B------:R-:W-:Y:S02]  /*3ab90*/  LOP3.LUT P6, RZ, R5.reuse, 0x8000, RZ, 0xc0, !PT ;  /* 0x0000800005ff7812 */ /* 0x040fe400078cc0ff */
[----:B------:R-:W-:Y:S02]  /*3aba0*/  LOP3.LUT P0, RZ, R5, 0x10000, RZ, 0xc0, !PT ;  /* 0x0001000005ff7812 */ /* 0x000fe4000780c0ff */
[----:B0-----:R-:W-:-:S05]  /*3abb0*/  PRMT R252, R179, 0x7770, RZ ;  /* 0x00007770b3fc7816 */ /* 0x001fca00000000ff */
[----:B------:R0:W-:Y:S01]  /*3abc0*/  @P4 STG.E.U8 desc[UR32][R156.64], R252 ;  /* 0x000000fc9c004986 */ /* 0x0001e2000c101120 */
[----:B------:R-:W-:Y:S02]  /*3abd0*/  LOP3.LUT P1, RZ, R5, 0x20000, RZ, 0xc0, !PT ;  /* 0x0002000005ff7812 */ /* 0x000fe4000782c0ff */
[----:B0-----:R-:W-:-:S05]  /*3abe0*/  PRMT R252, R179, 0x7771, RZ ;  /* 0x00007771b3fc7816 */ /* 0x001fca00000000ff */
[----:B------:R0:W-:Y:S01]  /*3abf0*/  @P5 STG.E.U8 desc[UR32][R162.64], R252 ;  /* 0x000000fca2005986 */ /* 0x0001e2000c101120 */
[C---:B------:R-:W-:Y:S02]  /*3ac00*/  LOP3.LUT P2, RZ, R5.reuse, 0x40000, RZ, 0xc0, !PT ;  /* 0x0004000005ff7812 */ /* 0x040fe4000784c0ff */
[----:B------:R-:W-:Y:S02]  /*3ac10*/  LOP3.LUT P3, RZ, R5, 0x80000, RZ, 0xc0, !PT ;  /* 0x0008000005ff7812 */ /* 0x000fe4000786c0ff */
[C---:B0-----:R-:W-:Y:S02]  /*3ac20*/  PRMT R252, R176.reuse, 0x7772, RZ ;  /* 0x00007772b0fc7816 */ /* 0x041fe400000000ff */
[----:B------:R-:W-:-:S03]  /*3ac30*/  PRMT R176, R176, 0x7773, RZ ;  /* 0x00007773b0b07816 */ /* 0x000fc600000000ff */
[----:B------:R-:W-:Y:S04]  /*3ac40*/  @P6 STG.E.U8 desc[UR32][R160.64], R252 ;  /* 0x000000fca0006986 */ /* 0x000fe8000c101120 */
[----:B------:R0:W-:Y:S01]  /*3ac50*/  @P0 STG.E.U8 desc[UR32][R166.64], R176 ;  /* 0x000000b0a6000986 */ /* 0x0001e2000c101120 */
[----:B------:R-:W-:Y:S02]  /*3ac60*/  LOP3.LUT P0, RZ, R5, 0x100000, RZ, 0xc0, !PT ;  /* 0x0010000005ff7812 */ /* 0x000fe4000780c0ff */
[C---:B0-----:R-:W-:Y:S02]  /*3ac70*/  PRMT R176, R177.reuse, 0x7772, RZ ;  /* 0x00007772b1b07816 */ /* 0x041fe400000000ff */
[----:B------:R-:W-:-:S03]  /*3ac80*/  PRMT R177, R177, 0x7773, RZ ;  /* 0x00007773b1b17816 */ /* 0x000fc600000000ff */
[----:B------:R0:W-:Y:S04]  /*3ac90*/  @P1 STG.E.U8 desc[UR32][R164.64], R176 ;  /* 0x000000b0a4001986 */ /* 0x0001e8000c101120 */
[----:B------:R-:W-:Y:S01]  /*3aca0*/  @P2 STG.E.U8 desc[UR32][R170.64], R177 ;  /* 0x000000b1aa002986 */ /* 0x000fe2000c101120 */
[----:B0-----:R-:W-:-:S03]  /*3acb0*/  PRMT R176, R178, 0x7772, RZ ;  /* 0x00007772b2b07816 */ /* 0x001fc600000000ff */
[----:B------:R-:W-:Y:S01]  /*3acc0*/  STL.64 [R1+0x20], R8 ;  /* 0x0000200801007387 */ /* 0x000fe20000100a00 */
[----:B------:R-:W-:-:S03]  /*3acd0*/  PRMT R178, R178, 0x7773, RZ ;  /* 0x00007773b2b27816 */ /* 0x000fc600000000ff */
[----:B------:R0:W-:Y:S04]  /*3ace0*/  @P3 STG.E.U8 desc[UR32][R168.64], R176 ;  /* 0x000000b0a8003986 */ /* 0x0001e8000c101120 */
[----:B------:R1:W-:Y:S04]  /*3acf0*/  @P0 STG.E.U8 desc[UR32][R172.64], R178 ;  /* 0x000000b2ac000986 */ /* 0x0003e8000c101120 */
[----:B0-----:R-:W2:Y:S04]  /*3ad00*/  LDL.LU.64 R168, [R1+0xab8] ;  /* 0x000ab80001a87983 */ /* 0x001ea80000300a00 */
[----:B------:R-:W3:Y:S04]  /*3ad10*/  LDL.LU.64 R162, [R1+0xab0] ;  /* 0x000ab00001a27983 */ /* 0x000ee80000300a00 */
[----:B------:R-:W4:Y:S04]  /*3ad20*/  LDL.LU.64 R160, [R1+0xaa8] ;  /* 0x000aa80001a07983 */ /* 0x000f280000300a00 */
[----:B------:R-:W4:Y:S04]  /*3ad30*/  LDL.LU.64 R166, [R1+0xaa0] ;  /* 0x000aa00001a67983 */ /* 0x000f280000300a00 */
[----:B------:R-:W4:Y:S04]  /*3ad40*/  LDL.LU.64 R164, [R1+0xa98] ;  /* 0x000a980001a47983 */ /* 0x000f280000300a00 */
[----:B-1----:R-:W4:Y:S01]  /*3ad50*/  LDL.LU.64 R172, [R1+0x1280] ;  /* 0x0012800001ac7983 */ /* 0x002f220000300a00 */
[----:B------:R-:W-:-:S02]  /*3ad60*/  LOP3.LUT P4, RZ, R6, 0x1, RZ, 0xc0, !PT ;  /* 0x0000000106ff7812 */ /* 0x000fc4000788c0ff */
[----:B------:R-:W-:Y:S01]  /*3ad70*/  LOP3.LUT R0, R0, 0xefffffff, RZ, 0xc0, !PT ;  /* 0xefffffff00007812 */ /* 0x000fe200078ec0ff */
[----:B------:R-:W4:Y:S10]  /*3ad80*/  LDL.LU.64 R170, [R1+0xa88] ;  /* 0x000a880001aa7983 */ /* 0x000f340000300a00 */
[----:B------:R-:W-:-:S02]  /*3ad90*/  @P4 LOP3.LUT R0, R0, 0x10000000, RZ, 0xfc, !PT ;  /* 0x1000000000004812 */ /* 0x000fc400078efcff */
[----:B------:R-:W-:Y:S02]  /*3ada0*/  LOP3.LUT P4, RZ, R5, 0x80000000, RZ, 0xc0, !PT ;  /* 0x8000000005ff7812 */ /* 0x000fe4000788c0ff */
[----:B------:R-:W-:-:S11]  /*3adb0*/  LOP3.LUT R0, R0, 0xdfffffff, RZ, 0xc0, !PT ;  /* 0xdfffffff00007812 */ /* 0x000fd600078ec0ff */
[----:B------:R-:W-:Y:S02]  /*3adc0*/  @P4 LOP3.LUT R0, R0, 0x20000000, RZ, 0xfc, !PT ;  /* 0x2000000000004812 */ /* 0x000fe400078efcff */
        /* <DEDUP_REMOVED lines=12> */
[C---:B------:R-:W-:Y:S02]  /*3ae90*/  LOP3.LUT P4, RZ, R5.reuse, 0x4000000, RZ, 0xc0, !PT ;  /* 0x0400000005ff7812 */ /* 0x040fe4000788c0ff */
[----:B------:R-:W-:Y:S02]  /*3aea0*/  LOP3.LUT R2, R2, 0xfffffffb, RZ, 0xc0, !PT ;  /* 0xfffffffb02027812 */ /* 0x000fe400078ec0ff */
[----:B------:R-:W-:-:S09]  /*3aeb0*/  LOP3.LUT P1, RZ, R5, 0x200000, RZ, 0xc0, !PT ;  /* 0x0020000005ff7812 */ /* 0x000fd2000782c0ff */
[----:B------:R-:W-:Y:S02]  /*3aec0*/  @P4 LOP3.LUT R2, R2, 0x4, RZ, 0xfc, !PT ;  /* 0x0000000402024812 */ /* 0x000fe400078efcff */
[C---:B------:R-:W-:Y:S02]  /*3aed0*/  LOP3.LUT P4, RZ, R5.reuse, 0x2000000, RZ, 0xc0, !PT ;  /* 0x0200000005ff7812 */ /* 0x040fe4000788c0ff */
[C---:B------:R-:W-:Y:S02]  /*3aee0*/  LOP3.LUT P2, RZ, R5.reuse, 0x400000, RZ, 0xc0, !PT ;  /* 0x0040000005ff7812 */ /* 0x040fe4000784c0ff */
[----:B------:R-:W-:Y:S02]  /*3aef0*/  LOP3.LUT P3, RZ, R5, 0x800000, RZ, 0xc0, !PT ;  /* 0x0080000005ff7812 */ /* 0x000fe4000786c0ff */
[----:B------:R-:W-:Y:S02]  /*3af00*/  LOP3.LUT R2, R2, 0xfffffff7, RZ, 0xc0, !PT ;  /* 0xfffffff702027812 */ /* 0x000fe400078ec0ff */
[----:B------:R-:W-:-:S02]  /*3af10*/  PRMT R176, R179, 0x7772, RZ ;  /* 0x00007772b3b07816 */ /* 0x000fc400000000ff */
[----:B------:R-:W-:-:S03]  /*3af20*/  PRMT R179, R179, 0x7773, RZ ;  /* 0x00007773b3b37816 */ /* 0x000fc600000000ff */
[----:B------:R-:W-:Y:S02]  /*3af30*/  @P4 LOP3.LUT R2, R2, 0x8, RZ, 0xfc, !PT ;  /* 0x0000000802024812 */ /* 0x000fe400078efcff */
[----:B------:R-:W-:Y:S01]  /*3af40*/  LOP3.LUT P4, RZ, R5, 0x1000000, RZ, 0xc0, !PT ;  /* 0x0100000005ff7812 */ /* 0x000fe2000788c0ff */
[----:B--2---:R0:W-:Y:S04]  /*3af50*/  @P1 STG.E.U8 desc[UR32][R168.64], R176 ;  /* 0x000000b0a8001986 */ /* 0x0041e8000c101120 */
[----:B---3--:R1:W-:Y:S04]  /*3af60*/  @P2 STG.E.U8 desc[UR32][R162.64], R179 ;  /* 0x000000b3a2002986 */ /* 0x0083e8000c101120 */
[----:B0-----:R-:W2:Y:S04]  /*3af70*/  LDL.LU.64 R168, [R1+0xa80] ;  /* 0x000a800001a87983 */ /* 0x001ea80000300a00 */
[----:B-1----:R-:W3:Y:S01]  /*3af80*/  LDL.LU.64 R178, [R1+0xa70] ;  /* 0x000a700001b27983 */ /* 0x002ee20000300a00 */
[----:B----4-:R-:W-:-:S03]  /*3af90*/  PRMT R176, R172, 0x7770, RZ ;  /* 0x00007770acb07816 */ /* 0x010fc600000000ff */
[----:B------:R-:W4:Y:S04]  /*3afa0*/  LDL.LU.64 R8, [R1+0xa68] ;  /* 0x000a680001087983 */ /* 0x000f280000300a00 */
[----:B------:R0:W-:Y:S04]  /*3afb0*/  @P3 STG.E.U8 desc[UR32][R160.64], R176 ;  /* 0x000000b0a0003986 */ /* 0x0001e8000c101120 */
[----:B------:R-:W4:Y:S04]  /*3afc0*/  LDL.LU.64 R158, [R1+0xa60] ;  /* 0x000a6000019e7983 */ /* 0x000f280000300a00 */
[----:B------:R-:W4:Y:S01]  /*3afd0*/  LDL.LU.64 R156, [R1+0xa58] ;  /* 0x000a5800019c7983 */ /* 0x000f220000300a00 */
[----:B0-----:R-:W-:-:S03]  /*3afe0*/  PRMT R176, R172, 0x7771, RZ ;  /* 0x00007771acb07816 */ /* 0x001fc600000000ff */
[----:B------:R-:W4:Y:S04]  /*3aff0*/  LDL.LU.64 R162, [R1+0xa50] ;  /* 0x000a500001a27983 */ /* 0x000f280000300a00 */
[----:B------:R0:W-:Y:S01]  /*3b000*/  @P4 STG.E.U8 desc[UR32][R166.64], R176 ;  /* 0x000000b0a6004986 */ /* 0x0001e2000c101120 */
[----:B------:R-:W-:-:S03]  /*3b010*/  LOP3.LUT P4, RZ, R2, 0x8, RZ, 0xc0, !PT ;  /* 0x0000000802ff7812 */ /* 0x000fc6000788c0ff */
[----:B------:R-:W4:Y:S01]  /*3b020*/  LDL.LU.64 R160, [R1+0xa48] ;  /* 0x000a480001a07983 */ /* 0x000f220000300a00 */
[----:B0-----:R-:W-:-:S03]  /*3b030*/  PRMT R176, R173, 0x7770, RZ ;  /* 0x00007770adb07816 */ /* 0x001fc600000000ff */
[----:B------:R-:W4:Y:S06]  /*3b040*/  LDL.LU.64 R166, [R1+0xa40] ;  /* 0x000a400001a67983 */ /* 0x000f2c0000300a00 */
[----:B------:R0:W-:Y:S01]  /*3b050*/  @P4 STG.E.U8 desc[UR32][R164.64], R176 ;  /* 0x000000b0a4004986 */ /* 0x0001e2000c101120 */
[C---:B------:R-:W-:Y:S02]  /*3b060*/  LOP3.LUT P4, RZ, R2.reuse, 0x4, RZ, 0xc0, !PT ;  /* 0x0000000402ff7812 */ /* 0x040fe4000788c0ff */
[----:B0-----:R-:W-:Y:S01]  /*3b070*/  PRMT R176, R173, 0x7771, RZ ;  /* 0x00007771adb07816 */ /* 0x001fe200000000ff */
[----:B------:R-:W4:Y:S10]  /*3b080*/  LDL.LU.64 R164, [R1+0xa38] ;  /* 0x000a380001a47983 */ /* 0x000f340000300a00 */
[----:B------:R0:W-:Y:S04]  /*3b090*/  @P4 STG.E.U8 desc[UR32][R174.64], R176 ;  /* 0x000000b0ae004986 */ /* 0x0001e8000c101120 */
[----:B0-----:R-:W2:Y:S01]  /*3b0a0*/  LDL.LU.64 R174, [R1+0x1278] ;  /* 0x0012780001ae7983 */ /* 0x001ea20000300a00 */
[----:B------:R-:W-:-:S02]  /*3b0b0*/  LOP3.LUT P4, RZ, R2, 0x2, RZ, 0xc0, !PT ;  /* 0x0000000202ff7812 */ /* 0x000fc4000788c0ff */
[----:B--2---:R-:W-:-:S11]  /*3b0c0*/  PRMT R176, R174, 0x7770, RZ ;  /* 0x00007770aeb07816 */ /* 0x004fd600000000ff */
[----:B------:R0:W-:Y:S04]  /*3b0d0*/  @P4 STG.E.U8 desc[UR32][R170.64], R176 ;  /* 0x000000b0aa004986 */ /* 0x0001e8000c101120 */
[----:B0-----:R-:W2:Y:S04]  /*3b0e0*/  LDL.LU.64 R170, [R1+0x1270] ;  /* 0x0012700001aa7983 */ /* 0x001ea80000300a00 */
[----:B------:R-:W3:Y:S01]  /*3b0f0*/  LDL.LU.64 R176, [R1+0xa78] ;  /* 0x000a780001b07983 */ /* 0x000ee20000300a00 */
[----:B------:R-:W-:Y:S02]  /*3b100*/  LOP3.LUT P4, RZ, R2, 0x1, RZ, 0xc0, !PT ;  /* 0x0000000102ff7812 */ /* 0x000fe4000788c0ff */
[----:B------:R-:W-:-:S11]  /*3b110*/  PRMT R2, R174, 0x7771, RZ ;  /* 0x00007771ae027816 */ /* 0x000fd600000000ff */
[----:B------:R0:W-:Y:S04]  /*3b120*/  @P4 STG.E.U8 desc[UR32][R168.64], R2 ;  /* 0x00000002a8004986 */ /* 0x0001e8000c101120 */
[----:B0-----:R-:W2:Y:S01]  /*3b130*/  LDL.LU.64 R168, [R1+0x1268] ;  /* 0x0012680001a87983 */ /* 0x001ea20000300a00 */
[----:B------:R-:W-:Y:S02]  /*3b140*/  LOP3.LUT P4, RZ, R0, 0x80000000, RZ, 0xc0, !PT ;  /* 0x8000000000ff7812 */ /* 0x000fe4000788c0ff */
[----:B------:R-:W-:Y:S02]  /*3b150*/  PRMT R2, R175, 0x7770, RZ ;  /* 0x00007770af027816 */ /* 0x000fe400000000ff */
[C---:B------:R-:W-:Y:S02]  /*3b160*/  LOP3.LUT P5, RZ, R6.reuse, 0x2, RZ, 0xc0, !PT ;  /* 0x0000000206ff7812 */ /* 0x040fe400078ac0ff */
[----:B------:R-:W-:-:S02]  /*3b170*/  LOP3.LUT P6, RZ, R6, 0x4, RZ, 0xc0, !PT ;  /* 0x0000000406ff7812 */ /* 0x000fc400078cc0ff */
[C---:B------:R-:W-:Y:S02]  /*3b180*/  LOP3.LUT P0, RZ, R6.reuse, 0x8, RZ, 0xc0, !PT ;  /* 0x0000000806ff7812 */ /* 0x040fe4000780c0ff */
[C---:B------:R-:W-:Y:S02]  /*3b190*/  LOP3.LUT P1, RZ, R6.reuse, 0x10, RZ, 0xc0, !PT ;  /* 0x0000001006ff7812 */ /* 0x040fe4000782c0ff */
[C---:B------:R-:W-:Y:S02]  /*3b1a0*/  LOP3.LUT P2, RZ, R6.reuse, 0x20, RZ, 0xc0, !PT ;  /* 0x0000002006ff7812 */ /* 0x040fe4000784c0ff */
[----:B------:R-:W-:Y:S01]  /*3b1b0*/  LOP3.LUT P3, RZ, R6, 0x40, RZ, 0xc0, !PT ;  /* 0x0000004006ff7812 */ /* 0x000fe2000786c0ff */
[----:B---3--:R0:W-:Y:S01]  /*3b1c0*/  @P4 STG.E.U8 desc[UR32][R176.64], R2 ;  /* 0x00000002b0004986 */ /* 0x0081e2000c101120 */
[----:B------:R-:W-:Y:S02]  /*3b1d0*/  LOP3.LUT P4, RZ, R0, 0x40000000, RZ, 0xc0, !PT ;  /* 0x4000000000ff7812 */ /* 0x000fe4000788c0ff */
[----:B0-----:R-:W-:-:S11]  /*3b1e0*/  PRMT R2, R175, 0x7771, RZ ;  /* 0x00007771af027816 */ /* 0x001fd600000000ff */
[----:B------:R0:W-:Y:S01]  /*3b1f0*/  @P4 STG.E.U8 desc[UR32][R178.64], R2 ;  /* 0x00000002b2004986 */ /* 0x0001e2000c101120 */
[----:B------:R-:W-:Y:S02]  /*3b200*/  LOP3.LUT P4, RZ, R0, 0x20000000, RZ, 0xc0, !PT ;  /* 0x2000000000ff7812 */ /* 0x000fe4000788c0ff */
[----:B0-----:R-:W-:-:S11]  /*3b210*/  PRMT R2, R172, 0x7772, RZ ;  /* 0x00007772ac027816 */ /* 0x001fd600000000ff */
[----:B----4-:R0:W-:Y:S01]  /*3b220*/  @P4 STG.E.U8 desc[UR32][R8.64], R2 ;  /* 0x0000000208004986 */ /* 0x0101e2000c101120 */
[----:B------:R-:W-:Y:S02]  /*3b230*/  LOP3.LUT P4, RZ, R0, 0x10000000, RZ, 0xc0, !PT ;  /* 0x1000000000ff7812 */ /* 0x000fe4000788c0ff */
[----:B------:R-:W-:Y:S02]  /*3b240*/  PRMT R172, R172, 0x7773, RZ ;  /* 0x00007773acac7816 */ /* 0x000fe400000000ff */
[----:B0-----:R-:W-:-:S09]  /*3b250*/  PRMT R2, R173, 0x7772, RZ ;  /* 0x00007772ad027816 */ /* 0x001fd200000000ff */
[----:B------:R-:W-:Y:S01]  /*3b260*/  @P4 STG.E.U8 desc[UR32][R158.64], R172 ;  /* 0x000000ac9e004986 */ /* 0x000fe2000c101120 */
[----:B------:R-:W-:-:S03]  /*3b270*/  PRMT R173, R173, 0x7773, RZ ;  /* 0x00007773adad7816 */ /* 0x000fc600000000ff */
[----:B------:R0:W-:Y:S04]  /*3b280*/  @P5 STG.E.U8 desc[UR32][R156.64], R2 ;  /* 0x000000029c005986 */ /* 0x0001e8000c101120 */
[----:B------:R-:W-:Y:S01]  /*3b290*/  @P6 STG.E.U8 desc[UR32][R162.64], R173 ;  /* 0x000000ada2006986 */ /* 0x000fe2000c101120 */
[C---:B0-----:R-:W-:Y:S02]  /*3b2a0*/  PRMT R2, R174.reuse, 0x7772, RZ ;  /* 0x00007772ae027816 */ /* 0x041fe400000000ff */
[----:B------:R-:W-:-:S03]  /*3b2b0*/  PRMT R174, R174, 0x7773, RZ ;  /* 0x00007773aeae7816 */ /* 0x000fc600000000ff */
[----:B------:R0:W-:Y:S04]  /*3b2c0*/  @P0 STG.E.U8 desc[UR32][R160.64], R2 ;  /* 0x00000002a0000986 */ /* 0x0001e8000c101120 */
[----:B------:R-:W-:Y:S01]  /*3b2d0*/  @P1 STG.E.U8 desc[UR32][R166.64], R174 ;  /* 0x000000aea6001986 */ /* 0x000fe2000c101120 */
[C---:B0-----:R-:W-:Y:S02]  /*3b2e0*/  PRMT R2, R175.reuse, 0x7772, RZ ;  /* 0x00007772af027816 */ /* 0x041fe400000000ff */
[----:B------:R-:W-:-:S03]  /*3b2f0*/  PRMT R175, R175, 0x7773, RZ ;  /* 0x00007773afaf7816 */ /* 0x000fc600000000ff */
[----:B------:R-:W-:Y:S04]  /*3b300*/  @P2 STG.E.U8 desc[UR32][R164.64], R2 ;  /* 0x00000002a4002986 */ /* 0x000fe8000c101120 */
[----:B--2---:R0:W-:Y:S04]  /*3b310*/  @P3 STG.E.U8 desc[UR32][R168.64], R175 ;  /* 0x000000afa8003986 */ /* 0x0041e8000c101120 */
[----:B0-----:R-:W2:Y:S04]  /*3b320*/  LDL.LU.64 R168, [R1+0x1260] ;  /* 0x0012600001a87983 */ /* 0x001ea80000300a00 */
[----:B------:R-:W3:Y:S01]  /*3b330*/  LDL.LU.64 R164, [R1+0xa28] ;  /* 0x000a280001a47983 */ /* 0x000ee20000300a00 */
[----:B------:R-:W-:-:S02]  /*3b340*/  LOP3.LUT P0, RZ, R6, 0x80, RZ, 0xc0, !PT ;  /* 0x0000008006ff7812 */ /* 0x000fc4000780c0ff */
[C---:B------:R-:W-:Y:S01]  /*3b350*/  LOP3.LUT P1, RZ, R6.reuse, 0x100, RZ, 0xc0, !PT ;  /* 0x0000010006ff7812 */ /* 0x040fe2000782c0ff */
[----:B------:R-:W4:Y:S04]  /*3b360*/  LDL.LU.64 R178, [R1+0xa18] ;  /* 0x000a180001b27983 */ /* 0x000f280000300a00 */
[----:B------:R-:W4:Y:S04]  /*3b370*/  LDL.LU.64 R156, [R1+0xa10] ;  /* 0x000a1000019c7983 */ /* 0x000f280000300a00 */
[----:B------:R-:W4:Y:S04]  /*3b380*/  LDL.LU.64 R162, [R1+0xa08] ;  /* 0x000a080001a27983 */ /* 0x000f280000300a00 */
[----:B------:R-:W4:Y:S04]  /*3b390*/  LDL.LU.64 R160, [R1+0xa00] ;  /* 0x000a000001a07983 */ /* 0x000f280000300a00 */
[----:B------:R-:W4:Y:S04]  /*3b3a0*/  LDL.LU.64 R8, [R1+0x9f8] ;  /* 0x0009f80001087983 */ /* 0x000f280000300a00 */
[----:B------:R-:W4:Y:S04]  /*3b3b0*/  LDL.LU.64 R158, [R1+0x9f0] ;  /* 0x0009f000019e7983 */ /* 0x000f280000300a00 */
[----:B------:R-:W4:Y:S01]  /*3b3c0*/  LDL.LU.64 R166, [R1+0x9e8] ;  /* 0x0009e80001a67983 */ /* 0x000f220000300a00 */
[----:B------:R-:W-:-:S02]  /*3b3d0*/  LOP3.LUT P4, RZ, R6, 0x80000, RZ, 0xc0, !PT ;  /* 0x0008000006ff7812 */ /* 0x000fc4000788c0ff */
[----:B------:R-:W-:-:S11]  /*3b3e0*/  LOP3.LUT R0, R0, 0xffefffff, RZ, 0xc0, !PT ;  /* 0xffefffff00007812 */ /* 0x000fd600078ec0ff */
[----:B------:R-:W-:Y:S02]  /*3b3f0*/  @P4 LOP3.LUT R0, R0, 0x100000, RZ, 0xfc, !PT ;  /* 0x0010000000004812 */ /* 0x000fe400078efcff */
[----:B------:R-:W-:Y:S02]  /*3b400*/  LOP3.LUT P4, RZ, R6, 0x40000, RZ, 0xc0, !PT ;  /* 0x0004000006ff7812 */ /* 0x000fe4000788c0ff */
[----:B------:R-:W-:-:S11]  /*3b410*/  LOP3.LUT R0, R0, 0xffdfffff, RZ, 0xc0, !PT ;  /* 0xffdfffff00007812 */ /* 0x000fd600078ec0ff */
[----:B------:R-:W-:Y:S02]  /*3b420*/  @P4 LOP3.LUT R0, R0, 0x200000, RZ, 0xfc, !PT ;  /* 0x0020000000004812 */ /* 0x000fe400078efcff */
[----:B------:R-:W-:Y:S02]  /*3b430*/  LOP3.LUT P4, RZ, R6, 0x20000, RZ, 0xc0, !PT ;  /* 0x0002000006ff7812 */ /* 0x000fe4000788c0ff */
[----:B------:R-:W-:Y:S02]  /*3b440*/  LOP3.LUT R0, R0, 0xffbfffff, RZ, 0xc0, !PT ;  /* 0xffbfffff00007812 */ /* 0x000fe400078ec0ff */
[----:B--2---:R-:W-:-:S05]  /*3b450*/  PRMT R2, R168, 0x7770, RZ ;  /* 0x00007770a8027816 */ /* 0x004fca00000000ff */
[----:B---3--:R0:W-:Y:S02]  /*3b460*/  @P0 STG.E.U8 desc[UR32][R164.64], R2 ;  /* 0x00000002a4000986 */ /* 0x0081e4000c101120 */
[----:B0-----:R-:W-:-:S05]  /*3b470*/  PRMT R2, R168, 0x7771, RZ ;  /* 0x00007771a8027816 */ /* 0x001fca00000000ff */
[----:B------:R0:W-:Y:S04]  /*3b480*/  @P1 STG.E.U8 desc[UR32][R170.64], R2 ;  /* 0x00000002aa001986 */ /* 0x0001e8000c101120 */
[----:B0-----:R-:W2:Y:S04]  /*3b490*/  LDL.LU.64 R170, [R1+0x1258] ;  /* 0x0012580001aa7983 */ /* 0x001ea80000300a00 */
[----:B------:R-:W3:Y:S01]  /*3b4a0*/  LDL.LU.64 R164, [R1+0x9e0] ;  /* 0x0009e00001a47983 */ /* 0x000ee20000300a00 */
[----:B------:R-:W-:Y:S02]  /*3b4b0*/  @P4 LOP3.LUT R0, R0, 0x400000, RZ, 0xfc, !PT ;  /* 0x0040000000004812 */ /* 0x000fe400078efcff */
[----:B------:R-:W-:Y:S01]  /*3b4c0*/  LOP3.LUT P4, RZ, R6, 0x10000, RZ, 0xc0, !PT ;  /* 0x0001000006ff7812 */ /* 0x000fe2000788c0ff */
[----:B------:R-:W3:Y:S01]  /*3b4d0*/  LDL.LU.64 R174, [R1+0x9d0] ;  /* 0x0009d00001ae7983 */ /* 0x000ee20000300a00 */
[----:B------:R-:W-:-:S02]  /*3b4e0*/  LOP3.LUT R0, R0, 0xff7fffff, RZ, 0xc0, !PT ;  /* 0xff7fffff00007812 */ /* 0x000fc400078ec0ff */
[C---:B------:R-:W-:Y:S01]  /*3b4f0*/  LOP3.LUT P2, RZ, R6.reuse, 0x200, RZ, 0xc0, !PT ;  /* 0x0000020006ff7812 */ /* 0x040fe2000784c0ff */
[----:B------:R-:W3:Y:S01]  /*3b500*/  LDL.LU.64 R172, [R1+0x9c8] ;  /* 0x0009c80001ac7983 */ /* 0x000ee20000300a00 */
[----:B------:R-:W-:Y:S02]  /*3b510*/  LOP3.LUT P3, RZ, R6, 0x400, RZ, 0xc0, !PT ;  /* 0x0000040006ff7812 */ /* 0x000fe4000786c0ff */
[----:B------:R-:W-:Y:S01]  /*3b520*/  PRMT R2, R169, 0x7770, RZ ;  /* 0x00007770a9027816 */ /* 0x000fe200000000ff */
[----:B------:R-:W3:Y:S04]  /*3b530*/  LDL.LU.64 R176, [R1+0x9c0] ;  /* 0x0009c00001b07983 */ /* 0x000ee80000300a00 */
[----:B------:R-:W-:Y:S02]  /*3b540*/  @P4 LOP3.LUT R0, R0, 0x800000, RZ, 0xfc, !PT ;  /* 0x0080000000004812 */ /* 0x000fe400078efcff */
[----:B------:R-:W-:-:S02]  /*3b550*/  LOP3.LUT P4, RZ, R6, 0x8000, RZ, 0xc0, !PT ;  /* 0x0000800006ff7812 */ /* 0x000fc4000788c0ff */
        /* <DEDUP_REMOVED lines=9> */
[----:B------:R-:W-:Y:S01]  /*3b5f0*/  LOP3.LUT R0, R0, 0xf7ffffff, RZ, 0xc0, !PT ;  /* 0xf7ffffff00007812 */ /* 0x000fe200078ec0ff */
[----:B----4-:R0:W-:Y:S10]  /*3b600*/  @P2 STG.E.U8 desc[UR32][R178.64], R2 ;  /* 0x00000002b2002986 */ /* 0x0101f4000c101120 */
[----:B------:R-:W-:-:S02]  /*3b610*/  @P4 LOP3.LUT R0, R0, 0x8000000, RZ, 0xfc, !PT ;  /* 0x0800000000004812 */ /* 0x000fc400078efcff */
[----:B------:R-:W-:Y:S01]  /*3b620*/  LOP3.LUT P4, RZ, R6, 0x800, RZ, 0xc0, !PT ;  /* 0x0000080006ff7812 */ /* 0x000fe2000788c0ff */
[----:B0-----:R-:W4:Y:S01]  /*3b630*/  LDL.LU.64 R178, [R1+0x9b8] ;  /* 0x0009b80001b27983 */ /* 0x001f220000300a00 */
[----:B------:R-:W-:-:S05]  /*3b640*/  PRMT R2, R169, 0x7771, RZ ;  /* 0x00007771a9027816 */ /* 0x000fca00000000ff */
[----:B------:R0:W-:Y:S04]  /*3b650*/  @P3 STG.E.U8 desc[UR32][R156.64], R2 ;  /* 0x000000029c003986 */ /* 0x0001e8000c101120 */
[----:B0-----:R-:W4:Y:S01]  /*3b660*/  LDL.LU.64 R156, [R1+0x9b0] ;  /* 0x0009b000019c7983 */ /* 0x001f220000300a00 */
[----:B--2---:R-:W-:-:S05]  /*3b670*/  PRMT R2, R170, 0x7770, RZ ;  /* 0x00007770aa027816 */ /* 0x004fca00000000ff */
[----:B------:R0:W-:Y:S01]  /*3b680*/  @P4 STG.E.U8 desc[UR32][R162.64], R2 ;  /* 0x00000002a2004986 */ /* 0x0001e2000c101120 */
[----:B------:R-:W-:Y:S02]  /*3b690*/  LOP3.LUT P4, RZ, R0, 0x8000000, RZ, 0xc0, !PT ;  /* 0x0800000000ff7812 */ /* 0x000fe4000788c0ff */
[----:B0-----:R-:W-:Y:S01]  /*3b6a0*/  PRMT R2, R170, 0x7771, RZ ;  /* 0x00007771aa027816 */ /* 0x001fe200000000ff */
[----:B------:R-:W2:Y:S10]  /*3b6b0*/  LDL.LU.64 R162, [R1+0x9a8] ;  /* 0x0009a80001a27983 */ /* 0x000eb40000300a00 */
[----:B------:R0:W-:Y:S01]  /*3b6c0*/  @P4 STG.E.U8 desc[UR32][R160.64], R2 ;  /* 0x00000002a0004986 */ /* 0x0001e2000c101120 */
[----:B------:R-:W-:-:S02]  /*3b6d0*/  LOP3.LUT P4, RZ, R0, 0x4000000, RZ, 0xc0, !PT ;  /* 0x0400000000ff7812 */ /* 0x000fc4000788c0ff */
        /* <DEDUP_REMOVED lines=12> */
[----:B------:R-:W-:Y:S01]  /*3b7a0*/  PRMT R168, R168, 0x7773, RZ ;  /* 0x00007773a8a87816 */ /* 0x000fe200000000ff */
[----:B0-----:R-:W2:Y:S10]  /*3b7b0*/  LDL.LU.64 R166, [R1+0x1240] ;  /* 0x0012400001a67983 */ /* 0x001eb40000300a00 */
[----:B---3--:R0:W-:Y:S04]  /*3b7c0*/  @P4 STG.E.U8 desc[UR32][R164.64], R168 ;  /* 0x000000a8a4004986 */ /* 0x0081e8000c101120 */
[----:B0-----:R-:W3:Y:S01]  /*3b7d0*/  LDL.LU.64 R164, [R1+0x1238] ;  /* 0x0012380001a47983 */ /* 0x001ee20000300a00 */
[----:B------:R-:W-:-:S02]  /*3b7e0*/  LOP3.LUT P4, RZ, R0, 0x400000, RZ, 0xc0, !PT ;  /* 0x0040000000ff7812 */ /* 0x000fc4000788c0ff */
[C---:B------:R-:W-:Y:S02]  /*3b7f0*/  PRMT R2, R169.reuse, 0x7772, RZ ;  /* 0x00007772a9027816 */ /* 0x040fe400000000ff */
[----:B------:R-:W-:Y:S02]  /*3b800*/  PRMT R169, R169, 0x7773, RZ ;  /* 0x00007773a9a97816 */ /* 0x000fe400000000ff */
[C---:B------:R-:W-:Y:S02]  /*3b810*/  LOP3.LUT P5, RZ, R6.reuse, 0x100000, RZ, 0xc0, !PT ;  /* 0x0010000006ff7812 */ /* 0x040fe400078ac0ff */
[----:B------:R-:W-:-:S05]  /*3b820*/  LOP3.LUT P6, RZ, R6, 0x200000, RZ, 0xc0, !PT ;  /* 0x0020000006ff7812 */ /* 0x000fca00078cc0ff */
[----:B---3--:R0:W-:Y:S04]  /*3b830*/  @P4 STG.E.U8 desc[UR32][R164.64], R2 ;  /* 0x00000002a4004986 */ /* 0x0081e8000c101120 */
[----:B0-----:R-:W3:Y:S01]  /*3b840*/  LDL.LU.64 R164, [R1+0x1230] ;  /* 0x0012300001a47983 */ /* 0x001ee20000300a00 */
[----:B------:R-:W-:Y:S02]  /*3b850*/  LOP3.LUT P4, RZ, R0, 0x200000, RZ, 0xc0, !PT ;  /* 0x0020000000ff7812 */ /* 0x000fe4000788c0ff */
[----:B------:R-:W-:-:S11]  /*3b860*/  PRMT R2, R170, 0x7772, RZ ;  /* 0x00007772aa027816 */ /* 0x000fd600000000ff */
[----:B------:R-:W-:Y:S01]  /*3b870*/  @P4 STG.E.U8 desc[UR32][R174.64], R169 ;  /* 0x000000a9ae004986 */ /* 0x000fe2000c101120 */
[----:B------:R-:W-:Y:S02]  /*3b880*/  LOP3.LUT P4, RZ, R0, 0x100000, RZ, 0xc0, !PT ;  /* 0x0010000000ff7812 */ /* 0x000fe4000788c0ff */
[C---:B------:R-:W-:Y:S02]  /*3b890*/  LOP3.LUT P0, RZ, R6.reuse, 0x400000, RZ, 0xc0, !PT ;  /* 0x0040000006ff7812 */ /* 0x040fe4000780c0ff */
[----:B------:R-:W-:Y:S02]  /*3b8a0*/  LOP3.LUT P1, RZ, R6, 0x800000, RZ, 0xc0, !PT ;  /* 0x0080000006ff7812 */ /* 0x000fe4000782c0ff */
[----:B------:R-:W-:Y:S02]  /*3b8b0*/  PRMT R170, R170, 0x7773, RZ ;  /* 0x00007773aaaa7816 */ /* 0x000fe400000000ff */
[----:B------:R-:W-:-:S05]  /*3b8c0*/  LOP3.LUT P2, RZ, R6, 0x1000000, RZ, 0xc0, !PT ;  /* 0x0100000006ff7812 */ /* 0x000fca000784c0ff */
[----:B------:R0:W-:Y:S04]  /*3b8d0*/  @P4 STG.E.U8 desc[UR32][R172.64], R2 ;  /* 0x00000002ac004986 */ /* 0x0001e8000c101120 */
[----:B------:R-:W-:Y:S01]  /*3b8e0*/  @P5 STG.E.U8 desc[UR32][R176.64], R170 ;  /* 0x000000aab0005986 */ /* 0x000fe2000c101120 */
[C---:B0-----:R-:W-:Y:S02]  /*3b8f0*/  PRMT R2, R171.reuse, 0x7772, RZ ;  /* 0x00007772ab027816 */ /* 0x041fe400000000ff */
[----:B------:R-:W-:-:S03]  /*3b900*/  PRMT R171, R171, 0x7773, RZ ;  /* 0x00007773abab7816 */ /* 0x000fc600000000ff */
[----:B----4-:R3:W-:Y:S01]  /*3b910*/  @P6 STG.E.U8 desc[UR32][R178.64], R2 ;  /* 0x00000002b2006986 */ /* 0x0107e2000c101120 */
[----:B------:R-:W-:-:S03]  /*3b920*/  LOP3.LUT P3, RZ, R6, 0x2000000, RZ, 0xc0, !PT ;  /* 0x0200000006ff7812 */ /* 0x000fc6000786c0ff */
[----:B------:R-:W-:Y:S01]  /*3b930*/  @P0 STG.E.U8 desc[UR32][R156.64], R171 ;  /* 0x000000ab9c000986 */ /* 0x000fe2000c101120 */
[----:B---3--:R-:W-:-:S05]  /*3b940*/  PRMT R2, R164, 0x7770, RZ ;  /* 0x00007770a4027816 */ /* 0x008fca00000000ff */
[----:B--2---:R0:W-:Y:S02]  /*3b950*/  @P1 STG.E.U8 desc[UR32][R162.64], R2 ;  /* 0x00000002a2001986 */ /* 0x0041e4000c101120 */
[----:B0-----:R-:W-:-:S05]  /*3b960*/  PRMT R2, R164, 0x7771, RZ ;  /* 0x00007771a4027816 */ /* 0x001fca00000000ff */
[----:B------:R0:W-:Y:S02]  /*3b970*/  @P2 STG.E.U8 desc[UR32][R160.64], R2 ;  /* 0x00000002a0002986 */ /* 0x0001e4000c101120 */
[----:B0-----:R-:W-:-:S05]  /*3b980*/  PRMT R2, R165, 0x7770, RZ ;  /* 0x00007770a5027816 */ /* 0x001fca00000000ff */
[----:B------:R0:W-:Y:S04]  /*3b990*/  @P3 STG.E.U8 desc[UR32][R166.64], R2 ;  /* 0x00000002a6003986 */ /* 0x0001e8000c101120 */
[----:B0-----:R-:W2:Y:S04]  /*3b9a0*/  LDL.LU.64 R166, [R1+0x1228] ;  /* 0x0012280001a67983 */ /* 0x001ea80000300a00 */
[----:B------:R-:W3:Y:S04]  /*3b9b0*/  LDL.LU.64 R162, [R1+0x990] ;  /* 0x0009900001a27983 */ /* 0x000ee80000300a00 */
[----:B------:R-:W4:Y:S04]  /*3b9c0*/  LDL.LU.64 R160, [R1+0x988] ;  /* 0x0009880001a07983 */ /* 0x000f280000300a00 */
[----:B------:R-:W4:Y:S04]  /*3b9d0*/  LDL.LU.64 R168, [R1+0x980] ;  /* 0x0009800001a87983 */ /* 0x000f280000300a00 */
[----:B------:R-:W4:Y:S04]  /*3b9e0*/  LDL.LU.64 R174, [R1+0x978] ;  /* 0x0009780001ae7983 */ /* 0x000f280000300a00 */
[----:B------:R-:W4:Y:S04]  /*3b9f0*/  LDL.LU.64 R172, [R1+0x970] ;  /* 0x0009700001ac7983 */ /* 0x000f280000300a00 */
[----:B------:R-:W4:Y:S04]  /*3ba00*/  LDL.LU.64 R176, [R1+0x968] ;  /* 0x0009680001b07983 */ /* 0x000f280000300a00 */
[----:B------:R-:W4:Y:S01]  /*3ba10*/  LDL.LU.64 R178, [R1+0x960] ;  /* 0x0009600001b27983 */ /* 0x000f220000300a00 */
[----:B------:R-:W-:-:S03]  /*3ba20*/  LOP3.LUT P0, RZ, R6, 0x4000000, RZ, 0xc0, !PT ;  /* 0x0400000006ff7812 */ /* 0x000fc6000780c0ff */
[----:B------:R-:W4:Y:S01]  /*3ba30*/  LDL.LU.64 R156, [R1+0x958] ;  /* 0x00095800019c7983 */ /* 0x000f220000300a00 */
[----:B------:R-:W-:Y:S02]  /*3ba40*/  PRMT R2, R165, 0x7771, RZ ;  /* 0x00007771a5027816 */ /* 0x000fe400000000ff */
[----:B------:R-:W-:Y:S02]  /*3ba50*/  LOP3.LUT P1, RZ, R6, 0x8000000, RZ, 0xc0, !PT ;  /* 0x0800000006ff7812 */ /* 0x000fe4000782c0ff */
        /* <DEDUP_REMOVED lines=15> */
[----:B------:R-:W-:Y:S01]  /*3bb50*/  LOP3.LUT P4, RZ, R7, 0x2, RZ, 0xc0, !PT ;  /* 0x0000000207ff7812 */ /* 0x000fe2000788c0ff */
[----:B---3--:R0:W-:Y:S04]  /*3bb60*/  @P0 STG.E.U8 desc[UR32][R162.64], R2 ;  /* 0x00000002a2000986 */ /* 0x0081e8000c101120 */
[----:B0-----:R-:W3:Y:S01]  /*3bb70*/  LDL.LU.64 R162, [R1+0x950] ;  /* 0x0009500001a27983 */ /* 0x001ee20000300a00 */
[----:B--2---:R-:W-:-:S05]  /*3bb80*/  PRMT R2, R166, 0x7770, RZ ;  /* 0x00007770a6027816 */ /* 0x004fca00000000ff */
[----:B----4-:R0:W-:Y:S04]  /*3bb90*/  @P1 STG.E.U8 desc[UR32][R160.64], R2 ;  /* 0x00000002a0001986 */ /* 0x0101e8000c101120 */
[----:B0-----:R-:W2:Y:S01]  /*3bba0*/  LDL.LU.64 R160, [R1+0x948] ;  /* 0x0009480001a07983 */ /* 0x001ea20000300a00 */
[----:B------:R-:W-:Y:S02]  /*3bbb0*/  LOP3.LUT R0, R0, 0xfffdffff, RZ, 0xc0, !PT ;  /* 0xfffdffff00007812 */ /* 0x000fe400078ec0ff */
[----:B------:R-:W-:Y:S01]  /*3bbc0*/  LOP3.LUT P2, RZ, R6, 0x10000000, RZ, 0xc0, !PT ;  /* 0x1000000006ff7812 */ /* 0x000fe2000784c0ff */
[----:B------:R-:W4:Y:S01]  /*3bbd0*/  LDL.LU.64 R170, [R1+0x928] ;  /* 0x0009280001aa7983 */ /* 0x000f220000300a00 */
[----:B------:R-:W-:Y:S02]  /*3bbe0*/  @P4 LOP3.LUT R0, R0, 0x20000, RZ, 0xfc, !PT ;  /* 0x0002000000004812 */ /* 0x000fe400078efcff */
[----:B------:R-:W-:-:S02]  /*3bbf0*/  LOP3.LUT P4, RZ, R7, 0x1, RZ, 0xc0, !PT ;  /* 0x0000000107ff7812 */ /* 0x000fc4000788c0ff */
[----:B------:R-:W-:Y:S02]  /*3bc00*/  LOP3.LUT R0, R0, 0xfffbffff, RZ, 0xc0, !PT ;  /* 0xfffbffff00007812 */ /* 0x000fe400078ec0ff */
[----:B------:R-:W-:-:S09]  /*3bc10*/  LOP3.LUT P3, RZ, R6, 0x20000000, RZ, 0xc0, !PT ;  /* 0x2000000006ff7812 */ /* 0x000fd2000786c0ff */
[----:B------:R-:W-:Y:S02]  /*3bc20*/  @P4 LOP3.LUT R0, R0, 0x40000, RZ, 0xfc, !PT ;  /* 0x0004000000004812 */ /* 0x000fe400078efcff */
[----:B------:R-:W-:Y:S02]  /*3bc30*/  LOP3.LUT P4, RZ, R6, 0x80000000, RZ, 0xc0, !PT ;  /* 0x8000000006ff7812 */ /* 0x000fe4000788c0ff */
[----:B------:R-:W-:Y:S02]  /*3bc40*/  LOP3.LUT R0, R0, 0xfff7ffff, RZ, 0xc0, !PT ;  /* 0xfff7ffff00007812 */ /* 0x000fe400078ec0ff */
[----:B------:R-:W-:-:S05]  /*3bc50*/  PRMT R2, R166, 0x7771, RZ ;  /* 0x00007771a6027816 */ /* 0x000fca00000000ff */
[----:B------:R0:W-:Y:S04]  /*3bc60*/  @P2 STG.E.U8 desc[UR32][R168.64], R2 ;  /* 0x00000002a8002986 */ /* 0x0001e8000c101120 */
[----:B------:R-:W-:Y:S02]  /*3bc70*/  @P4 LOP3.LUT R0, R0, 0x80000, RZ, 0xfc, !PT ;  /* 0x0008000000004812 */ /* 0x000fe400078efcff */
[----:B------:R-:W-:Y:S02]  /*3bc80*/  LOP3.LUT P4, RZ, R6, 0x40000000, RZ, 0xc0, !PT ;  /* 0x4000000006ff7812 */ /* 0x000fe4000788c0ff */
[C---:B0-----:R-:W-:Y:S01]  /*3bc90*/  PRMT R2, R167.reuse, 0x7770, RZ ;  /* 0x00007770a7027816 */ /* 0x041fe200000000ff */
[----:B------:R-:W4:Y:S04]  /*3bca0*/  LDL.LU.64 R168, [R1+0x920] ;  /* 0x0009200001a87983 */ /* 0x000f280000300a00 */
[----:B------:R0:W-:Y:S02]  /*3bcb0*/  @P3 STG.E.U8 desc[UR32][R174.64], R2 ;  /* 0x00000002ae003986 */ /* 0x0001e4000c101120 */
[----:B0-----:R-:W-:-:S02]  /*3bcc0*/  PRMT R2, R167, 0x7771, RZ ;  /* 0x00007771a7027816 */ /* 0x001fc400000000ff */
[----:B------:R-:W4:Y:S04]  /*3bcd0*/  LDL.LU.64 R174, [R1+0x918] ;  /* 0x0009180001ae7983 */ /* 0x000f280000300a00 */
[----:B------:R0:W-:Y:S01]  /*3bce0*/  @P4 STG.E.U8 desc[UR32][R172.64], R2 ;  /* 0x00000002ac004986 */ /* 0x0001e2000c101120 */
[----:B------:R-:W-:Y:S02]  /*3bcf0*/  LOP3.LUT P4, RZ, R0, 0x80000, RZ, 0xc0, !PT ;  /* 0x0008000000ff7812 */ /* 0x000fe4000788c0ff */
[----:B0-----:R-:W-:Y:S01]  /*3bd00*/  PRMT R2, R164, 0x7772, RZ ;  /* 0x00007772a4027816 */ /* 0x001fe200000000ff */
[----:B------:R-:W4:Y:S10]  /*3bd10*/  LDL.LU.64 R172, [R1+0x910] ;  /* 0x0009100001ac7983 */ /* 0x000f340000300a00 */
[----:B------:R0:W-:Y:S01]  /*3bd20*/  @P4 STG.E.U8 desc[UR32][R176.64], R2 ;  /* 0x00000002b0004986 */ /* 0x0001e2000c101120 */
[----:B------:R-:W-:-:S02]  /*3bd30*/  LOP3.LUT P4, RZ, R0, 0x40000, RZ, 0xc0, !PT ;  /* 0x0004000000ff7812 */ /* 0x000fc4000788c0ff */
[----:B------:R-:W-:Y:S02]  /*3bd40*/  PRMT R164, R164, 0x7773, RZ ;  /* 0x00007773a4a47816 */ /* 0x000fe400000000ff */
[----:B0-----:R-:W-:Y:S01]  /*3bd50*/  PRMT R2, R165, 0x7772, RZ ;  /* 0x00007772a5027816 */ /* 0x001fe200000000ff */
[----:B------:R-:W4:Y:S08]  /*3bd60*/  LDL.LU.64 R176, [R1+0x908] ;  /* 0x0009080001b07983 */ /* 0x000f300000300a00 */
[----:B------:R0:W-:Y:S01]  /*3bd70*/  @P4 STG.E.U8 desc[UR32][R178.64], R164 ;  /* 0x000000a4b2004986 */ /* 0x0001e2000c101120 */
[----:B------:R-:W-:-:S02]  /*3bd80*/  LOP3.LUT P4, RZ, R0, 0x20000, RZ, 0xc0, !PT ;  /* 0x0002000000ff7812 */ /* 0x000fc4000788c0ff */
[----:B------:R-:W-:Y:S01]  /*3bd90*/  PRMT R165, R165, 0x7773, RZ ;  /* 0x00007773a5a57816 */ /* 0x000fe200000000ff */
[----:B0-----:R-:W4:Y:S10]  /*3bda0*/  LDL.LU.64 R178, [R1+0x900] ;  /* 0x0009000001b27983 */ /* 0x001f340000300a00 */
[----:B------:R0:W-:Y:S01]  /*3bdb0*/  @P4 STG.E.U8 desc[UR32][R156.64], R2 ;  /* 0x000000029c004986 */ /* 0x0001e2000c101120 */
[----:B------:R-:W-:-:S02]  /*3bdc0*/  LOP3.LUT P4, RZ, R0, 0x10000, RZ, 0xc0, !PT ;  /* 0x0001000000ff7812 */ /* 0x000fc4000788c0ff */
[----:B0-----:R-:W-:Y:S01]  /*3bdd0*/  PRMT R2, R166, 0x7772, RZ ;  /* 0x00007772a6027816 */ /* 0x001fe200000000ff */
[----:B------:R-:W4:Y:S10]  /*3bde0*/  LDL.LU.64 R156, [R1+0x1220] ;  /* 0x00122000019c7983 */ /* 0x000f340000300a00 */
[----:B---3--:R0:W-:Y:S01]  /*3bdf0*/  @P4 STG.E.U8 desc[UR32][R162.64], R165 ;  /* 0x000000a5a2004986 */ /* 0x0081e2000c101120 */
[----:B------:R-:W-:-:S03]  /*3be00*/  LOP3.LUT P4, RZ, R0, 0x8000, RZ, 0xc0, !PT ;  /* 0x0000800000ff7812 */ /* 0x000fc6000788c0ff */
[----:B0-----:R-:W3:Y:S04]  /*3be10*/  LDL.LU.64 R162, [R1+0x1218] ;  /* 0x0012180001a27983 */ /* 0x001ee80000300a00 */
[----:B------:R-:W4:Y:S06]  /*3be20*/  LDL.LU.64 R164, [R1+0x930] ;  /* 0x0009300001a47983 */ /* 0x000f2c0000300a00 */
[----:B--2---:R0:W-:Y:S04]  /*3be30*/  @P4 STG.E.U8 desc[UR32][R160.64], R2 ;  /* 0x00000002a0004986 */ /* 0x0041e8000c101120 */
[----:B0-----:R-:W2:Y:S01]  /*3be40*/  LDL.LU.64 R160, [R1+0x1210] ;  /* 0x0012100001a07983 */ /* 0x001ea20000300a00 */
[----:B------:R-:W-:-:S02]  /*3be50*/  LOP3.LUT P4, RZ, R0, 0x4000, RZ, 0xc0, !PT ;  /* 0x0000400000ff7812 */ /* 0x000fc4000788c0ff */
[----:B------:R-:W-:Y:S02]  /*3be60*/  PRMT R166, R166, 0x7773, RZ ;  /* 0x00007773a6a67816 */ /* 0x000fe400000000ff */
[----:B------:R-:W-:Y:S02]  /*3be70*/  PRMT R2, R167, 0x7772, RZ ;  /* 0x00007772a7027816 */ /* 0x000fe400000000ff */
[----:B------:R-:W-:-:S07]  /*3be80*/  LOP3.LUT P5, RZ, R7, 0x80, RZ, 0xc0, !PT ;  /* 0x0000008007ff7812 */ /* 0x000fce00078ac0ff */
[----:B--2---:R0:W-:Y:S04]  /*3be90*/  @P4 STG.E.U8 desc[UR32][R160.64], R166 ;  /* 0x000000a6a0004986 */ /* 0x0041e8000c101120 */
[----:B0-----:R-:W2:Y:S01]  /*3bea0*/  LDL.LU.64 R160, [R1+0x1208] ;  /* 0x0012080001a07983 */ /* 0x001ea20000300a00 */
[----:B------:R-:W-:-:S13]  /*3beb0*/  LOP3.LUT P4, RZ, R0, 0x2000, RZ, 0xc0, !PT ;  /* 0x0000200000ff7812 */ /* 0x000fda000788c0ff */
[----:B---3--:R0:W-:Y:S04]  /*3bec0*/  @P4 STG.E.U8 desc[UR32][R162.64], R2 ;  /* 0x00000002a2004986 */ /* 0x0081e8000c101120 */
[----:B0-----:R-:W3:Y:S01]  /*3bed0*/  LDL.LU.64 R162, [R1+0x1200] ;  /* 0x0012000001a27983 */ /* 0x001ee20000300a00 */
[----:B------:R-:W-:Y:S02]  /*3bee0*/  LOP3.LUT P4, RZ, R0, 0x1000, RZ, 0xc0, !PT ;  /* 0x0000100000ff7812 */ /* 0x000fe4000788c0ff */
[----:B------:R-:W-:Y:S02]  /*3bef0*/  LOP3.LUT P6, RZ, R7, 0x100, RZ, 0xc0, !PT ;  /* 0x0000010007ff7812 */ /* 0x000fe400078cc0ff */
[----:B------:R-:W-:Y:S02]  /*3bf00*/  PRMT R167, R167, 0x7773, RZ ;  /* 0x00007773a7a77816 */ /* 0x000fe400000000ff */
[----:B------:R-:W-:-:S07]  /*3bf10*/  LOP3.LUT P0, RZ, R7, 0x200, RZ, 0xc0, !PT ;  /* 0x0000020007ff7812 */ /* 0x000fce000780c0ff */
[----:B----4-:R0:W-:Y:S01]  /*3bf20*/  @P4 STG.E.U8 desc[UR32][R164.64], R167 ;  /* 0x000000a7a4004986 */ /* 0x0101e2000c101120 */
[----:B------:R-:W-:-:S03]  /*3bf30*/  LOP3.LUT P1, RZ, R7, 0x400, RZ, 0xc0, !PT ;  /* 0x0000040007ff7812 */ /* 0x000fc6000782c0ff */
[----:B0-----:R-:W4:Y:S01]  /*3bf40*/  LDL.LU.64 R164, [R1+0x8f8] ;  /* 0x0008f80001a47983 */ /* 0x001f220000300a00 */
[C---:B------:R-:W-:Y:S02]  /*3bf50*/  LOP3.LUT P2, RZ, R7.reuse, 0x800, RZ, 0xc0, !PT ;  /* 0x0000080007ff7812 */ /* 0x040fe4000784c0ff */
[C---:B------:R-:W-:Y:S02]  /*3bf60*/  LOP3.LUT P3, RZ, R7.reuse, 0x1000, RZ, 0xc0, !PT ;  /* 0x0000100007ff7812 */ /* 0x040fe4000786c0ff */
[----:B------:R-:W-:Y:S02]  /*3bf70*/  LOP3.LUT P4, RZ, R7, 0x2000000, RZ, 0xc0, !PT ;  /* 0x0200000007ff7812 */ /* 0x000fe4000788c0ff */
[----:B------:R-:W-:-:S11]  /*3bf80*/  LOP3.LUT R0, R0, 0xffffffef, RZ, 0xc0, !PT ;  /* 0xffffffef00007812 */ /* 0x000fd600078ec0ff */
[----:B------:R-:W-:Y:S02]  /*3bf90*/  @P4 LOP3.LUT R0, R0, 0x10, RZ, 0xfc, !PT ;  /* 0x0000001000004812 */ /* 0x000fe400078efcff */
[----:B------:R-:W-:Y:S02]  /*3bfa0*/  LOP3.LUT P4, RZ, R7, 0x1000000, RZ, 0xc0, !PT ;  /* 0x0100000007ff7812 */ /* 0x000fe4000788c0ff */
[----:B------:R-:W-:Y:S02]  /*3bfb0*/  LOP3.LUT R0, R0, 0xffffffdf, RZ, 0xc0, !PT ;  /* 0xffffffdf00007812 */ /* 0x000fe400078ec0ff */
[----:B--2---:R-:W-:-:S05]  /*3bfc0*/  PRMT R2, R160, 0x7770, RZ ;  /* 0x00007770a0027816 */ /* 0x004fca00000000ff */
[----:B------:R0:W-:Y:S02]  /*3bfd0*/  @P5 STG.E.U8 desc[UR32][R170.64], R2 ;  /* 0x00000002aa005986 */ /* 0x0001e4000c101120 */
[----:B0-----:R-:W-:Y:S02]  /*3bfe0*/  PRMT R2, R160, 0x7771, RZ ;  /* 0x00007771a0027816 */ /* 0x001fe400000000ff */
[----:B------:R-:W2:Y:S04]  /*3bff0*/  LDL.LU.64 R170, [R1+0x8f0] ;  /* 0x0008f00001aa7983 */ /* 0x000ea80000300a00 */
[----:B------:R0:W-:Y:S02]  /*3c000*/  @P6 STG.E.U8 desc[UR32][R168.64], R2 ;  /* 0x00000002a8006986 */ /* 0x0001e4000c101120 */
[----:B0-----:R-:W-:-:S02]  /*3c010*/  PRMT R2, R161, 0x7770, RZ ;  /* 0x00007770a1027816 */ /* 0x001fc400000000ff */
[----:B------:R-:W2:Y:S04]  /*3c020*/  LDL.LU.64 R168, [R1+0x8e8] ;  /* 0x0008e80001a87983 */ /* 0x000ea80000300a00 */
[----:B------:R0:W-:Y:S02]  /*3c030*/  @P0 STG.E.U8 desc[UR32][R174.64], R2 ;  /* 0x00000002ae000986 */ /* 0x0001e4000c101120 */
[----:B0-----:R-:W-:Y:S02]  /*3c040*/  PRMT R2, R161, 0x7771, RZ ;  /* 0x00007771a1027816 */ /* 0x001fe400000000ff */
[----:B------:R-:W2:Y:S04]  /*3c050*/  LDL.LU.64 R174, [R1+0x8e0] ;  /* 0x0008e00001ae7983 */ /* 0x000ea80000300a00 */
[----:B------:R0:W-:Y:S04]  /*3c060*/  @P1 STG.E.U8 desc[UR32][R172.64], R2 ;  /* 0x00000002ac001986 */ /* 0x0001e8000c101120 */
[----:B0-----:R-:W2:Y:S01]  /*3c070*/  LDL.LU.64 R172, [R1+0x8d8] ;  /* 0x0008d80001ac7983 */ /* 0x001ea20000300a00 */
[----:B---3--:R-:W-:-:S05]  /*3c080*/  PRMT R2, R162, 0x7770, RZ ;  /* 0x00007770a2027816 */ /* 0x008fca00000000ff */
[----:B------:R0:W-:Y:S04]  /*3c090*/  @P2 STG.E.U8 desc[UR32][R176.64], R2 ;  /* 0x00000002b0002986 */ /* 0x0001e8000c101120 */
[----:B0-----:R-:W3:Y:S01]  /*3c0a0*/  LDL.LU.64 R176, [R1+0x8d0] ;  /* 0x0008d00001b07983 */ /* 0x001ee20000300a00 */
[----:B------:R-:W-:-:S05]  /*3c0b0*/  PRMT R2, R162, 0x7771, RZ ;  /* 0x00007771a2027816 */ /* 0x000fca00000000ff */
[----:B------:R0:W-:Y:S04]  /*3c0c0*/  @P3 STG.E.U8 desc[UR32][R178.64], R2 ;  /* 0x00000002b2003986 */ /* 0x0001e8000c101120 */
[----:B0-----:R-:W3:Y:S01]  /*3c0d0*/  LDL.LU.64 R178, [R1+0x8c8] ;  /* 0x0008c80001b27983 */ /* 0x001ee20000300a00 */
[----:B------:R-:W-:Y:S02]  /*3c0e0*/  @P4 LOP3.LUT R0, R0, 0x20, RZ, 0xfc, !PT ;  /* 0x0000002000004812 */ /* 0x000fe400078efcff */
[----:B------:R-:W-:Y:S01]  /*3c0f0*/  LOP3.LUT P4, RZ, R7, 0x800000, RZ, 0xc0, !PT ;  /* 0x0080000007ff7812 */ /* 0x000fe2000788c0ff */
[----:B------:R-:W3:Y:S01]  /*3c100*/  LDL.LU.64 R166, [R1+0x8a8] ;  /* 0x0008a80001a67983 */ /* 0x000ee20000300a00 */
        /* <DEDUP_REMOVED lines=13> */
[C---:B------:R-:W-:Y:S02]  /*3c1e0*/  LOP3.LUT P0, RZ, R7.reuse, 0x2000, RZ, 0xc0, !PT ;  /* 0x0000200007ff7812 */ /* 0x040fe4000780c0ff */
[----:B------:R-:W-:Y:S02]  /*3c1f0*/  LOP3.LUT P1, RZ, R7, 0x4000, RZ, 0xc0, !PT ;  /* 0x0000400007ff7812 */ /* 0x000fe4000782c0ff */
[----:B------:R-:W-:-:S05]  /*3c200*/  PRMT R2, R163, 0x7770, RZ ;  /* 0x00007770a3027816 */ /* 0x000fca00000000ff */
[----:B------:R-:W-:Y:S02]  /*3c210*/  @P4 LOP3.LUT R0, R0, 0x400, RZ, 0xfc, !PT ;  /* 0x0000040000004812 */ /* 0x000fe400078efcff */
[C---:B------:R-:W-:Y:S02]  /*3c220*/  LOP3.LUT P4, RZ, R7.reuse, 0x40000, RZ, 0xc0, !PT ;  /* 0x0004000007ff7812 */ /* 0x040fe4000788c0ff */
[C---:B------:R-:W-:Y:S01]  /*3c230*/  LOP3.LUT P2, RZ, R7.reuse, 0x8000, RZ, 0xc0, !PT ;  /* 0x0000800007ff7812 */ /* 0x040fe2000784c0ff */
[----:B----4-:R0:W-:Y:S01]  /*3c240*/  @P0 STG.E.U8 desc[UR32][R164.64], R2 ;  /* 0x00000002a4000986 */ /* 0x0101e2000c101120 */
[----:B------:R-:W-:Y:S02]  /*3c250*/  LOP3.LUT R0, R0, 0xfffff7ff, RZ, 0xc0, !PT ;  /* 0xfffff7ff00007812 */ /* 0x000fe400078ec0ff */
[----:B------:R-:W-:Y:S02]  /*3c260*/  LOP3.LUT P3, RZ, R7, 0x10000, RZ, 0xc0, !PT ;  /* 0x0001000007ff7812 */ /* 0x000fe4000786c0ff */
[----:B0-----:R-:W-:Y:S01]  /*3c270*/  PRMT R2, R163, 0x7771, RZ ;  /* 0x00007771a3027816 */ /* 0x001fe200000000ff */
[----:B------:R-:W4:Y:S04]  /*3c280*/  LDL.LU.64 R164, [R1+0x8a0] ;  /* 0x0008a00001a47983 */ /* 0x000f280000300a00 */
[----:B------:R-:W-:-:S02]  /*3c290*/  @P4 LOP3.LUT R0, R0, 0x800, RZ, 0xfc, !PT ;  /* 0x0000080000004812 */ /* 0x000fc400078efcff */
[----:B------:R-:W-:Y:S01]  /*3c2a0*/  LOP3.LUT P4, RZ, R7, 0x20000, RZ, 0xc0, !PT ;  /* 0x0002000007ff7812 */ /* 0x000fe2000788c0ff */
[----:B--2---:R0:W-:Y:S02]  /*3c2b0*/  @P1 STG.E.U8 desc[UR32][R170.64], R2 ;  /* 0x00000002aa001986 */ /* 0x0041e4000c101120 */
[C---:B0-----:R-:W-:Y:S02]  /*3c2c0*/  PRMT R2, R160.reuse, 0x7772, RZ ;  /* 0x00007772a0027816 */ /* 0x041fe400000000ff */
[----:B------:R-:W2:Y:S01]  /*3c2d0*/  LDL.LU.64 R170, [R1+0x890] ;  /* 0x0008900001aa7983 */ /* 0x000ea20000300a00 */
[----:B------:R-:W-:-:S03]  /*3c2e0*/  PRMT R160, R160, 0x7773, RZ ;  /* 0x00007773a0a07816 */ /* 0x000fc600000000ff */
[----:B------:R0:W-:Y:S02]  /*3c2f0*/  @P2 STG.E.U8 desc[UR32][R168.64], R2 ;  /* 0x00000002a8002986 */ /* 0x0001e4000c101120 */
[C---:B0-----:R-:W-:Y:S02]  /*3c300*/  PRMT R2, R161.reuse, 0x7772, RZ ;  /* 0x00007772a1027816 */ /* 0x041fe400000000ff */
[----:B------:R-:W2:Y:S04]  /*3c310*/  LDL.LU.64 R168, [R1+0x888] ;  /* 0x0008880001a87983 */ /* 0x000ea80000300a00 */
[----:B------:R0:W-:Y:S01]  /*3c320*/  @P3 STG.E.U8 desc[UR32][R174.64], R160 ;  /* 0x000000a0ae003986 */ /* 0x0001e2000c101120 */
[----:B------:R-:W-:-:S03]  /*3c330*/  PRMT R161, R161, 0x7773, RZ ;  /* 0x00007773a1a17816 */ /* 0x000fc600000000ff */
[----:B0-----:R-:W2:Y:S04]  /*3c340*/  LDL.LU.64 R174, [R1+0x880] ;  /* 0x0008800001ae7983 */ /* 0x001ea80000300a00 */
[----:B------:R-:W-:Y:S01]  /*3c350*/  @P4 STG.E.U8 desc[UR32][R172.64], R2 ;  /* 0x00000002ac004986 */ /* 0x000fe2000c101120 */
[----:B------:R-:W-:-:S13]  /*3c360*/  LOP3.LUT P4, RZ, R0, 0x800, RZ, 0xc0, !PT ;  /* 0x0000080000ff7812 */ /* 0x000fda000788c0ff */
[----:B---3--:R0:W-:Y:S04]  /*3c370*/  @P4 STG.E.U8 desc[UR32][R176.64], R161 ;  /* 0x000000a1b0004986 */ /* 0x0081e8000c101120 */
[----:B0-----:R-:W3:Y:S01]  /*3c380*/  LDL.LU.64 R160, [R1+0x8b8] ;  /* 0x0008b80001a07983 */ /* 0x001ee20000300a00 */
[----:B------:R-:W-:Y:S02]  /*3c390*/  LOP3.LUT P4, RZ, R0, 0x400, RZ, 0xc0, !PT ;  /* 0x0000040000ff7812 */ /* 0x000fe4000788c0ff */
[C---:B------:R-:W-:Y:S01]  /*3c3a0*/  PRMT R2, R162.reuse, 0x7772, RZ ;  /* 0x00007772a2027816 */ /* 0x040fe200000000ff */
[----:B------:R-:W2:Y:S01]  /*3c3b0*/  LDL.LU.64 R172, [R1+0x878] ;  /* 0x0008780001ac7983 */ /* 0x000ea20000300a00 */
[----:B------:R-:W-:-:S03]  /*3c3c0*/  PRMT R162, R162, 0x7773, RZ ;  /* 0x00007773a2a27816 */ /* 0x000fc600000000ff */
[----:B------:R-:W2:Y:S06]  /*3c3d0*/  LDL.LU.64 R176, [R1+0x870] ;  /* 0x0008700001b07983 */ /* 0x000eac0000300a00 */
[----:B------:R0:W-:Y:S01]  /*3c3e0*/  @P4 STG.E.U8 desc[UR32][R178.64], R2 ;  /* 0x00000002b2004986 */ /* 0x0001e2000c101120 */
[----:B------:R-:W-:-:S03]  /*3c3f0*/  LOP3.LUT P4, RZ, R0, 0x200, RZ, 0xc0, !PT ;  /* 0x0000020000ff7812 */ /* 0x000fc6000788c0ff */
[----:B0-----:R-:W2:Y:S10]  /*3c400*/  LDL.LU.64 R178, [R1+0x868] ;  /* 0x0008680001b27983 */ /* 0x001eb40000300a00 */
[----:B------:R0:W-:Y:S04]  /*3c410*/  @P4 STG.E.U8 desc[UR32][R156.64], R162 ;  /* 0x000000a29c004986 */ /* 0x0001e8000c101120 */
[----:B0-----:R-:W4:Y:S01]  /*3c420*/  LDL.LU.64 R156, [R1+0x11f8] ;  /* 0x0011f800019c7983 */ /* 0x001f220000300a00 */
[----:B------:R-:W-:-:S02]  /*3c430*/  LOP3.LUT P4, RZ, R0, 0x100, RZ, 0xc0, !PT ;  /* 0x0000010000ff7812 */ /* 0x000fc4000788c0ff */
[C---:B------:R-:W-:Y:S02]  /*3c440*/  PRMT R2, R163.reuse, 0x7772, RZ ;  /* 0x00007772a3027816 */ /* 0x040fe400000000ff */
[----:B------:R-:W-:-:S09]  /*3c450*/  PRMT R163, R163, 0x7773, RZ ;  /* 0x00007773a3a37816 */ /* 0x000fd200000000ff */
[----:B---3--:R-:W-:Y:S01]  /*3c460*/  @P4 STG.E.U8 desc[UR32][R160.64], R2 ;  /* 0x00000002a0004986 */ /* 0x008fe2000c101120 */
[----:B------:R-:W-:-:S13]  /*3c470*/  LOP3.LUT P4, RZ, R0, 0x80, RZ, 0xc0, !PT ;  /* 0x0000008000ff7812 */ /* 0x000fda000788c0ff */
[----:B------:R0:W-:Y:S04]  /*3c480*/  @P4 STG.E.U8 desc[UR32][R158.64], R163 ;  /* 0x000000a39e004986 */ /* 0x0001e8000c101120 */
[----:B0-----:R-:W3:Y:S01]  /*3c490*/  LDL.LU.64 R158, [R1+0x11f0] ;  /* 0x0011f000019e7983 */ /* 0x001ee20000300a00 */
[----:B------:R-:W-:Y:S02]  /*3c4a0*/  LOP3.LUT P4, RZ, R0, 0x40, RZ, 0xc0, !PT ;  /* 0x0000004000ff7812 */ /* 0x000fe4000788c0ff */
[----:B----4-:R-:W-:-:S11]  /*3c4b0*/  PRMT R2, R156, 0x7770, RZ ;  /* 0x000077709c027816 */ /* 0x010fd600000000ff */
[----:B------:R0:W-:Y:S01]  /*3c4c0*/  @P4 STG.E.U8 desc[UR32][R166.64], R2 ;  /* 0x00000002a6004986 */ /* 0x0001e2000c101120 */
[----:B------:R-:W-:Y:S02]  /*3c4d0*/  LOP3.LUT P4, RZ, R0, 0x20, RZ, 0xc0, !PT ;  /* 0x0000002000ff7812 */ /* 0x000fe4000788c0ff */
[----:B0-----:R-:W-:-:S11]  /*3c4e0*/  PRMT R2, R156, 0x7771, RZ ;  /* 0x000077719c027816 */ /* 0x001fd600000000ff */
[----:B------:R0:W-:Y:S01]  /*3c4f0*/  @P4 STG.E.U8 desc[UR32][R164.64], R2 ;  /* 0x00000002a4004986 */ /* 0x0001e2000c101120 */
[----:B------:R-:W-:Y:S02]  /*3c500*/  LOP3.LUT P4, RZ, R0, 0x10, RZ, 0xc0, !PT ;  /* 0x0000001000ff7812 */ /* 0x000fe4000788c0ff */
[----:B0-----:R-:W-:-:S11]  /*3c510*/  PRMT R2, R157, 0x7770, RZ ;  /* 0x000077709d027816 */ /* 0x001fd600000000ff */
[----:B------:R0:W-:Y:S04]  /*3c520*/  @P4 STG.E.U8 desc[UR32][R8.64], R2 ;  /* 0x0000000208004986 */ /* 0x0001e8000c101120 */
[----:B0-----:R-:W4:Y:S01]  /*3c530*/  LDL.LU.64 R8, [R1+0x11e8] ;  /* 0x0011e80001087983 */ /* 0x001f220000300a00 */
[C---:B------:R-:W-:Y:S02]  /*3c540*/  LOP3.LUT P5, RZ, R7.reuse, 0x4000000, RZ, 0xc0, !PT ;  /* 0x0400000007ff7812 */ /* 0x040fe400078ac0ff */
[----:B------:R-:W-:Y:S02]  /*3c550*/  LOP3.LUT P6, RZ, R7, 0x8000000, RZ, 0xc0, !PT ;  /* 0x0800000007ff7812 */ /* 0x000fe400078cc0ff */
[----:B------:R-:W-:Y:S02]  /*3c560*/  PRMT R2, R157, 0x7771, RZ ;  /* 0x000077719d027816 */ /* 0x000fe400000000ff */
[----:B------:R-:W-:-:S02]  /*3c570*/  LOP3.LUT P0, RZ, R7, 0x10000000, RZ, 0xc0, !PT ;  /* 0x1000000007ff7812 */ /* 0x000fc4000780c0ff */
[----:B------:R-:W-:-:S05]  /*3c580*/  LOP3.LUT P1, RZ, R7, 0x20000000, RZ, 0xc0, !PT ;  /* 0x2000000007ff7812 */ /* 0x000fca000782c0ff */
[----:B--2---:R0:W-:Y:S04]  /*3c590*/  @P5 STG.E.U8 desc[UR32][R170.64], R2 ;  /* 0x00000002aa005986 */ /* 0x0041e8000c101120 */
[----:B0-----:R-:W2:Y:S01]  /*3c5a0*/  LDL.LU.64 R170, [R1+0x860] ;  /* 0x0008600001aa7983 */ /* 0x001ea20000300a00 */
[----:B------:R-:W-:Y:S02]  /*3c5b0*/  LOP3.LUT R6, R6, 0xefffffff, RZ, 0xc0, !PT ;  /* 0xefffffff06067812 */ /* 0x000fe400078ec0ff */
[----:B---3--:R-:W-:-:S05]  /*3c5c0*/  PRMT R2, R158, 0x7770, RZ ;  /* 0x000077709e027816 */ /* 0x008fca00000000ff */
[----:B------:R0:W-:Y:S02]  /*3c5d0*/  @P6 STG.E.U8 desc[UR32][R168.64], R2 ;  /* 0x00000002a8006986 */ /* 0x0001e4000c101120 */
[----:B0-----:R-:W-:Y:S02]  /*3c5e0*/  PRMT R2, R158, 0x7771, RZ ;  /* 0x000077719e027816 */ /* 0x001fe400000000ff */
[----:B------:R-:W3:Y:S04]  /*3c5f0*/  LDL.LU.64 R168, [R1+0x858] ;  /* 0x0008580001a87983 */ /* 0x000ee80000300a00 */
[----:B------:R0:W-:Y:S02]  /*3c600*/  @P0 STG.E.U8 desc[UR32][R174.64], R2 ;  /* 0x00000002ae000986 */ /* 0x0001e4000c101120 */
[----:B0-----:R-:W-:-:S02]  /*3c610*/  PRMT R2, R159, 0x7770, RZ ;  /* 0x000077709f027816 */ /* 0x001fc400000000ff */
[----:B------:R-:W3:Y:S04]  /*3c620*/  LDL.LU.64 R174, [R1+0x850] ;  /* 0x0008500001ae7983 */ /* 0x000ee80000300a00 */
[----:B------:R0:W-:Y:S04]  /*3c630*/  @P1 STG.E.U8 desc[UR32][R172.64], R2 ;  /* 0x00000002ac001986 */ /* 0x0001e8000c101120 */
[----:B0-----:R-:W3:Y:S01]  /*3c640*/  LDL.LU.64 R172, [R1+0x848] ;  /* 0x0008480001ac7983 */ /* 0x001ee20000300a00 */
[----:B----4-:R-:W-:-:S13]  /*3c650*/  LOP3.LUT P4, RZ, R8, 0x1000, RZ, 0xc0, !PT ;  /* 0x0000100008ff7812 */ /* 0x010fda000788c0ff */
        /* <DEDUP_REMOVED lines=14> */
[----:B------:R-:W-:Y:S02]  /*3c740*/  LOP3.LUT R0, R0, 0xfffffffd, RZ, 0xc0, !PT ;  /* 0xfffffffd00007812 */ /* 0x000fe400078ec0ff */
[----:B------:R-:W-:-:S09]  /*3c750*/  LOP3.LUT P2, RZ, R7, 0x40000000, RZ, 0xc0, !PT ;  /* 0x4000000007ff7812 */ /* 0x000fd2000784c0ff */
[----:B------:R-:W-:Y:S02]  /*3c760*/  @P4 LOP3.LUT R0, R0, 0x2, RZ, 0xfc, !PT ;  /* 0x0000000200004812 */ /* 0x000fe400078efcff */
[----:B------:R-:W-:Y:S02]  /*3c770*/  LOP3.LUT P4, RZ, R8, 0x40, RZ, 0xc0, !PT ;  /* 0x0000004008ff7812 */ /* 0x000fe4000788c0ff */
[----:B------:R-:W-:Y:S02]  /*3c780*/  LOP3.LUT R0, R0, 0xfffffffb, RZ, 0xc0, !PT ;  /* 0xfffffffb00007812 */ /* 0x000fe400078ec0ff */
[----:B------:R-:W-:Y:S02]  /*3c790*/  LOP3.LUT P3, RZ, R7, 0x80000000, RZ, 0xc0, !PT ;  /* 0x8000000007ff7812 */ /* 0x000fe4000786c0ff */
[----:B------:R-:W-:-:S07]  /*3c7a0*/  PRMT R2, R159, 0x7771, RZ ;  /* 0x000077719f027816 */ /* 0x000fce00000000ff */
[----:B------:R-:W-:Y:S02]  /*3c7b0*/  @P4 LOP3.LUT R0, R0, 0x4, RZ, 0xfc, !PT ;  /* 0x0000000400004812 */ /* 0x000fe400078efcff */
[C---:B------:R-:W-:Y:S01]  /*3c7c0*/  LOP3.LUT P4, RZ, R8.reuse, 0x20, RZ, 0xc0, !PT ;  /* 0x0000002008ff7812 */ /* 0x040fe2000788c0ff */
[----:B------:R0:W-:Y:S01]  /*3c7d0*/  @P2 STG.E.U8 desc[UR32][R176.64], R2 ;  /* 0x00000002b0002986 */ /* 0x0001e2000c101120 */
[C---:B------:R-:W-:Y:S02]  /*3c7e0*/  LOP3.LUT P0, RZ, R8.reuse, 0x1, RZ, 0xc0, !PT ;  /* 0x0000000108ff7812 */ /* 0x040fe4000780c0ff */
[----:B------:R-:W-:Y:S02]  /*3c7f0*/  LOP3.LUT P1, RZ, R8, 0x2, RZ, 0xc0, !PT ;  /* 0x0000000208ff7812 */ /* 0x000fe4000782c0ff */
[----:B------:R-:W-:Y:S02]  /*3c800*/  LOP3.LUT R0, R0, 0xfffffff7, RZ, 0xc0, !PT ;  /* 0xfffffff700007812 */ /* 0x000fe400078ec0ff */
[----:B------:R-:W-:Y:S01]  /*3c810*/  LOP3.LUT P2, RZ, R8, 0x4, RZ, 0xc0, !PT ;  /* 0x0000000408ff7812 */ /* 0x000fe2000784c0ff */
[----:B0-----:R-:W4:Y:S01]  /*3c820*/  LDL.LU.64 R176, [R1+0x838] ;  /* 0x0008380001b07983 */ /* 0x001f220000300a00 */
[----:B------:R-:W-:-:S03]  /*3c830*/  PRMT R2, R156, 0x7772, RZ ;  /* 0x000077729c027816 */ /* 0x000fc600000000ff */
[----:B------:R-:W-:Y:S02]  /*3c840*/  @P4 LOP3.LUT R0, R0, 0x8, RZ, 0xfc, !PT ;  /* 0x0000000800004812 */ /* 0x000fe400078efcff */
[----:B------:R0:W-:Y:S01]  /*3c850*/  @P3 STG.E.U8 desc[UR32][R178.64], R2 ;  /* 0x00000002b2003986 */ /* 0x0001e2000c101120 */
[C---:B------:R-:W-:Y:S02]  /*3c860*/  LOP3.LUT P3, RZ, R8.reuse, 0x8, RZ, 0xc0, !PT ;  /* 0x0000000808ff7812 */ /* 0x040fe4000786c0ff */
[----:B------:R-:W-:Y:S02]  /*3c870*/  LOP3.LUT P4, RZ, R8, 0x10, RZ, 0xc0, !PT ;  /* 0x0000001008ff7812 */ /* 0x000fe4000788c0ff */
[----:B------:R-:W-:Y:S02]  /*3c880*/  PRMT R156, R156, 0x7773, RZ ;  /* 0x000077739c9c7816 */ /* 0x000fe400000000ff */
[C---:B0-----:R-:W-:Y:S01]  /*3c890*/  PRMT R2, R157.reuse, 0x7772, RZ ;  /* 0x000077729d027816 */ /* 0x041fe200000000ff */
[----:B------:R-:W4:Y:S01]  /*3c8a0*/  LDL.LU.64 R178, [R1+0x830] ;  /* 0x0008300001b27983 */ /* 0x000f220000300a00 */
[----:B------:R-:W-:-:S03]  /*3c8b0*/  PRMT R157, R157, 0x7773, RZ ;  /* 0x000077739d9d7816 */ /* 0x000fc600000000ff */
[----:B--2---:R-:W-:Y:S04]  /*3c8c0*/  @P0 STG.E.U8 desc[UR32][R170.64], R156 ;  /* 0x0000009caa000986 */ /* 0x004fe8000c101120 */
[----:B------:R-:W2:Y:S04]  /*3c8d0*/  LDL.LU.64 R162, [R1+0x818] ;  /* 0x0008180001a27983 */ /* 0x000ea80000300a00 */
[----:B---3--:R0:W-:Y:S02]  /*3c8e0*/  @P1 STG.E.U8 desc[UR32][R168.64], R2 ;  /* 0x00000002a8001986 */ /* 0x0081e4000c101120 */
[----:B0-----:R-:W-:-:S02]  /*3c8f0*/  PRMT R2, R158, 0x7772, RZ ;  /* 0x000077729e027816 */ /* 0x001fc400000000ff */
[----:B------:R-:W-:Y:S01]  /*3c900*/  PRMT R158, R158, 0x7773, RZ ;  /* 0x000077739e9e7816 */ /* 0x000fe200000000ff */
[----:B------:R0:W-:Y:S04]  /*3c910*/  @P2 STG.E.U8 desc[UR32][R174.64], R157 ;  /* 0x0000009dae002986 */ /* 0x0001e8000c101120 */
[----:B0-----:R-:W3:Y:S04]  /*3c920*/  LDL.LU.64 R156, [R1+0x820] ;  /* 0x00082000019c7983 */ /* 0x001ee80000300a00 */
[----:B------:R-:W2:Y:S04]  /*3c930*/  LDL.LU.64 R160, [R1+0x810] ;  /* 0x0008100001a07983 */ /* 0x000ea80000300a00 */
[----:B------:R-:W-:Y:S04]  /*3c940*/  @P3 STG.E.U8 desc[UR32][R172.64], R2 ;  /* 0x00000002ac003986 */ /* 0x000fe8000c101120 */
[----:B------:R-:W2:Y:S04]  /*3c950*/  LDL.LU.64 R166, [R1+0x808] ;  /* 0x0008080001a67983 */ /* 0x000ea80000300a00 */
[----:B------:R-:W2:Y:S04]  /*3c960*/  LDL.LU.64 R164, [R1+0x800] ;  /* 0x0008000001a47983 */ /* 0x000ea80000300a00 */
[----:B------:R0:W-:Y:S04]  /*3c970*/  @P4 STG.E.U8 desc[UR32][R152.64], R158 ;  /* 0x0000009e98004986 */ /* 0x0001e8000c101120 */
[----:B0-----:R-:W3:Y:S01]  /*3c980*/  LDL.LU.64 R152, [R1+0x11e0] ;  /* 0x0011e00001987983 */ /* 0x001ee20000300a00 */
[----:B------:R-:W-:-:S02]  /*3c990*/  LOP3.LUT P4, RZ, R0, 0x8, RZ, 0xc0, !PT ;  /* 0x0000000800ff7812 */ /* 0x000fc4000788c0ff */
[C---:B------:R-:W-:Y:S01]  /*3c9a0*/  PRMT R2, R159.reuse, 0x7772, RZ ;  /* 0x000077729f027816 */ /* 0x040fe200000000ff */
[----:B------:R-:W2:Y:S01]  /*3c9b0*/  LDL.LU.64 R170, [R1+0x7f8] ;  /* 0x0007f80001aa7983 */ /* 0x000ea20000300a00 */
[----:B------:R-:W-:-:S03]  /*3c9c0*/  PRMT R159, R159, 0x7773, RZ ;  /* 0x000077739f9f7816 */ /* 0x000fc600000000ff */
[----:B------:R-:W2:Y:S04]  /*3c9d0*/  LDL.LU.64 R168, [R1+0x7f0] ;  /* 0x0007f00001a87983 */ /* 0x000ea80000300a00 */
[----:B------:R-:W2:Y:S04]  /*3c9e0*/  LDL.LU.64 R174, [R1+0x7e8] ;  /* 0x0007e80001ae7983 */ /* 0x000ea80000300a00 */
[----:B------:R-:W2:Y:S04]  /*3c9f0*/  LDL.LU.64 R172, [R1+0x7e0] ;  /* 0x0007e00001ac7983 */ /* 0x000ea80000300a00 */
[----:B----4-:R0:W-:Y:S01]  /*3ca00*/  @P4 STG.E.U8 desc[UR32][R176.64], R2 ;  /* 0x00000002b0004986 */ /* 0x0101e2000c101120 */
[----:B------:R-:W-:-:S03]  /*3ca10*/  LOP3.LUT P4, RZ, R0, 0x4, RZ, 0xc0, !PT ;  /* 0x0000000400ff7812 */ /* 0x000fc6000788c0ff */
[----:B0-----:R-:W4:Y:S10]  /*3ca20*/  LDL.LU.64 R176, [R1+0x7d8] ;  /* 0x0007d80001b07983 */ /* 0x001f340000300a00 */
[----:B------:R0:W-:Y:S01]  /*3ca30*/  @P4 STG.E.U8 desc[UR32][R178.64], R159 ;  /* 0x0000009fb2004986 */ /* 0x0001e2000c101120 */
[----:B------:R-:W-:-:S03]  /*3ca40*/  LOP3.LUT P4, RZ, R0, 0x2, RZ, 0xc0, !PT ;  /* 0x0000000200ff7812 */ /* 0x000fc6000788c0ff */
[----:B0-----:R-:W4:Y:S01]  /*3ca50*/  LDL.LU.64 R178, [R1+0x7d0] ;  /* 0x0007d00001b27983 */ /* 0x001f220000300a00 */
[----:B---3--:R-:W-:-:S09]  /*3ca60*/  PRMT R2, R152, 0x7770, RZ ;  /* 0x0000777098027816 */ /* 0x008fd200000000ff */
[----:B------:R0:W-:Y:S04]  /*3ca70*/  @P4 STG.E.U8 desc[UR32][R154.64], R2 ;  /* 0x000000029a004986 */ /* 0x0001e8000c101120 */
[----:B0-----:R-:W3:Y:S01]  /*3ca80*/  LDL.LU.64 R154, [R1+0x11d8] ;  /* 0x0011d800019a7983 */ /* 0x001ee20000300a00 */
[----:B------:R-:W-:Y:S02]  /*3ca90*/  LOP3.LUT P4, RZ, R0, 0x1, RZ, 0xc0, !PT ;  /* 0x0000000100ff7812 */ /* 0x000fe4000788c0ff */
[----:B------:R-:W-:-:S11]  /*3caa0*/  PRMT R0, R152, 0x7771, RZ ;  /* 0x0000777198007816 */ /* 0x000fd600000000ff */
[----:B------:R0:W-:Y:S01]  /*3cab0*/  @P4 STG.E.U8 desc[UR32][R156.64], R0 ;  /* 0x000000009c004986 */ /* 0x0001e2000c101120 */
[----:B------:R-:W-:Y:S02]  /*3cac0*/  LOP3.LUT P4, RZ, R6, 0x80000000, RZ, 0xc0, !PT ;  /* 0x8000000006ff7812 */ /* 0x000fe4000788c0ff */
[----:B0-----:R-:W-:-:S11]  /*3cad0*/  PRMT R0, R153, 0x7770, RZ ;  /* 0x0000777099007816 */ /* 0x001fd600000000ff */
[----:B--2---:R0:W-:Y:S01]  /*3cae0*/  @P4 STG.E.U8 desc[UR32][R162.64], R0 ;  /* 0x00000000a2004986 */ /* 0x0041e2000c101120 */
[----:B------:R-:W-:Y:S02]  /*3caf0*/  LOP3.LUT P4, RZ, R6, 0x40000000, RZ, 0xc0, !PT ;  /* 0x4000000006ff7812 */ /* 0x000fe4000788c0ff */
[----:B0-----:R-:W-:-:S11]  /*3cb00*/  PRMT R0, R153, 0x7771, RZ ;  /* 0x0000777199007816 */ /* 0x001fd600000000ff */
[----:B------:R3:W-:Y:S01]  /*3cb10*/  @P4 STG.E.U8 desc[UR32][R160.64], R0 ;  /* 0x00000000a0004986 */ /* 0x0007e2000c101120 */
[----:B------:R-:W-:Y:S02]  /*3cb20*/  LOP3.LUT P4, RZ, R6, 0x20000000, RZ, 0xc0, !PT ;  /* 0x2000000006ff7812 */ /* 0x000fe4000788c0ff */
[C---:B------:R-:W-:Y:S02]  /*3cb30*/  LOP3.LUT P5, RZ, R8.reuse, 0x2000, RZ, 0xc0, !PT ;  /* 0x0000200008ff7812 */ /* 0x040fe400078ac0ff */
[C---:B------:R-:W-:Y:S02]  /*3cb40*/  LOP3.LUT P6, RZ, R8.reuse, 0x4000, RZ, 0xc0, !PT ;  /* 0x0000400008ff7812 */ /* 0x040fe400078cc0ff */
[----:B------:R-:W-:Y:S02]  /*3cb50*/  LOP3.LUT P0, RZ, R8, 0x8000, RZ, 0xc0, !PT ;  /* 0x0000800008ff7812 */ /* 0x000fe4000780c0ff */
[----:B---3--:R-:W-:-:S05]  /*3cb60*/  PRMT R0, R154, 0x7770, RZ ;  /* 0x000077709a007816 */ /* 0x008fca00000000ff */
[----:B------:R0:W-:Y:S01]  /*3cb70*/  @P4 STG.E.U8 desc[UR32][R166.64], R0 ;  /* 0x00000000a6004986 */ /* 0x0001e2000c101120 */
[----:B------:R-:W-:Y:S02]  /*3cb80*/  LOP3.LUT P4, RZ, R6, 0x10000000, RZ, 0xc0, !PT ;  /* 0x1000000006ff7812 */ /* 0x000fe4000788c0ff */
[----:B0-----:R-:W-:-:S11]  /*3cb90*/  PRMT R0, R154, 0x7771, RZ ;  /* 0x000077719a007816 */ /* 0x001fd600000000ff */
[----:B------:R0:W-:Y:S02]  /*3cba0*/  @P4 STG.E.U8 desc[UR32][R164.64], R0 ;  /* 0x00000000a4004986 */ /* 0x0001e4000c101120 */
[----:B0-----:R-:W-:-:S05]  /*3cbb0*/  PRMT R0, R155, 0x7770, RZ ;  /* 0x000077709b007816 */ /* 0x001fca00000000ff */
[----:B------:R0:W-:Y:S02]  /*3cbc0*/  @P5 STG.E.U8 desc[UR32][R170.64], R0 ;  /* 0x00000000aa005986 */ /* 0x0001e4000c101120 */
[----:B0-----:R-:W-:-:S05]  /*3cbd0*/  PRMT R0, R155, 0x7771, RZ ;  /* 0x000077719b007816 */ /* 0x001fca00000000ff */
[----:B------:R0:W-:Y:S02]  /*3cbe0*/  @P6 STG.E.U8 desc[UR32][R168.64], R0 ;  /* 0x00000000a8006986 */ /* 0x0001e4000c101120 */
[----:B0-----:R-:W-:-:S05]  /*3cbf0*/  PRMT R0, R152, 0x7772, RZ ;  /* 0x0000777298007816 */ /* 0x001fca00000000ff */
[----:B------:R0:W-:Y:S04]  /*3cc00*/  @P0 STG.E.U8 desc[UR32][R174.64], R0 ;  /* 0x00000000ae000986 */ /* 0x0001e8000c101120 */
[----:B0-----:R-:W2:Y:S01]  /*3cc10*/  LDL.LU.64 R174, [R1+0x7c8] ;  /* 0x0007c80001ae7983 */ /* 0x001ea20000300a00 */
[C---:B------:R-:W-:Y:S02]  /*3cc20*/  LOP3.LUT P1, RZ, R8.reuse, 0x10000, RZ, 0xc0, !PT ;  /* 0x0001000008ff7812 */ /* 0x040fe4000782c0ff */
[----:B------:R-:W-:Y:S02]  /*3cc30*/  LOP3.LUT P2, RZ, R8, 0x20000, RZ, 0xc0, !PT ;  /* 0x0002000008ff7812 */ /* 0x000fe4000784c0ff */
[----:B------:R-:W-:Y:S02]  /*3cc40*/  PRMT R152, R152, 0x7773, RZ ;  /* 0x0000777398987816 */ /* 0x000fe400000000ff */
[----:B------:R-:W-:-:S02]  /*3cc50*/  LOP3.LUT P3, RZ, R8, 0x40000, RZ, 0xc0, !PT ;  /* 0x0004000008ff7812 */ /* 0x000fc4000786c0ff */
[----:B------:R-:W-:Y:S02]  /*3cc60*/  LOP3.LUT P0, RZ, R8, 0x80000, RZ, 0xc0, !PT ;  /* 0x0008000008ff7812 */ /* 0x000fe4000780c0ff */
[----:B------:R-:W-:-:S03]  /*3cc70*/  PRMT R0, R153, 0x7772, RZ ;  /* 0x0000777299007816 */ /* 0x000fc600000000ff */
[----:B------:R0:W-:Y:S01]  /*3cc80*/  @P1 STG.E.U8 desc[UR32][R172.64], R152 ;  /* 0x00000098ac001986 */ /* 0x0001e2000c101120 */
[----:B------:R-:W-:Y:S02]  /*3cc90*/  LOP3.LUT P1, RZ, R8, 0x100000, RZ, 0xc0, !PT ;  /* 0x0010000008ff7812 */ /* 0x000fe4000782c0ff */
[----:B------:R-:W-:Y:S01]  /*3cca0*/  PRMT R153, R153, 0x7773, RZ ;  /* 0x0000777399997816 */ /* 0x000fe200000000ff */
[----:B----4-:R1:W-:Y:S04]  /*3ccb0*/  @P2 STG.E.U8 desc[UR32][R176.64], R0 ;  /* 0x00000000b0002986 */ /* 0x0103e8000c101120 */
[----:B------:R3:W-:Y:S04]  /*3ccc0*/  @P3 STG.E.U8 desc[UR32][R178.64], R153 ;  /* 0x00000099b2003986 */ /* 0x0007e8000c101120 */
[----:B0-----:R-:W4:Y:S01]  /*3ccd0*/  LDL.LU.64 R172, [R1+0x7b8] ;  /* 0x0007b80001ac7983 */ /* 0x001f220000300a00 */
[----:B-1----:R-:W-:-:S03]  /*3cce0*/  PRMT R0, R154, 0x7772, RZ ;  /* 0x000077729a007816 */ /* 0x002fc600000000ff */
[----:B------:R-:W4:Y:S01]  /*3ccf0*/  LDL.LU.64 R176, [R1+0x7b0] ;  /* 0x0007b00001b07983 */ /* 0x000f220000300a00 */
[----:B------:R-:W-:-:S03]  /*3cd00*/  PRMT R154, R154, 0x7773, RZ ;  /* 0x000077739a9a7816 */ /* 0x000fc600000000ff */
[----:B---3--:R-:W3:Y:S04]  /*3cd10*/  LDL.LU.64 R178, [R1+0x7a0] ;  /* 0x0007a00001b27983 */ /* 0x008ee80000300a00 */
[----:B------:R-:W3:Y:S04]  /*3cd20*/  LDL.LU.64 R158, [R1+0x798] ;  /* 0x00079800019e7983 */ /* 0x000ee80000300a00 */
[----:B------:R-:W3:Y:S01]  /*3cd30*/  LDL.LU.64 R156, [R1+0x790] ;  /* 0x00079000019c7983 */ /* 0x000ee20000300a00 */
        /* <DEDUP_REMOVED lines=8> */
[----:B--2---:R-:W-:Y:S04]  /*3cdc0*/  @P0 STG.E.U8 desc[UR32][R174.64], R0 ;  /* 0x00000000ae000986 */ /* 0x004fe8000c101120 */
[----:B------:R0:W-:Y:S04]  /*3cdd0*/  @P1 STG.E.U8 desc[UR32][R148.64], R154 ;  /* 0x0000009a94001986 */ /* 0x0001e8000c101120 */
[----:B0-----:R-:W2:Y:S02]  /*3cde0*/  LDL.LU.64 R148, [R1+0x11d0] ;  /* 0x0011d00001947983 */ /* 0x001ea40000300a00 */
[----:B------:R-:W-:-:S02]  /*3cdf0*/  @P4 LOP3.LUT R6, R6, 0x400000, RZ, 0xfc, !PT ;  /* 0x0040000006064812 */ /* 0x000fc400078efcff */
[----:B------:R-:W-:Y:S01]  /*3ce00*/  LOP3.LUT P4, RZ, R8, 0x10000000, RZ, 0xc0, !PT ;  /* 0x1000000008ff7812 */ /* 0x000fe2000788c0ff */
[----:B------:R-:W3:Y:S01]  /*3ce10*/  LDL.LU.64 R162, [R1+0x788] ;  /* 0x0007880001a27983 */ /* 0x000ee20000300a00 */
[----:B------:R-:W-:Y:S02]  /*3ce20*/  LOP3.LUT R6, R6, 0xff7fffff, RZ, 0xc0, !PT ;  /* 0xff7fffff06067812 */ /* 0x000fe400078ec0ff */
[C---:B------:R-:W-:Y:S01]  /*3ce30*/  LOP3.LUT P2, RZ, R8.reuse, 0x200000, RZ, 0xc0, !PT ;  /* 0x0020000008ff7812 */ /* 0x040fe2000784c0ff */
[----:B------:R-:W3:Y:S01]  /*3ce40*/  LDL.LU.64 R160, [R1+0x780] ;  /* 0x0007800001a07983 */ /* 0x000ee20000300a00 */
[----:B------:R-:W-:Y:S02]  /*3ce50*/  LOP3.LUT P3, RZ, R8, 0x400000, RZ, 0xc0, !PT ;  /* 0x0040000008ff7812 */ /* 0x000fe4000786c0ff */
[----:B------:R-:W-:Y:S01]  /*3ce60*/  PRMT R0, R155, 0x7772, RZ ;  /* 0x000077729b007816 */ /* 0x000fe200000000ff */
[----:B------:R-:W3:Y:S04]  /*3ce70*/  LDL.LU.64 R166, [R1+0x778] ;  /* 0x0007780001a67983 */ /* 0x000ee80000300a00 */
[----:B------:R-:W-:Y:S01]  /*3ce80*/  @P4 LOP3.LUT R6, R6, 0x800000, RZ, 0xfc, !PT ;  /* 0x0080000006064812 */ /* 0x000fe200078efcff */
[----:B------:R-:W3:Y:S01]  /*3ce90*/  LDL.LU.64 R164, [R1+0x770] ;  /* 0x0007700001a47983 */ /* 0x000ee20000300a00 */
[----:B------:R-:W-:-:S02]  /*3cea0*/  LOP3.LUT P4, RZ, R8, 0x8000000, RZ, 0xc0, !PT ;  /* 0x0800000008ff7812 */ /* 0x000fc4000788c0ff */
[----:B------:R-:W-:Y:S01]  /*3ceb0*/  LOP3.LUT R6, R6, 0xfeffffff, RZ, 0xc0, !PT ;  /* 0xfeffffff06067812 */ /* 0x000fe200078ec0ff */
[----:B----4-:R2:W-:Y:S01]  /*3cec0*/  @P2 STG.E.U8 desc[UR32][R172.64], R0 ;  /* 0x00000000ac002986 */ /* 0x0105e2000c101120 */
[----:B------:R-:W-:-:S03]  /*3ced0*/  PRMT R155, R155, 0x7773, RZ ;  /* 0x000077739b9b7816 */ /* 0x000fc600000000ff */
[----:B------:R-:W4:Y:S06]  /*3cee0*/  LDL.LU.64 R170, [R1+0x768] ;  /* 0x0007680001aa7983 */ /* 0x000f2c0000300a00 */
[----:B------:R-:W-:Y:S01]  /*3cef0*/  @P4 LOP3.LUT R6, R6, 0x1000000, RZ, 0xfc, !PT ;  /* 0x0100000006064812 */ /* 0x000fe200078efcff */
[----:B------:R-:W-:Y:S01]  /*3cf00*/  @P3 STG.E.U8 desc[UR32][R176.64], R155 ;  /* 0x0000009bb0003986 */ /* 0x000fe2000c101120 */
[----:B------:R-:W-:Y:S02]  /*3cf10*/  LOP3.LUT P4, RZ, R8, 0x4000000, RZ, 0xc0, !PT ;  /* 0x0400000008ff7812 */ /* 0x000fe4000788c0ff */
        /* <DEDUP_REMOVED lines=10> */
[----:B--2---:R-:W-:-:S11]  /*3cfc0*/  PRMT R0, R148, 0x7770, RZ ;  /* 0x0000777094007816 */ /* 0x004fd600000000ff */
[----:B------:R0:W-:Y:S04]  /*3cfd0*/  @P4 STG.E.U8 desc[UR32][R150.64], R0 ;  /* 0x0000000096004986 */ /* 0x0001e8000c101120 */
[----:B0-----:R-:W2:Y:S01]  /*3cfe0*/  LDL.LU.64 R150, [R1+0x11c8] ;  /* 0x0011c80001967983 */ /* 0x001ea20000300a00 */
[----:B------:R-:W-:-:S03]  /*3cff0*/  LOP3.LUT P4, RZ, R6, 0x8000000, RZ, 0xc0, !PT ;  /* 0x0800000006ff7812 */ /* 0x000fc6000788c0ff */
[----:B------:R-:W4:Y:S01]  /*3d000*/  LDL.LU.64 R174, [R1+0x758] ;  /* 0x0007580001ae7983 */ /* 0x000f220000300a00 */
[----:B------:R-:W-:-:S03]  /*3d010*/  PRMT R0, R148, 0x7771, RZ ;  /* 0x0000777194007816 */ /* 0x000fc600000000ff */
[----:B------:R-:W4:Y:S04]  /*3d020*/  LDL.LU.64 R172, [R1+0x750] ;  /* 0x0007500001ac7983 */ /* 0x000f280000300a00 */
[----:B------:R-:W4:Y:S04]  /*3d030*/  LDL.LU.64 R176, [R1+0x748] ;  /* 0x0007480001b07983 */ /* 0x000f280000300a00 */
[----:B---3--:R0:W-:Y:S04]  /*3d040*/  @P4 STG.E.U8 desc[UR32][R178.64], R0 ;  /* 0x00000000b2004986 */ /* 0x0081e8000c101120 */
[----:B0-----:R-:W3:Y:S01]  /*3d050*/  LDL.LU.64 R178, [R1+0x740] ;  /* 0x0007400001b27983 */ /* 0x001ee20000300a00 */
[----:B------:R-:W-:-:S02]  /*3d060*/  LOP3.LUT P4, RZ, R6, 0x4000000, RZ, 0xc0, !PT ;  /* 0x0400000006ff7812 */ /* 0x000fc4000788c0ff */
[----:B------:R-:W-:-:S11]  /*3d070*/  PRMT R0, R149, 0x7770, RZ ;  /* 0x0000777095007816 */ /* 0x000fd600000000ff */
[----:B------:R0:W-:Y:S01]  /*3d080*/  @P4 STG.E.U8 desc[UR32][R158.64], R0 ;  /* 0x000000009e004986 */ /* 0x0001e2000c101120 */
[----:B------:R-:W-:Y:S02]  /*3d090*/  LOP3.LUT P4, RZ, R6, 0x2000000, RZ, 0xc0, !PT ;  /* 0x0200000006ff7812 */ /* 0x000fe4000788c0ff */
[----:B0-----:R-:W-:-:S11]  /*3d0a0*/  PRMT R0, R149, 0x7771, RZ ;  /* 0x0000777195007816 */ /* 0x001fd600000000ff */
[----:B------:R2:W-:Y:S01]  /*3d0b0*/  @P4 STG.E.U8 desc[UR32][R156.64], R0 ;  /* 0x000000009c004986 */ /* 0x0005e2000c101120 */
[----:B------:R-:W-:Y:S02]  /*3d0c0*/  LOP3.LUT P4, RZ, R6, 0x1000000, RZ, 0xc0, !PT ;  /* 0x0100000006ff7812 */ /* 0x000fe4000788c0ff */
[C---:B------:R-:W-:Y:S02]  /*3d0d0*/  LOP3.LUT P5, RZ, R9.reuse, 0x1, RZ, 0xc0, !PT ;  /* 0x0000000109ff7812 */ /* 0x040fe400078ac0ff */
[C---:B------:R-:W-:Y:S02]  /*3d0e0*/  LOP3.LUT P6, RZ, R9.reuse, 0x2, RZ, 0xc0, !PT ;  /* 0x0000000209ff7812 */ /* 0x040fe400078cc0ff */
[C---:B------:R-:W-:Y:S02]  /*3d0f0*/  LOP3.LUT P0, RZ, R9.reuse, 0x4, RZ, 0xc0, !PT ;  /* 0x0000000409ff7812 */ /* 0x040fe4000780c0ff */
[C---:B------:R-:W-:Y:S02]  /*3d100*/  LOP3.LUT P1, RZ, R9.reuse, 0x8, RZ, 0xc0, !PT ;  /* 0x0000000809ff7812 */ /* 0x040fe4000782c0ff */
[----:B------:R-:W-:-:S02]  /*3d110*/  LOP3.LUT P2, RZ, R9, 0x10, RZ, 0xc0, !PT ;  /* 0x0000001009ff7812 */ /* 0x000fc4000784c0ff */
[----:B------:R-:W-:Y:S02]  /*3d120*/  LOP3.LUT P3, RZ, R9, 0x20, RZ, 0xc0, !PT ;  /* 0x0000002009ff7812 */ /* 0x000fe4000786c0ff */
[----:B--2---:R-:W-:-:S05]  /*3d130*/  PRMT R0, R150, 0x7770, RZ ;  /* 0x0000777096007816 */ /* 0x004fca00000000ff */
[----:B------:R0:W-:Y:S01]  /*3d140*/  @P4 STG.E.U8 desc[UR32][R162.64], R0 ;  /* 0x00000000a2004986 */ /* 0x0001e2000c101120 */
[----:B------:R-:W-:Y:S02]  /*3d150*/  LOP3.LUT P4, RZ, R6, 0x800000, RZ, 0xc0, !PT ;  /* 0x0080000006ff7812 */ /* 0x000fe4000788c0ff */
[----:B0-----:R-:W-:-:S11]  /*3d160*/  PRMT R0, R150, 0x7771, RZ ;  /* 0x0000777196007816 */ /* 0x001fd600000000ff */
        /* <DEDUP_REMOVED lines=8> */
[C---:B0-----:R-:W-:Y:S02]  /*3d1f0*/  PRMT R0, R148.reuse, 0x7772, RZ ;  /* 0x0000777294007816 */ /* 0x041fe400000000ff */
[----:B------:R-:W-:-:S09]  /*3d200*/  PRMT R148, R148, 0x7773, RZ ;  /* 0x0000777394947816 */ /* 0x000fd200000000ff */
[----:B----4-:R0:W-:Y:S04]  /*3d210*/  @P4 STG.E.U8 desc[UR32][R170.64], R0 ;  /* 0x00000000aa004986 */ /* 0x0101e8000c101120 */
[----:B------:R-:W-:Y:S01]  /*3d220*/  @P5 STG.E.U8 desc[UR32][R168.64], R148 ;  /* 0x00000094a8005986 */ /* 0x000fe2000c101120 */
[C---:B0-----:R-:W-:Y:S02]  /*3d230*/  PRMT R0, R149.reuse, 0x7772, RZ ;  /* 0x0000777295007816 */ /* 0x041fe400000000ff */
[----:B------:R-:W-:-:S03]  /*3d240*/  PRMT R149, R149, 0x7773, RZ ;  /* 0x0000777395957816 */ /* 0x000fc600000000ff */
[----:B------:R0:W-:Y:S04]  /*3d250*/  @P6 STG.E.U8 desc[UR32][R174.64], R0 ;  /* 0x00000000ae006986 */ /* 0x0001e8000c101120 */
[----:B------:R-:W-:Y:S01]  /*3d260*/  @P0 STG.E.U8 desc[UR32][R172.64], R149 ;  /* 0x00000095ac000986 */ /* 0x000fe2000c101120 */
[C---:B0-----:R-:W-:Y:S02]  /*3d270*/  PRMT R0, R150.reuse, 0x7772, RZ ;  /* 0x0000777296007816 */ /* 0x041fe400000000ff */
[----:B------:R-:W-:-:S03]  /*3d280*/  PRMT R150, R150, 0x7773, RZ ;  /* 0x0000777396967816 */ /* 0x000fc600000000ff */
[----:B------:R0:W-:Y:S04]  /*3d290*/  @P1 STG.E.U8 desc[UR32][R176.64], R0 ;  /* 0x00000000b0001986 */ /* 0x0001e8000c101120 */
[----:B---3--:R-:W-:Y:S01]  /*3d2a0*/  @P2 STG.E.U8 desc[UR32][R178.64], R150 ;  /* 0x00000096b2002986 */ /* 0x008fe2000c101120 */
[----:B0-----:R-:W-:-:S05]  /*3d2b0*/  PRMT R0, R151, 0x7772, RZ ;  /* 0x0000777297007816 */ /* 0x001fca00000000ff */
[----:B------:R0:W-:Y:S04]  /*3d2c0*/  @P3 STG.E.U8 desc[UR32][R144.64], R0 ;  /* 0x0000000090003986 */ /* 0x0001e8000c101120 */
[----:B0-----:R-:W2:Y:S04]  /*3d2d0*/  LDL.LU.64 R144, [R1+0x11c0] ;  /* 0x0011c00001907983 */ /* 0x001ea80000300a00 */
[----:B------:R-:W3:Y:S04]  /*3d2e0*/  LDL.LU.64 R168, [R1+0x730] ;  /* 0x0007300001a87983 */ /* 0x000ee80000300a00 */
[----:B------:R-:W4:Y:S01]  /*3d2f0*/  LDL.LU.64 R174, [R1+0x728] ;  /* 0x0007280001ae7983 */ /* 0x000f220000300a00 */
[----:B------:R-:W-:-:S02]  /*3d300*/  LOP3.LUT P0, RZ, R9, 0x40, RZ, 0xc0, !PT ;  /* 0x0000004009ff7812 */ /* 0x000fc4000780c0ff */
[C---:B------:R-:W-:Y:S01]  /*3d310*/  LOP3.LUT P1, RZ, R9.reuse, 0x80, RZ, 0xc0, !PT ;  /* 0x0000008009ff7812 */ /* 0x040fe2000782c0ff */
[----:B------:R-:W4:Y:S01]  /*3d320*/  LDL.LU.64 R172, [R1+0x718] ;  /* 0x0007180001ac7983 */ /* 0x000f220000300a00 */
[----:B------:R-:W-:Y:S02]  /*3d330*/  LOP3.LUT P2, RZ, R9, 0x100, RZ, 0xc0, !PT ;  /* 0x0000010009ff7812 */ /* 0x000fe4000784c0ff */
[----:B------:R-:W-:Y:S01]  /*3d340*/  PRMT R151, R151, 0x7773, RZ ;  /* 0x0000777397977816 */ /* 0x000fe200000000ff */
        /* <DEDUP_REMOVED lines=15> */
[C---:B--2---:R-:W-:Y:S01]  /*3d440*/  PRMT R0, R144.reuse, 0x7770, RZ ;  /* 0x0000777090007816 */ /* 0x044fe200000000ff */
[----:B---3--:R-:W-:Y:S04]  /*3d450*/  @P0 STG.E.U8 desc[UR32][R168.64], R151 ;  /* 0x00000097a8000986 */ /* 0x008fe8000c101120 */
[----:B----4-:R0:W-:Y:S02]  /*3d460*/  @P1 STG.E.U8 desc[UR32][R174.64], R0 ;  /* 0x00000000ae001986 */ /* 0x0101e4000c101120 */
[----:B0-----:R-:W-:-:S05]  /*3d470*/  PRMT R0, R144, 0x7771, RZ ;  /* 0x0000777190007816 */ /* 0x001fca00000000ff */
[----:B------:R0:W-:Y:S04]  /*3d480*/  @P2 STG.E.U8 desc[UR32][R146.64], R0 ;  /* 0x0000000092002986 */ /* 0x0001e8000c101120 */
[----:B0-----:R-:W2:Y:S01]  /*3d490*/  LDL.LU.64 R146, [R1+0x11b8] ;  /* 0x0011b80001927983 */ /* 0x001ea20000300a00 */
[----:B------:R-:W-:Y:S02]  /*3d4a0*/  @P4 LOP3.LUT R6, R6, 0x4000, RZ, 0xfc, !PT ;  /* 0x0000400006064812 */ /* 0x000fe400078efcff */
[C---:B------:R-:W-:Y:S01]  /*3d4b0*/  LOP3.LUT P4, RZ, R9.reuse, 0x8000, RZ, 0xc0, !PT ;  /* 0x0000800009ff7812 */ /* 0x040fe2000788c0ff */
[----:B------:R-:W3:Y:S01]  /*3d4c0*/  LDL.LU.64 R170, [R1+0x6d0] ;  /* 0x0006d00001aa7983 */ /* 0x000ee20000300a00 */
[----:B------:R-:W-:Y:S02]  /*3d4d0*/  LOP3.LUT R6, R6, 0xffff7fff, RZ, 0xc0, !PT ;  /* 0xffff7fff06067812 */ /* 0x000fe400078ec0ff */
[----:B------:R-:W-:Y:S01]  /*3d4e0*/  LOP3.LUT P3, RZ, R9, 0x200, RZ, 0xc0, !PT ;  /* 0x0000020009ff7812 */ /* 0x000fe2000786c0ff */
[----:B------:R-:W4:Y:S01]  /*3d4f0*/  LDL.LU.64 R168, [R1+0x6c8] ;  /* 0x0006c80001a87983 */ /* 0x000f220000300a00 */
[----:B------:R-:W-:-:S03]  /*3d500*/  PRMT R0, R145, 0x7770, RZ ;  /* 0x0000777091007816 */ /* 0x000fc600000000ff */
[----:B------:R-:W4:Y:S04]  /*3d510*/  LDL.LU.64 R174, [R1+0x6c0] ;  /* 0x0006c00001ae7983 */ /* 0x000f280000300a00 */
        /* <DEDUP_REMOVED lines=12> */
[----:B------:R0:W-:Y:S10]  /*3d5e0*/  @P3 STG.E.U8 desc[UR32][R172.64], R0 ;  /* 0x00000000ac003986 */ /* 0x0001f4000c101120 */
[----:B------:R-:W-:-:S02]  /*3d5f0*/  @P4 LOP3.LUT R6, R6, 0x80000, RZ, 0xfc, !PT ;  /* 0x0008000006064812 */ /* 0x000fc400078efcff */
[----:B------:R-:W-:Y:S01]  /*3d600*/  LOP3.LUT P4, RZ, R9, 0x400, RZ, 0xc0, !PT ;  /* 0x0000040009ff7812 */ /* 0x000fe2000788c0ff */
[----:B0-----:R-:W4:Y:S01]  /*3d610*/  LDL.LU.64 R172, [R1+0x6b8] ;  /* 0x0006b80001ac7983 */ /* 0x001f220000300a00 */
[----:B------:R-:W-:-:S11]  /*3d620*/  PRMT R0, R145, 0x7771, RZ ;  /* 0x0000777191007816 */ /* 0x000fd600000000ff */
[----:B------:R0:W-:Y:S01]  /*3d630*/  @P4 STG.E.U8 desc[UR32][R176.64], R0 ;  /* 0x00000000b0004986 */ /* 0x0001e2000c101120 */
[----:B------:R-:W-:-:S03]  /*3d640*/  LOP3.LUT P4, RZ, R6, 0x80000, RZ, 0xc0, !PT ;  /* 0x0008000006ff7812 */ /* 0x000fc6000788c0ff */
[----:B0-----:R-:W4:Y:S01]  /*3d650*/  LDL.LU.64 R176, [R1+0x6b0] ;  /* 0x0006b00001b07983 */ /* 0x001f220000300a00 */
[----:B--2---:R-:W-:-:S09]  /*3d660*/  PRMT R0, R146, 0x7770, RZ ;  /* 0x0000777092007816 */ /* 0x004fd200000000ff */
[----:B------:R0:W-:Y:S01]  /*3d670*/  @P4 STG.E.U8 desc[UR32][R178.64], R0 ;  /* 0x00000000b2004986 */ /* 0x0001e2000c101120 */
[----:B------:R-:W-:Y:S02]  /*3d680*/  LOP3.LUT P4, RZ, R6, 0x40000, RZ, 0xc0, !PT ;  /* 0x0004000006ff7812 */ /* 0x000fe4000788c0ff */
[----:B0-----:R-:W-:Y:S01]  /*3d690*/  PRMT R0, R146, 0x7771, RZ ;  /* 0x0000777192007816 */ /* 0x001fe200000000ff */
[----:B------:R-:W2:Y:S10]  /*3d6a0*/  LDL.LU.64 R178, [R1+0x6a8] ;  /* 0x0006a80001b27983 */ /* 0x000eb40000300a00 */
[----:B------:R0:W-:Y:S01]  /*3d6b0*/  @P4 STG.E.U8 desc[UR32][R156.64], R0 ;  /* 0x000000009c004986 */ /* 0x0001e2000c101120 */
[----:B------:R-:W-:-:S02]  /*3d6c0*/  LOP3.LUT P4, RZ, R6, 0x20000, RZ, 0xc0, !PT ;  /* 0x0002000006ff7812 */ /* 0x000fc4000788c0ff */
        /* <DEDUP_REMOVED lines=9> */
[----:B------:R-:W-:-:S11]  /*3d760*/  PRMT R144, R144, 0x7773, RZ ;  /* 0x0000777390907816 */ /* 0x000fd600000000ff */
[----:B------:R-:W-:Y:S01]  /*3d770*/  @P4 STG.E.U8 desc[UR32][R164.64], R144 ;  /* 0x00000090a4004986 */ /* 0x000fe2000c101120 */
[----:B------:R-:W-:Y:S02]  /*3d780*/  LOP3.LUT P4, RZ, R6, 0x2000, RZ, 0xc0, !PT ;  /* 0x0000200006ff7812 */ /* 0x000fe4000788c0ff */
[----:B0-----:R-:W-:-:S11]  /*3d790*/  PRMT R0, R145, 0x7772, RZ ;  /* 0x0000777291007816 */ /* 0x001fd600000000ff */
[----:B------:R0:W-:Y:S04]  /*3d7a0*/  @P4 STG.E.U8 desc[UR32][R140.64], R0 ;  /* 0x000000008c004986 */ /* 0x0001e8000c101120 */
[----:B0-----:R-:W2:Y:S01]  /*3d7b0*/  LDL.LU.64 R140, [R1+0x11b0] ;  /* 0x0011b000018c7983 */ /* 0x001ea20000300a00 */
[----:B------:R-:W-:Y:S02]  /*3d7c0*/  LOP3.LUT P4, RZ, R6, 0x1000, RZ, 0xc0, !PT ;  /* 0x0000100006ff7812 */ /* 0x000fe4000788c0ff */
[C---:B------:R-:W-:Y:S02]  /*3d7d0*/  LOP3.LUT P5, RZ, R9.reuse, 0x80000, RZ, 0xc0, !PT ;  /* 0x0008000009ff7812 */ /* 0x040fe400078ac0ff */
[C---:B------:R-:W-:Y:S02]  /*3d7e0*/  LOP3.LUT P6, RZ, R9.reuse, 0x100000, RZ, 0xc0, !PT ;  /* 0x0010000009ff7812 */ /* 0x040fe400078cc0ff */
[----:B------:R-:W-:-:S02]  /*3d7f0*/  LOP3.LUT P0, RZ, R9, 0x200000, RZ, 0xc0, !PT ;  /* 0x0020000009ff7812 */ /* 0x000fc4000780c0ff */
[----:B------:R-:W-:Y:S02]  /*3d800*/  PRMT R145, R145, 0x7773, RZ ;  /* 0x0000777391917816 */ /* 0x000fe400000000ff */
[C---:B------:R-:W-:Y:S02]  /*3d810*/  PRMT R0, R146.reuse, 0x7772, RZ ;  /* 0x0000777292007816 */ /* 0x040fe400000000ff */
[C---:B------:R-:W-:Y:S01]  /*3d820*/  LOP3.LUT P1, RZ, R9.reuse, 0x400000, RZ, 0xc0, !PT ;  /* 0x0040000009ff7812 */ /* 0x040fe2000782c0ff */
[----:B---3--:R-:W-:Y:S01]  /*3d830*/  @P4 STG.E.U8 desc[UR32][R170.64], R145 ;  /* 0x00000091aa004986 */ /* 0x008fe2000c101120 */
[C---:B------:R-:W-:Y:S02]  /*3d840*/  LOP3.LUT P2, RZ, R9.reuse, 0x800000, RZ, 0xc0, !PT ;  /* 0x0080000009ff7812 */ /* 0x040fe4000784c0ff */
[----:B------:R-:W-:Y:S01]  /*3d850*/  PRMT R146, R146, 0x7773, RZ ;  /* 0x0000777392927816 */ /* 0x000fe200000000ff */
[----:B----4-:R0:W-:Y:S01]  /*3d860*/  @P5 STG.E.U8 desc[UR32][R168.64], R0 ;  /* 0x00000000a8005986 */ /* 0x0101e2000c101120 */
[----:B------:R-:W-:-:S03]  /*3d870*/  LOP3.LUT P3, RZ, R9, 0x1000000, RZ, 0xc0, !PT ;  /* 0x0100000009ff7812 */ /* 0x000fc6000786c0ff */
[----:B------:R-:W-:Y:S01]  /*3d880*/  @P6 STG.E.U8 desc[UR32][R174.64], R146 ;  /* 0x00000092ae006986 */ /* 0x000fe2000c101120 */
[C---:B0-----:R-:W-:Y:S02]  /*3d890*/  PRMT R0, R147.reuse, 0x7772, RZ ;  /* 0x0000777293007816 */ /* 0x041fe400000000ff */
[----:B------:R-:W-:-:S03]  /*3d8a0*/  PRMT R147, R147, 0x7773, RZ ;  /* 0x0000777393937816 */ /* 0x000fc600000000ff */
[----:B------:R2:W-:Y:S04]  /*3d8b0*/  @P0 STG.E.U8 desc[UR32][R172.64], R0 ;  /* 0x00000000ac000986 */ /* 0x0005e8000c101120 */
[----:B------:R-:W-:Y:S01]  /*3d8c0*/  @P1 STG.E.U8 desc[UR32][R176.64], R147 ;  /* 0x00000093b0001986 */ /* 0x000fe2000c101120 */
[----:B--2---:R-:W-:-:S05]  /*3d8d0*/  PRMT R0, R140, 0x7770, RZ ;  /* 0x000077708c007816 */ /* 0x004fca00000000ff */
[----:B------:R0:W-:Y:S02]  /*3d8e0*/  @P2 STG.E.U8 desc[UR32][R178.64], R0 ;  /* 0x00000000b2002986 */ /* 0x0001e4000c101120 */
[----:B0-----:R-:W-:-:S05]  /*3d8f0*/  PRMT R0, R140, 0x7771, RZ ;  /* 0x000077718c007816 */ /* 0x001fca00000000ff */
[----:B------:R0:W-:Y:S04]  /*3d900*/  @P3 STG.E.U8 desc[UR32][R142.64], R0 ;  /* 0x000000008e003986 */ /* 0x0001e8000c101120 */
[----:B0-----:R-:W2:Y:S04]  /*3d910*/  LDL.LU.64 R142, [R1+0x11a8] ;  /* 0x0011a800018e7983 */ /* 0x001ea80000300a00 */
[----:B------:R-:W3:Y:S04]  /*3d920*/  LDL.LU.64 R164, [R1+0x698] ;  /* 0x0006980001a47983 */ /* 0x000ee80000300a00 */
[----:B------:R-:W4:Y:S04]  /*3d930*/  LDL.LU.64 R170, [R1+0x690] ;  /* 0x0006900001aa7983 */ /* 0x000f280000300a00 */
[----:B------:R-:W2:Y:S04]  /*3d940*/  LDL.LU.64 R168, [R1+0x688] ;  /* 0x0006880001a87983 */ /* 0x000ea80000300a00 */
[----:B------:R-:W2:Y:S04]  /*3d950*/  LDL.LU.64 R174, [R1+0x680] ;  /* 0x0006800001ae7983 */ /* 0x000ea80000300a00 */
[----:B------:R-:W2:Y:S04]  /*3d960*/  LDL.LU.64 R172, [R1+0x678] ;  /* 0x0006780001ac7983 */ /* 0x000ea80000300a00 */
[----:B------:R-:W2:Y:S04]  /*3d970*/  LDL.LU.64 R176, [R1+0x670] ;  /* 0x0006700001b07983 */ /* 0x000ea80000300a00 */
[----:B------:R-:W2:Y:S04]  /*3d980*/  LDL.LU.64 R178, [R1+0x668] ;  /* 0x0006680001b27983 */ /* 0x000ea80000300a00 */
[----:B------:R-:W2:Y:S04]  /*3d990*/  LDL.LU.64 R162, [R1+0x660] ;  /* 0x0006600001a27983 */ /* 0x000ea80000300a00 */
[----:B------:R-:W2:Y:S01]  /*3d9a0*/  LDL.LU.64 R160, [R1+0x658] ;  /* 0x0006580001a07983 */ /* 0x000ea20000300a00 */
[----:B------:R-:W-:-:S03]  /*3d9b0*/  LOP3.LUT P0, RZ, R9, 0x2000000, RZ, 0xc0, !PT ;  /* 0x0200000009ff7812 */ /* 0x000fc6000780c0ff */
[----:B------:R-:W2:Y:S01]  /*3d9c0*/  LDL.LU.64 R166, [R1+0x648] ;  /* 0x0006480001a67983 */ /* 0x000ea20000300a00 */
[----:B------:R-:W-:Y:S02]  /*3d9d0*/  PRMT R0, R141, 0x7770, RZ ;  /* 0x000077708d007816 */ /* 0x000fe400000000ff */
        /* <DEDUP_REMOVED lines=19> */
[----:B------:R-:W-:Y:S01]  /*3db10*/  LOP3.LUT R6, R6, 0xfffffbff, RZ, 0xc0, !PT ;  /* 0xfffffbff06067812 */ /* 0x000fe200078ec0ff */
[----:B---3--:R0:W-:Y:S04]  /*3db20*/  @P0 STG.E.U8 desc[UR32][R164.64], R0 ;  /* 0x00000000a4000986 */ /* 0x0081e8000c101120 */
[----:B0-----:R-:W3:Y:S01]  /*3db30*/  LDL.LU.64 R164, [R1+0x640] ;  /* 0x0006400001a47983 */ /* 0x001ee20000300a00 */
[----:B------:R-:W-:-:S05]  /*3db40*/  LOP3.LUT P1, RZ, R9, 0x4000000, RZ, 0xc0, !PT ;  /* 0x0400000009ff7812 */ /* 0x000fca000782c0ff */
[----:B------:R-:W-:Y:S02]  /*3db50*/  @P4 LOP3.LUT R6, R6, 0x400, RZ, 0xfc, !PT ;  /* 0x0000040006064812 */ /* 0x000fe400078efcff */
[C---:B------:R-:W-:Y:S02]  /*3db60*/  LOP3.LUT P4, RZ, R9.reuse, 0x40000000, RZ, 0xc0, !PT ;  /* 0x4000000009ff7812 */ /* 0x040fe4000788c0ff */
[----:B------:R-:W-:Y:S02]  /*3db70*/  LOP3.LUT P2, RZ, R9, 0x8000000, RZ, 0xc0, !PT ;  /* 0x0800000009ff7812 */ /* 0x000fe4000784c0ff */
[----:B------:R-:W-:Y:S02]  /*3db80*/  PRMT R0, R141, 0x7771, RZ ;  /* 0x000077718d007816 */ /* 0x000fe400000000ff */
[----:B------:R-:W-:Y:S02]  /*3db90*/  LOP3.LUT P3, RZ, R9, 0x10000000, RZ, 0xc0, !PT ;  /* 0x1000000009ff7812 */ /* 0x000fe4000786c0ff */
[----:B------:R-:W-:Y:S01]  /*3dba0*/  LOP3.LUT R6, R6, 0xfffff7ff, RZ, 0xc0, !PT ;  /* 0xfffff7ff06067812 */ /* 0x000fe200078ec0ff */
[----:B----4-:R2:W-:Y:S04]  /*3dbb0*/  @P1 STG.E.U8 desc[UR32][R170.64], R0 ;  /* 0x00000000aa001986 */ /* 0x0105e8000c101120 */
[----:B------:R-:W-:-:S02]  /*3dbc0*/  @P4 LOP3.LUT R6, R6, 0x800, RZ, 0xfc, !PT ;  /* 0x0000080006064812 */ /* 0x000fc400078efcff */
[----:B------:R-:W-:Y:S02]  /*3dbd0*/  LOP3.LUT P4, RZ, R9, 0x20000000, RZ, 0xc0, !PT ;  /* 0x2000000009ff7812 */ /* 0x000fe4000788c0ff */
[C---:B--2---:R-:W-:Y:S01]  /*3dbe0*/  PRMT R0, R142.reuse, 0x7770, RZ ;  /* 0x000077708e007816 */ /* 0x044fe200000000ff */
[----:B------:R-:W2:Y:S04]  /*3dbf0*/  LDL.LU.64 R170, [R1+0x630] ;  /* 0x0006300001aa7983 */ /* 0x000ea80000300a00 */
[----:B------:R0:W-:Y:S02]  /*3dc00*/  @P2 STG.E.U8 desc[UR32][R168.64], R0 ;  /* 0x00000000a8002986 */ /* 0x0001e4000c101120 */
[----:B0-----:R-:W-:Y:S02]  /*3dc10*/  PRMT R0, R142, 0x7771, RZ ;  /* 0x000077718e007816 */ /* 0x001fe400000000ff */
[----:B------:R-:W4:Y:S04]  /*3dc20*/  LDL.LU.64 R168, [R1+0x628] ;  /* 0x0006280001a87983 */ /* 0x000f280000300a00 */
[----:B------:R0:W-:Y:S02]  /*3dc30*/  @P3 STG.E.U8 desc[UR32][R174.64], R0 ;  /* 0x00000000ae003986 */ /* 0x0001e4000c101120 */
[----:B0-----:R-:W-:-:S02]  /*3dc40*/  PRMT R0, R143, 0x7770, RZ ;  /* 0x000077708f007816 */ /* 0x001fc400000000ff */
[----:B------:R-:W4:Y:S04]  /*3dc50*/  LDL.LU.64 R174, [R1+0x620] ;  /* 0x0006200001ae7983 */ /* 0x000f280000300a00 */
[----:B------:R0:W-:Y:S01]  /*3dc60*/  @P4 STG.E.U8 desc[UR32][R172.64], R0 ;  /* 0x00000000ac004986 */ /* 0x0001e2000c101120 */
[C---:B------:R-:W-:Y:S02]  /*3dc70*/  LOP3.LUT P4, RZ, R6.reuse, 0x800, RZ, 0xc0, !PT ;  /* 0x0000080006ff7812 */ /* 0x040fe4000788c0ff */
[----:B0-----:R-:W-:Y:S01]  /*3dc80*/  PRMT R0, R143, 0x7771, RZ ;  /* 0x000077718f007816 */ /* 0x001fe200000000ff */
[----:B------:R-:W4:Y:S10]  /*3dc90*/  LDL.LU.64 R172, [R1+0x618] ;  /* 0x0006180001ac7983 */ /* 0x000f340000300a00 */
[----:B------:R0:W-:Y:S01]  /*3dca0*/  @P4 STG.E.U8 desc[UR32][R176.64], R0 ;  /* 0x00000000b0004986 */ /* 0x0001e2000c101120 */
[----:B------:R-:W-:-:S02]  /*3dcb0*/  LOP3.LUT P4, RZ, R6, 0x400, RZ, 0xc0, !PT ;  /* 0x0000040006ff7812 */ /* 0x000fc4000788c0ff */
[----:B0-----:R-:W-:Y:S01]  /*3dcc0*/  PRMT R0, R140, 0x7772, RZ ;  /* 0x000077728c007816 */ /* 0x001fe200000000ff */
[----:B------:R-:W4:Y:S10]  /*3dcd0*/  LDL.LU.64 R176, [R1+0x610] ;  /* 0x0006100001b07983 */ /* 0x000f340000300a00 */
[----:B------:R0:W-:Y:S01]  /*3dce0*/  @P4 STG.E.U8 desc[UR32][R178.64], R0 ;  /* 0x00000000b2004986 */ /* 0x0001e2000c101120 */
[----:B------:R-:W-:-:S02]  /*3dcf0*/  LOP3.LUT P4, RZ, R6, 0x200, RZ, 0xc0, !PT ;  /* 0x0000020006ff7812 */ /* 0x000fc4000788c0ff */
[----:B------:R-:W-:Y:S02]  /*3dd00*/  PRMT R140, R140, 0x7773, RZ ;  /* 0x000077738c8c7816 */ /* 0x000fe400000000ff */
[----:B0-----:R-:W-:Y:S01]  /*3dd10*/  PRMT R0, R141, 0x7772, RZ ;  /* 0x000077728d007816 */ /* 0x001fe200000000ff */
[----:B------:R-:W4:Y:S08]  /*3dd20*/  LDL.LU.64 R178, [R1+0x608] ;  /* 0x0006080001b27983 */ /* 0x000f300000300a00 */
[----:B------:R-:W-:Y:S01]  /*3dd30*/  @P4 STG.E.U8 desc[UR32][R162.64], R140 ;  /* 0x0000008ca2004986 */ /* 0x000fe2000c101120 */
[----:B------:R-:W-:-:S02]  /*3dd40*/  LOP3.LUT P4, RZ, R6, 0x100, RZ, 0xc0, !PT ;  /* 0x0000010006ff7812 */ /* 0x000fc4000788c0ff */
[----:B------:R-:W-:-:S11]  /*3dd50*/  PRMT R141, R141, 0x7773, RZ ;  /* 0x000077738d8d7816 */ /* 0x000fd600000000ff */
[----:B------:R-:W-:Y:S01]  /*3dd60*/  @P4 STG.E.U8 desc[UR32][R160.64], R0 ;  /* 0x00000000a0004986 */ /* 0x000fe2000c101120 */
[----:B------:R-:W-:-:S13]  /*3dd70*/  LOP3.LUT P4, RZ, R6, 0x80, RZ, 0xc0, !PT ;  /* 0x0000008006ff7812 */ /* 0x000fda000788c0ff */
[----:B------:R0:W-:Y:S01]  /*3dd80*/  @P4 STG.E.U8 desc[UR32][R136.64], R141 ;  /* 0x0000008d88004986 */ /* 0x0001e2000c101120 */
[----:B------:R-:W-:-:S03]  /*3dd90*/  LOP3.LUT P4, RZ, R6, 0x40, RZ, 0xc0, !PT ;  /* 0x0000004006ff7812 */ /* 0x000fc6000788c0ff */
[----:B0-----:R-:W4:Y:S01]  /*3dda0*/  LDL.LU.64 R136, [R1+0x11a0] ;  /* 0x0011a00001887983 */ /* 0x001f220000300a00 */
[----:B------:R-:W-:-:S09]  /*3ddb0*/  PRMT R0, R142, 0x7772, RZ ;  /* 0x000077728e007816 */ /* 0x000fd200000000ff */
[----:B------:R0:W-:Y:S01]  /*3ddc0*/  @P4 STG.E.U8 desc[UR32][R166.64], R0 ;  /* 0x00000000a6004986 */ /* 0x0001e2000c101120 */
[----:B------:R-:W-:Y:S02]  /*3ddd0*/  LOP3.LUT P4, RZ, R6, 0x20, RZ, 0xc0, !PT ;  /* 0x0000002006ff7812 */ /* 0x000fe4000788c0ff */
[----:B------:R-:W-:Y:S02]  /*3dde0*/  PRMT R142, R142, 0x7773, RZ ;  /* 0x000077738e8e7816 */ /* 0x000fe400000000ff */
[----:B0-----:R-:W-:-:S09]  /*3ddf0*/  PRMT R0, R143, 0x7772, RZ ;  /* 0x000077728f007816 */ /* 0x001fd200000000ff */
[----:B---3--:R-:W-:Y:S01]  /*3de00*/  @P4 STG.E.U8 desc[UR32][R164.64], R142 ;  /* 0x0000008ea4004986 */ /* 0x008fe2000c101120 */
[----:B------:R-:W-:-:S13]  /*3de10*/  LOP3.LUT P4, RZ, R6, 0x10, RZ, 0xc0, !PT ;  /* 0x0000001006ff7812 */ /* 0x000fda000788c0ff */
[----:B------:R0:W-:Y:S04]  /*3de20*/  @P4 STG.E.U8 desc[UR32][R138.64], R0 ;  /* 0x000000008a004986 */ /* 0x0001e8000c101120 */
[----:B0-----:R-:W3:Y:S01]  /*3de30*/  LDL.LU.64 R138, [R1+0x1198] ;  /* 0x00119800018a7983 */ /* 0x001ee20000300a00 */
[C---:B------:R-:W-:Y:S02]  /*3de40*/  LOP3.LUT P5, RZ, R3.reuse, 0x40, RZ, 0xc0, !PT ;  /* 0x0000004003ff7812 */ /* 0x040fe400078ac0ff */
[C---:B------:R-:W-:Y:S02]  /*3de50*/  LOP3.LUT P6, RZ, R3.reuse, 0x80, RZ, 0xc0, !PT ;  /* 0x0000008003ff7812 */ /* 0x040fe400078cc0ff */
[----:B------:R-:W-:Y:S02]  /*3de60*/  LOP3.LUT P0, RZ, R3, 0x100, RZ, 0xc0, !PT ;  /* 0x0000010003ff7812 */ /* 0x000fe4000780c0ff */
[----:B------:R-:W-:-:S02]  /*3de70*/  PRMT R143, R143, 0x7773, RZ ;  /* 0x000077738f8f7816 */ /* 0x000fc400000000ff */
[----:B------:R-:W-:-:S05]  /*3de80*/  LOP3.LUT P1, RZ, R3, 0x200, RZ, 0xc0, !PT ;  /* 0x0000020003ff7812 */ /* 0x000fca000782c0ff */
[----:B--2---:R0:W-:Y:S01]  /*3de90*/  @P5 STG.E.U8 desc[UR32][R170.64], R143 ;  /* 0x0000008faa005986 */ /* 0x0041e2000c101120 */
[----:B------:R-:W-:-:S03]  /*3dea0*/  LOP3.LUT P2, RZ, R3, 0x400, RZ, 0xc0, !PT ;  /* 0x0000040003ff7812 */ /* 0x000fc6000784c0ff */
[----:B0-----:R-:W2:Y:S01]  /*3deb0*/  LDL.LU.64 R170, [R1+0x600] ;  /* 0x0006000001aa7983 */ /* 0x001ea20000300a00 */
[----:B------:R-:W-:Y:S02]  /*3dec0*/  LOP3.LUT P3, RZ, R3, 0x800, RZ, 0xc0, !PT ;  /* 0x0000080003ff7812 */ /* 0x000fe4000786c0ff */
[----:B----4-:R-:W-:-:S05]  /*3ded0*/  PRMT R0, R136, 0x7770, RZ ;  /* 0x0000777088007816 */ /* 0x010fca00000000ff */
[----:B------:R0:W-:Y:S02]  /*3dee0*/  @P6 STG.E.U8 desc[UR32][R168.64], R0 ;  /* 0x00000000a8006986 */ /* 0x0001e4000c101120 */
[----:B0-----:R-:W-:Y:S02]  /*3def0*/  PRMT R0, R136, 0x7771, RZ ;  /* 0x0000777188007816 */ /* 0x001fe400000000ff */
[----:B------:R-:W4:Y:S04]  /*3df00*/  LDL.LU.64 R168, [R1+0x5f8] ;  /* 0x0005f80001a87983 */ /* 0x000f280000300a00 */
[----:B------:R0:W-:Y:S02]  /*3df10*/  @P0 STG.E.U8 desc[UR32][R174.64], R0 ;  /* 0x00000000ae000986 */ /* 0x0001e4000c101120 */
[----:B0-----:R-:W-:-:S02]  /*3df20*/  PRMT R0, R137, 0x7770, RZ ;  /* 0x0000777089007816 */ /* 0x001fc400000000ff */
[----:B------:R-:W4:Y:S04]  /*3df30*/  LDL.LU.64 R174, [R1+0x5f0] ;  /* 0x0005f00001ae7983 */ /* 0x000f280000300a00 */
[----:B------:R0:W-:Y:S02]  /*3df40*/  @P1 STG.E.U8 desc[UR32][R172.64], R0 ;  /* 0x00000000ac001986 */ /* 0x0001e4000c101120 */
[----:B0-----:R-:W-:Y:S02]  /*3df50*/  PRMT R0, R137, 0x7771, RZ ;  /* 0x0000777189007816 */ /* 0x001fe400000000ff */
[----:B------:R-:W4:Y:S04]  /*3df60*/  LDL.LU.64 R172, [R1+0x5e8] ;  /* 0x0005e80001ac7983 */ /* 0x000f280000300a00 */
[----:B------:R0:W-:Y:S04]  /*3df70*/  @P2 STG.E.U8 desc[UR32][R176.64], R0 ;  /* 0x00000000b0002986 */ /* 0x0001e8000c101120 */
[----:B0-----:R-:W4:Y:S04]  /*3df80*/  LDL.LU.64 R176, [R1+0x5e0] ;  /* 0x0005e00001b07983 */ /* 0x001f280000300a00 */
[----:B------:R-:W4:Y:S01]  /*3df90*/  LDL.LU.64 R162, [R1+0x5d8] ;  /* 0x0005d80001a27983 */ /* 0x000f220000300a00 */
[----:B---3--:R-:W-:-:S05]  /*3dfa0*/  PRMT R0, R138, 0x7770, RZ ;  /* 0x000077708a007816 */ /* 0x008fca00000000ff */
[----:B------:R0:W-:Y:S04]  /*3dfb0*/  @P3 STG.E.U8 desc[UR32][R178.64], R0 ;  /* 0x00000000b2003986 */ /* 0x0001e8000c101120 */
[----:B0-----:R-:W3:Y:S04]  /*3dfc0*/  LDL.LU.64 R178, [R1+0x5d0] ;  /* 0x0005d00001b27983 */ /* 0x001ee80000300a00 */
[----:B------:R-:W3:Y:S04]  /*3dfd0*/  LDL.LU.64 R160, [R1+0x5c0] ;  /* 0x0005c00001a07983 */ /* 0x000ee80000300a00 */
[----:B------:R-:W3:Y:S01]  /*3dfe0*/  LDL.LU.64 R166, [R1+0x5b8] ;  /* 0x0005b80001a67983 */ /* 0x000ee20000300a00 */
[----:B------:R-:W-:-:S02]  /*3dff0*/  LOP3.LUT P4, RZ, R3, 0x1000000, RZ, 0xc0, !PT ;  /* 0x0100000003ff7812 */ /* 0x000fc4000788c0ff */
[----:B------:R-:W-:Y:S01]  /*3e000*/  LOP3.LUT R7, R7, 0xefffffff, RZ, 0xc0, !PT ;  /* 0xefffffff07077812 */ /* 0x000fe200078ec0ff */
[----:B------:R-:W3:Y:S10]  /*3e010*/  LDL.LU.64 R164, [R1+0x5a8] ;  /* 0x0005a80001a47983 */ /* 0x000ef40000300a00 */
        /* <DEDUP_REMOVED lines=17> */
[C---:B------:R-:W-:Y:S02]  /*3e130*/  LOP3.LUT P0, RZ, R3.reuse, 0x1000, RZ, 0xc0, !PT ;  /* 0x0000100003ff7812 */ /* 0x040fe4000780c0ff */
[----:B------:R-:W-:Y:S02]  /*3e140*/  LOP3.LUT R6, R6, 0xfffffffb, RZ, 0xc0, !PT ;  /* 0xfffffffb06067812 */ /* 0x000fe400078ec0ff */
[----:B------:R-:W-:Y:S02]  /*3e150*/  LOP3.LUT P1, RZ, R3, 0x2000, RZ, 0xc0, !PT ;  /* 0x0000200003ff7812 */ /* 0x000fe4000782c0ff */
[----:B------:R-:W-:-:S05]  /*3e160*/  PRMT R0, R138, 0x7771, RZ ;  /* 0x000077718a007816 */ /* 0x000fca00000000ff */
[----:B------:R-:W-:Y:S02]  /*3e170*/  @P4 LOP3.LUT R6, R6, 0x4, RZ, 0xfc, !PT ;  /* 0x0000000406064812 */ /* 0x000fe400078efcff */
[C---:B------:R-:W-:Y:S01]  /*3e180*/  LOP3.LUT P4, RZ, R3.reuse, 0x20000, RZ, 0xc0, !PT ;  /* 0x0002000003ff7812 */ /* 0x040fe2000788c0ff */
[----:B--2---:R0:W-:Y:S01]  /*3e190*/  @P0 STG.E.U8 desc[UR32][R170.64], R0 ;  /* 0x00000000aa000986 */ /* 0x0041e2000c101120 */
[C---:B------:R-:W-:Y:S02]  /*3e1a0*/  LOP3.LUT P2, RZ, R3.reuse, 0x4000, RZ, 0xc0, !PT ;  /* 0x0000400003ff7812 */ /* 0x040fe4000784c0ff */
[----:B------:R-:W-:Y:S02]  /*3e1b0*/  LOP3.LUT R6, R6, 0xfffffff7, RZ, 0xc0, !PT ;  /* 0xfffffff706067812 */ /* 0x000fe400078ec0ff */
[----:B------:R-:W-:Y:S02]  /*3e1c0*/  LOP3.LUT P3, RZ, R3, 0x8000, RZ, 0xc0, !PT ;  /* 0x0000800003ff7812 */ /* 0x000fe4000786c0ff */
[----:B0-----:R-:W-:Y:S01]  /*3e1d0*/  PRMT R0, R139, 0x7770, RZ ;  /* 0x000077708b007816 */ /* 0x001fe200000000ff */
[----:B------:R-:W2:Y:S04]  /*3e1e0*/  LDL.LU.64 R170, [R1+0x5a0] ;  /* 0x0005a00001aa7983 */ /* 0x000ea80000300a00 */
[----:B------:R-:W-:-:S02]  /*3e1f0*/  @P4 LOP3.LUT R6, R6, 0x8, RZ, 0xfc, !PT ;  /* 0x0000000806064812 */ /* 0x000fc400078efcff */
[----:B------:R-:W-:Y:S01]  /*3e200*/  LOP3.LUT P4, RZ, R3, 0x10000, RZ, 0xc0, !PT ;  /* 0x0001000003ff7812 */ /* 0x000fe2000788c0ff */
[----:B----4-:R0:W-:Y:S02]  /*3e210*/  @P1 STG.E.U8 desc[UR32][R168.64], R0 ;  /* 0x00000000a8001986 */ /* 0x0101e4000c101120 */
[----:B0-----:R-:W-:Y:S02]  /*3e220*/  PRMT R0, R139, 0x7771, RZ ;  /* 0x000077718b007816 */ /* 0x001fe400000000ff */
[----:B------:R-:W4:Y:S04]  /*3e230*/  LDL.LU.64 R168, [R1+0x598] ;  /* 0x0005980001a87983 */ /* 0x000f280000300a00 */
[----:B------:R0:W-:Y:S02]  /*3e240*/  @P2 STG.E.U8 desc[UR32][R174.64], R0 ;  /* 0x00000000ae002986 */ /* 0x0001e4000c101120 */
[----:B0-----:R-:W-:-:S02]  /*3e250*/  PRMT R0, R136, 0x7772, RZ ;  /* 0x0000777288007816 */ /* 0x001fc400000000ff */
[----:B------:R-:W4:Y:S01]  /*3e260*/  LDL.LU.64 R174, [R1+0x590] ;  /* 0x0005900001ae7983 */ /* 0x000f220000300a00 */
[----:B------:R-:W-:-:S03]  /*3e270*/  PRMT R136, R136, 0x7773, RZ ;  /* 0x0000777388887816 */ /* 0x000fc600000000ff */
[----:B------:R0:W-:Y:S02]  /*3e280*/  @P3 STG.E.U8 desc[UR32][R172.64], R0 ;  /* 0x00000000ac003986 */ /* 0x0001e4000c101120 */
[C---:B0-----:R-:W-:Y:S02]  /*3e290*/  PRMT R0, R137.reuse, 0x7772, RZ ;  /* 0x0000777289007816 */ /* 0x041fe400000000ff */
[----:B------:R-:W4:Y:S04]  /*3e2a0*/  LDL.LU.64 R172, [R1+0x588] ;  /* 0x0005880001ac7983 */ /* 0x000f280000300a00 */
[----:B------:R0:W-:Y:S01]  /*3e2b0*/  @P4 STG.E.U8 desc[UR32][R176.64], R136 ;  /* 0x00000088b0004986 */ /* 0x0001e2000c101120 */
[C---:B------:R-:W-:Y:S02]  /*3e2c0*/  LOP3.LUT P4, RZ, R6.reuse, 0x8, RZ, 0xc0, !PT ;  /* 0x0000000806ff7812 */ /* 0x040fe4000788c0ff */
[----:B------:R-:W-:Y:S01]  /*3e2d0*/  PRMT R137, R137, 0x7773, RZ ;  /* 0x0000777389897816 */ /* 0x000fe200000000ff */
[----:B0-----:R-:W4:Y:S10]  /*3e2e0*/  LDL.LU.64 R176, [R1+0x580] ;  /* 0x0005800001b07983 */ /* 0x001f340000300a00 */
[----:B------:R0:W-:Y:S01]  /*3e2f0*/  @P4 STG.E.U8 desc[UR32][R162.64], R0 ;  /* 0x00000000a2004986 */ /* 0x0001e2000c101120 */
[----:B------:R-:W-:-:S02]  /*3e300*/  LOP3.LUT P4, RZ, R6, 0x4, RZ, 0xc0, !PT ;  /* 0x0000000406ff7812 */ /* 0x000fc4000788c0ff */
[C---:B0-----:R-:W-:Y:S02]  /*3e310*/  PRMT R0, R138.reuse, 0x7772, RZ ;  /* 0x000077728a007816 */ /* 0x041fe400000000ff */
[----:B------:R-:W-:-:S09]  /*3e320*/  PRMT R138, R138, 0x7773, RZ ;  /* 0x000077738a8a7816 */ /* 0x000fd200000000ff */
[----:B---3--:R0:W-:Y:S01]  /*3e330*/  @P4 STG.E.U8 desc[UR32][R178.64], R137 ;  /* 0x00000089b2004986 */ /* 0x0081e2000c101120 */
[----:B------:R-:W-:-:S03]  /*3e340*/  LOP3.LUT P4, RZ, R6, 0x2, RZ, 0xc0, !PT ;  /* 0x0000000206ff7812 */ /* 0x000fc6000788c0ff */
[----:B0-----:R-:W3:Y:S10]  /*3e350*/  LDL.LU.64 R178, [R1+0x570] ;  /* 0x0005700001b27983 */ /* 0x001ef40000300a00 */
[----:B------:R0:W-:Y:S01]  /*3e360*/  @P4 STG.E.U8 desc[UR32][R132.64], R0 ;  /* 0x0000000084004986 */ /* 0x0001e2000c101120 */
[----:B------:R-:W-:-:S03]  /*3e370*/  LOP3.LUT P4, RZ, R6, 0x1, RZ, 0xc0, !PT ;  /* 0x0000000106ff7812 */ /* 0x000fc6000788c0ff */
[----:B0-----:R-:W2:Y:S10]  /*3e380*/  LDL.LU.64 R132, [R1+0x1190] ;  /* 0x0011900001847983 */ /* 0x001eb40000300a00 */
[----:B------:R-:W-:Y:S01]  /*3e390*/  @P4 STG.E.U8 desc[UR32][R160.64], R138 ;  /* 0x0000008aa0004986 */ /* 0x000fe2000c101120 */
[----:B------:R-:W-:-:S02]  /*3e3a0*/  LOP3.LUT P4, RZ, R7, 0x80000000, RZ, 0xc0, !PT ;  /* 0x8000000007ff7812 */ /* 0x000fc4000788c0ff */
[C---:B------:R-:W-:Y:S02]  /*3e3b0*/  PRMT R0, R139.reuse, 0x7772, RZ ;  /* 0x000077728b007816 */ /* 0x040fe400000000ff */
[----:B------:R-:W-:-:S09]  /*3e3c0*/  PRMT R139, R139, 0x7773, RZ ;  /* 0x000077738b8b7816 */ /* 0x000fd200000000ff */
[----:B------:R-:W-:Y:S01]  /*3e3d0*/  @P4 STG.E.U8 desc[UR32][R166.64], R0 ;  /* 0x00000000a6004986 */ /* 0x000fe2000c101120 */
[----:B------:R-:W-:-:S13]  /*3e3e0*/  LOP3.LUT P4, RZ, R7, 0x40000000, RZ, 0xc0, !PT ;  /* 0x4000000007ff7812 */ /* 0x000fda000788c0ff */
[----:B------:R0:W-:Y:S04]  /*3e3f0*/  @P4 STG.E.U8 desc[UR32][R134.64], R139 ;  /* 0x0000008b86004986 */ /* 0x0001e8000c101120 */
[----:B0-----:R-:W3:Y:S01]  /*3e400*/  LDL.LU.64 R134, [R1+0x1188] ;  /* 0x0011880001867983 */ /* 0x001ee20000300a00 */
[----:B------:R-:W-:Y:S02]  /*3e410*/  LOP3.LUT P4, RZ, R7, 0x20000000, RZ, 0xc0, !PT ;  /* 0x2000000007ff7812 */ /* 0x000fe4000788c0ff */
[C---:B------:R-:W-:Y:S02]  /*3e420*/  LOP3.LUT P5, RZ, R5.reuse, 0x800, RZ, 0xc0, !PT ;  /* 0x0000080005ff7812 */ /* 0x040fe400078ac0ff */
[C---:B------:R-:W-:Y:S02]  /*3e430*/  LOP3.LUT P6, RZ, R5.reuse, 0x400, RZ, 0xc0, !PT ;  /* 0x0000040005ff7812 */ /* 0x040fe400078cc0ff */
[----:B------:R-:W-:-:S02]  /*3e440*/  LOP3.LUT P0, RZ, R5, 0x200, RZ, 0xc0, !PT ;  /* 0x0000020005ff7812 */ /* 0x000fc4000780c0ff */
[C---:B------:R-:W-:Y:S02]  /*3e450*/  LOP3.LUT P1, RZ, R5.reuse, 0x100, RZ, 0xc0, !PT ;  /* 0x0000010005ff7812 */ /* 0x040fe4000782c0ff */
[----:B------:R-:W-:Y:S02]  /*3e460*/  LOP3.LUT P2, RZ, R5, 0x80, RZ, 0xc0, !PT ;  /* 0x0000008005ff7812 */ /* 0x000fe4000784c0ff */
[----:B--2---:R-:W-:-:S05]  /*3e470*/  PRMT R0, R132, 0x7770, RZ ;  /* 0x0000777084007816 */ /* 0x004fca00000000ff */
[----:B------:R0:W-:Y:S01]  /*3e480*/  @P4 STG.E.U8 desc[UR32][R164.64], R0 ;  /* 0x00000000a4004986 */ /* 0x0001e2000c101120 */
[----:B------:R-:W-:Y:S02]  /*3e490*/  LOP3.LUT P4, RZ, R7, 0x10000000, RZ, 0xc0, !PT ;  /* 0x1000000007ff7812 */ /* 0x000fe4000788c0ff */
[----:B0-----:R-:W-:-:S11]  /*3e4a0*/  PRMT R0, R132, 0x7771, RZ ;  /* 0x0000777184007816 */ /* 0x001fd600000000ff */
[----:B------:R0:W-:Y:S02]  /*3e4b0*/  @P4 STG.E.U8 desc[UR32][R170.64], R0 ;  /* 0x00000000aa004986 */ /* 0x0001e4000c101120 */
[----:B0-----:R-:W-:-:S05]  /*3e4c0*/  PRMT R0, R133, 0x7770, RZ ;  /* 0x0000777085007816 */ /* 0x001fca00000000ff */
[----:B----4-:R0:W-:Y:S02]  /*3e4d0*/  @P5 STG.E.U8 desc[UR32][R168.64], R0 ;  /* 0x00000000a8005986 */ /* 0x0101e4000c101120 */
[----:B0-----:R-:W-:-:S05]  /*3e4e0*/  PRMT R0, R133, 0x7771, RZ ;  /* 0x0000777185007816 */ /* 0x001fca00000000ff */
[----:B------:R3:W-:Y:S02]  /*3e4f0*/  @P6 STG.E.U8 desc[UR32][R174.64], R0 ;  /* 0x00000000ae006986 */ /* 0x0007e4000c101120 */
[----:B---3--:R-:W-:-:S05]  /*3e500*/  PRMT R0, R134, 0x7770, RZ ;  /* 0x0000777086007816 */ /* 0x008fca00000000ff */
[----:B------:R0:W-:Y:S02]  /*3e510*/  @P0 STG.E.U8 desc[UR32][R172.64], R0 ;  /* 0x00000000ac000986 */ /* 0x0001e4000c101120 */
        /* <DEDUP_REMOVED lines=9> */
[----:B------:R-:W4:Y:S01]  /*3e5b0*/  LDL.LU.64 R176, [R1+0x548] ;  /* 0x0005480001b07983 */ /* 0x000f220000300a00 */
[----:B------:R-:W-:-:S02]  /*3e5c0*/  LOP3.LUT R7, R7, 0xffefffff, RZ, 0xc0, !PT ;  /* 0xffefffff07077812 */ /* 0x000fc400078ec0ff */
[C---:B------:R-:W-:Y:S02]  /*3e5d0*/  LOP3.LUT P3, RZ, R5.reuse, 0x40, RZ, 0xc0, !PT ;  /* 0x0000004005ff7812 */ /* 0x040fe4000786c0ff */
[----:B------:R-:W-:Y:S02]  /*3e5e0*/  LOP3.LUT P0, RZ, R5, 0x20, RZ, 0xc0, !PT ;  /* 0x0000002005ff7812 */ /* 0x000fe4000780c0ff */
[----:B------:R-:W-:Y:S02]  /*3e5f0*/  PRMT R0, R135, 0x7771, RZ ;  /* 0x0000777187007816 */ /* 0x000fe400000000ff */
[C---:B------:R-:W-:Y:S02]  /*3e600*/  LOP3.LUT P1, RZ, R5.reuse, 0x10, RZ, 0xc0, !PT ;  /* 0x0000001005ff7812 */ /* 0x040fe4000782c0ff */
[----:B------:R-:W-:-:S05]  /*3e610*/  LOP3.LUT P2, RZ, R5, 0x8, RZ, 0xc0, !PT ;  /* 0x0000000805ff7812 */ /* 0x000fca000784c0ff */
[----:B------:R0:W-:Y:S01]  /*3e620*/  @P3 STG.E.U8 desc[UR32][R178.64], R0 ;  /* 0x00000000b2003986 */ /* 0x0001e2000c101120 */
[----:B------:R-:W-:Y:S02]  /*3e630*/  LOP3.LUT P3, RZ, R5, 0x4, RZ, 0xc0, !PT ;  /* 0x0000000405ff7812 */ /* 0x000fe4000786c0ff */
[C---:B0-----:R-:W-:Y:S01]  /*3e640*/  PRMT R0, R132.reuse, 0x7772, RZ ;  /* 0x0000777284007816 */ /* 0x041fe200000000ff */
[----:B------:R-:W4:Y:S01]  /*3e650*/  LDL.LU.64 R178, [R1+0x538] ;  /* 0x0005380001b27983 */ /* 0x000f220000300a00 */
[----:B------:R-:W-:-:S03]  /*3e660*/  PRMT R132, R132, 0x7773, RZ ;  /* 0x0000777384847816 */ /* 0x000fc600000000ff */
[----:B------:R-:W4:Y:S04]  /*3e670*/  LDL.LU.64 R156, [R1+0x530] ;  /* 0x00053000019c7983 */ /* 0x000f280000300a00 */
[----:B------:R-:W4:Y:S04]  /*3e680*/  LDL.LU.64 R162, [R1+0x520] ;  /* 0x0005200001a27983 */ /* 0x000f280000300a00 */
[----:B------:R-:W4:Y:S04]  /*3e690*/  LDL.LU.64 R160, [R1+0x518] ;  /* 0x0005180001a07983 */ /* 0x000f280000300a00 */
[----:B------:R-:W4:Y:S04]  /*3e6a0*/  LDL.LU.64 R166, [R1+0x510] ;  /* 0x0005100001a67983 */ /* 0x000f280000300a00 */
[----:B------:R-:W4:Y:S01]  /*3e6b0*/  LDL.LU.64 R164, [R1+0x508] ;  /* 0x0005080001a47983 */ /* 0x000f220000300a00 */
[----:B--2---:R-:W-:-:S13]  /*3e6c0*/  LOP3.LUT P4, RZ, R251, 0x2000000, RZ, 0xc0, !PT ;  /* 0x02000000fbff7812 */ /* 0x004fda000788c0ff */
        /* <DEDUP_REMOVED lines=21> */
[----:B---3--:R0:W-:Y:S10]  /*3e820*/  @P0 STG.E.U8 desc[UR32][R170.64], R0 ;  /* 0x00000000aa000986 */ /* 0x0081f4000c101120 */
[----:B------:R-:W-:-:S02]  /*3e830*/  @P4 LOP3.LUT R7, R7, 0x8000000, RZ, 0xfc, !PT ;  /* 0x0800000007074812 */ /* 0x000fc400078efcff */
[----:B------:R-:W-:Y:S02]  /*3e840*/  LOP3.LUT P4, RZ, R5, 0x2, RZ, 0xc0, !PT ;  /* 0x0000000205ff7812 */ /* 0x000fe4000788c0ff */
[C---:B0-----:R-:W-:Y:S01]  /*3e850*/  PRMT R0, R133.reuse, 0x7772, RZ ;  /* 0x0000777285007816 */ /* 0x041fe200000000ff */
[----:B----4-:R-:W-:Y:S01]  /*3e860*/  @P1 STG.E.U8 desc[UR32][R168.64], R132 ;  /* 0x00000084a8001986 */ /* 0x010fe2000c101120 */
[----:B------:R-:W-:-:S03]  /*3e870*/  PRMT R133, R133, 0x7773, RZ ;  /* 0x0000777385857816 */ /* 0x000fc600000000ff */
[----:B------:R0:W-:Y:S04]  /*3e880*/  @P2 STG.E.U8 desc[UR32][R174.64], R0 ;  /* 0x00000000ae002986 */ /* 0x0001e8000c101120 */
[----:B------:R-:W-:Y:S04]  /*3e890*/  @P3 STG.E.U8 desc[UR32][R172.64], R133 ;  /* 0x00000085ac003986 */ /* 0x000fe8000c101120 */
[----:B------:R-:W2:Y:S01]  /*3e8a0*/  LDL.LU.64 R170, [R1+0x500] ;  /* 0x0005000001aa7983 */ /* 0x000ea20000300a00 */
[----:B0-----:R-:W-:-:S03]  /*3e8b0*/  PRMT R0, R134, 0x7772, RZ ;  /* 0x0000777286007816 */ /* 0x001fc600000000ff */
[----:B------:R-:W3:Y:S04]  /*3e8c0*/  LDL.LU.64 R168, [R1+0x4f8] ;  /* 0x0004f80001a87983 */ /* 0x000ee80000300a00 */
[----:B------:R-:W-:Y:S01]  /*3e8d0*/  @P4 STG.E.U8 desc[UR32][R176.64], R0 ;  /* 0x00000000b0004986 */ /* 0x000fe2000c101120 */
[C---:B------:R-:W-:Y:S02]  /*3e8e0*/  LOP3.LUT P4, RZ, R7.reuse, 0x8000000, RZ, 0xc0, !PT ;  /* 0x0800000007ff7812 */ /* 0x040fe4000788c0ff */
[----:B------:R-:W-:Y:S01]  /*3e8f0*/  PRMT R134, R134, 0x7773, RZ ;  /* 0x0000777386867816 */ /* 0x000fe200000000ff */
[----:B------:R-:W4:Y:S10]  /*3e900*/  LDL.LU.64 R174, [R1+0x4f0] ;  /* 0x0004f00001ae7983 */ /* 0x000f340000300a00 */
[----:B------:R0:W-:Y:S04]  /*3e910*/  @P4 STG.E.U8 desc[UR32][R128.64], R134 ;  /* 0x0000008680004986 */ /* 0x0001e8000c101120 */
[----:B0-----:R-:W2:Y:S01]  /*3e920*/  LDL.LU.64 R128, [R1+0x1178] ;  /* 0x0011780001807983 */ /* 0x001ea20000300a00 */
[----:B------:R-:W-:-:S02]  /*3e930*/  LOP3.LUT P4, RZ, R7, 0x4000000, RZ, 0xc0, !PT ;  /* 0x0400000007ff7812 */ /* 0x000fc4000788c0ff */
[C---:B------:R-:W-:Y:S01]  /*3e940*/  PRMT R0, R135.reuse, 0x7772, RZ ;  /* 0x0000777287007816 */ /* 0x040fe200000000ff */
[----:B------:R-:W4:Y:S01]  /*3e950*/  LDL.LU.64 R172, [R1+0x4e8] ;  /* 0x0004e80001ac7983 */ /* 0x000f220000300a00 */
[----:B------:R-:W-:-:S03]  /*3e960*/  PRMT R135, R135, 0x7773, RZ ;  /* 0x0000777387877816 */ /* 0x000fc600000000ff */
[----:B------:R-:W4:Y:S06]  /*3e970*/  LDL.LU.64 R176, [R1+0x4e0] ;  /* 0x0004e00001b07983 */ /* 0x000f2c0000300a00 */
[----:B------:R0:W-:Y:S01]  /*3e980*/  @P4 STG.E.U8 desc[UR32][R178.64], R0 ;  /* 0x00000000b2004986 */ /* 0x0001e2000c101120 */
[----:B------:R-:W-:-:S03]  /*3e990*/  LOP3.LUT P4, RZ, R7, 0x2000000, RZ, 0xc0, !PT ;  /* 0x0200000007ff7812 */ /* 0x000fc6000788c0ff */
[----:B0-----:R-:W4:Y:S10]  /*3e9a0*/  LDL.LU.64 R178, [R1+0x4d8] ;  /* 0x0004d80001b27983 */ /* 0x001f340000300a00 */
[----:B------:R-:W-:Y:S01]  /*3e9b0*/  @P4 STG.E.U8 desc[UR32][R156.64], R135 ;  /* 0x000000879c004986 */ /* 0x000fe2000c101120 */
[----:B------:R-:W-:-:S02]  /*3e9c0*/  LOP3.LUT P4, RZ, R7, 0x1000000, RZ, 0xc0, !PT ;  /* 0x0100000007ff7812 */ /* 0x000fc4000788c0ff */
[----:B--2---:R-:W-:-:S11]  /*3e9d0*/  PRMT R0, R128, 0x7770, RZ ;  /* 0x0000777080007816 */ /* 0x004fd600000000ff */
[----:B------:R0:W-:Y:S04]  /*3e9e0*/  @P4 STG.E.U8 desc[UR32][R130.64], R0 ;  /* 0x0000000082004986 */ /* 0x0001e8000c101120 */
[----:B0-----:R-:W2:Y:S01]  /*3e9f0*/  LDL.LU.64 R130, [R1+0x1170] ;  /* 0x0011700001827983 */ /* 0x001ea20000300a00 */
[----:B------:R-:W-:Y:S02]  /*3ea00*/  LOP3.LUT P4, RZ, R7, 0x800000, RZ, 0xc0, !PT ;  /* 0x0080000007ff7812 */ /* 0x000fe4000788c0ff */
[----:B------:R-:W-:-:S11]  /*3ea10*/  PRMT R0, R128, 0x7771, RZ ;  /* 0x0000777180007816 */ /* 0x000fd600000000ff */
        /* <DEDUP_REMOVED lines=15> */
[----:B------:R0:W-:Y:S02]  /*3eb10*/  @P4 STG.E.U8 desc[UR32][R164.64], R0 ;  /* 0x00000000a4004986 */ /* 0x0001e4000c101120 */
[----:B0-----:R-:W-:-:S05]  /*3eb20*/  PRMT R0, R130, 0x7771, RZ ;  /* 0x0000777182007816 */ /* 0x001fca00000000ff */
[----:B------:R0:W-:Y:S02]  /*3eb30*/  @P5 STG.E.U8 desc[UR32][R170.64], R0 ;  /* 0x00000000aa005986 */ /* 0x0001e4000c101120 */
[----:B0-----:R-:W-:-:S05]  /*3eb40*/  PRMT R0, R131, 0x7770, RZ ;  /* 0x0000777083007816 */ /* 0x001fca00000000ff */
[----:B---3--:R0:W-:Y:S02]  /*3eb50*/  @P6 STG.E.U8 desc[UR32][R168.64], R0 ;  /* 0x00000000a8006986 */ /* 0x0081e4000c101120 */
[----:B0-----:R-:W-:-:S05]  /*3eb60*/  PRMT R0, R131, 0x7771, RZ ;  /* 0x0000777183007816 */ /* 0x001fca00000000ff */
[----:B----4-:R0:W-:Y:S02]  /*3eb70*/  @P0 STG.E.U8 desc[UR32][R174.64], R0 ;  /* 0x00000000ae000986 */ /* 0x0101e4000c101120 */
[C---:B0-----:R-:W-:Y:S02]  /*3eb80*/  PRMT R0, R128.reuse, 0x7772, RZ ;  /* 0x0000777280007816 */ /* 0x041fe400000000ff */
[----:B------:R-:W-:-:S03]  /*3eb90*/  PRMT R128, R128, 0x7773, RZ ;  /* 0x0000777380807816 */ /* 0x000fc600000000ff */
[----:B------:R0:W-:Y:S04]  /*3eba0*/  @P1 STG.E.U8 desc[UR32][R172.64], R0 ;  /* 0x00000000ac001986 */ /* 0x0001e8000c101120 */
[----:B------:R-:W-:Y:S01]  /*3ebb0*/  @P2 STG.E.U8 desc[UR32][R176.64], R128 ;  /* 0x00000080b0002986 */ /* 0x000fe2000c101120 */
[----:B0-----:R-:W-:-:S05]  /*3ebc0*/  PRMT R0, R129, 0x7772, RZ ;  /* 0x0000777281007816 */ /* 0x001fca00000000ff */
[----:B------:R0:W-:Y:S04]  /*3ebd0*/  @P3 STG.E.U8 desc[UR32][R178.64], R0 ;  /* 0x00000000b2003986 */ /* 0x0001e8000c101120 */
[----:B0-----:R-:W2:Y:S04]  /*3ebe0*/  LDL.LU.64 R178, [R1+0x4d0] ;  /* 0x0004d00001b27983 */ /* 0x001ea80000300a00 */
[----:B------:R-:W3:Y:S01]  /*3ebf0*/  LDL.LU.64 R174, [R1+0x4c8] ;  /* 0x0004c80001ae7983 */ /* 0x000ee20000300a00 */
[C---:B------:R-:W-:Y:S02]  /*3ec00*/  LOP3.LUT P0, RZ, R251.reuse, 0x40000, RZ, 0xc0, !PT ;  /* 0x00040000fbff7812 */ /* 0x040fe4000780c0ff */
[C---:B------:R-:W-:Y:S01]  /*3ec10*/  LOP3.LUT P1, RZ, R251.reuse, 0x20000, RZ, 0xc0, !PT ;  /* 0x00020000fbff7812 */ /* 0x040fe2000782c0ff */
[----:B------:R-:W4:Y:S01]  /*3ec20*/  LDL.LU.64 R172, [R1+0x4b8] ;  /* 0x0004b80001ac7983 */ /* 0x000f220000300a00 */
[----:B------:R-:W-:-:S02]  /*3ec30*/  LOP3.LUT P2, RZ, R251, 0x10000, RZ, 0xc0, !PT ;  /* 0x00010000fbff7812 */ /* 0x000fc4000784c0ff */
[----:B------:R-:W-:Y:S01]  /*3ec40*/  PRMT R129, R129, 0x7773, RZ ;  /* 0x0000777381817816 */ /* 0x000fe200000000ff */
[----:B------:R-:W4:Y:S01]  /*3ec50*/  LDL.LU.64 R176, [R1+0x4b0] ;  /* 0x0004b00001b07983 */ /* 0x000f220000300a00 */
[C---:B------:R-:W-:Y:S02]  /*3ec60*/  PRMT R0, R130.reuse, 0x7772, RZ ;  /* 0x0000777282007816 */ /* 0x040fe400000000ff */
        /* <DEDUP_REMOVED lines=12> */
[----:B--2---:R0:W-:Y:S04]  /*3ed30*/  @P0 STG.E.U8 desc[UR32][R178.64], R129 ;  /* 0x00000081b2000986 */ /* 0x0041e8000c101120 */
[----:B---3--:R-:W-:Y:S04]  /*3ed40*/  @P1 STG.E.U8 desc[UR32][R174.64], R0 ;  /* 0x00000000ae001986 */ /* 0x008fe8000c101120 */
[----:B------:R1:W-:Y:S04]  /*3ed50*/  @P2 STG.E.U8 desc[UR32][R124.64], R130 ;  /* 0x000000827c002986 */ /* 0x0003e8000c101120 */
[----:B0-----:R-:W2:Y:S04]  /*3ed60*/  LDL.LU.64 R178, [R1+0x4a0] ;  /* 0x0004a00001b27983 */ /* 0x001ea80000300a00 */
[----:B------:R-:W3:Y:S04]  /*3ed70*/  LDL.LU.64 R158, [R1+0x498] ;  /* 0x00049800019e7983 */ /* 0x000ee80000300a00 */
[----:B------:R-:W3:Y:S04]  /*3ed80*/  LDL.LU.64 R156, [R1+0x490] ;  /* 0x00049000019c7983 */ /* 0x000ee80000300a00 */
[----:B------:R-:W3:Y:S04]  /*3ed90*/  LDL.LU.64 R162, [R1+0x488] ;  /* 0x0004880001a27983 */ /* 0x000ee80000300a00 */
[----:B-1----:R-:W2:Y:S01]  /*3eda0*/  LDL.LU.64 R124, [R1+0x1168] ;  /* 0x00116800017c7983 */ /* 0x002ea20000300a00 */
[----:B------:R-:W-:-:S02]  /*3edb0*/  @P4 LOP3.LUT R7, R7, 0x8000, RZ, 0xfc, !PT ;  /* 0x0000800007074812 */ /* 0x000fc400078efcff */
[----:B------:R-:W-:Y:S01]  /*3edc0*/  LOP3.LUT P4, RZ, R251, 0x400, RZ, 0xc0, !PT ;  /* 0x00000400fbff7812 */ /* 0x000fe2000788c0ff */
[----:B------:R-:W3:Y:S01]  /*3edd0*/  LDL.LU.64 R160, [R1+0x480] ;  /* 0x0004800001a07983 */ /* 0x000ee20000300a00 */
[----:B------:R-:W-:Y:S02]  /*3ede0*/  LOP3.LUT R7, R7, 0xfffeffff, RZ, 0xc0, !PT ;  /* 0xfffeffff07077812 */ /* 0x000fe400078ec0ff */
[----:B------:R-:W-:Y:S01]  /*3edf0*/  LOP3.LUT P3, RZ, R251, 0x8000, RZ, 0xc0, !PT ;  /* 0x00008000fbff7812 */ /* 0x000fe2000786c0ff */
[----:B------:R-:W3:Y:S01]  /*3ee00*/  LDL.LU.64 R166, [R1+0x478] ;  /* 0x0004780001a67983 */ /* 0x000ee20000300a00 */
[----:B------:R-:W-:-:S07]  /*3ee10*/  PRMT R0, R131, 0x7772, RZ ;  /* 0x0000777283007816 */ /* 0x000fce00000000ff */
[----:B------:R-:W-:Y:S01]  /*3ee20*/  @P4 LOP3.LUT R7, R7, 0x10000, RZ, 0xfc, !PT ;  /* 0x0001000007074812 */ /* 0x000fe200078efcff */
[----:B------:R-:W3:Y:S01]  /*3ee30*/  LDL.LU.64 R164, [R1+0x470] ;  /* 0x0004700001a47983 */ /* 0x000ee20000300a00 */
[----:B------:R-:W-:Y:S02]  /*3ee40*/  LOP3.LUT P4, RZ, R251, 0x800, RZ, 0xc0, !PT ;  /* 0x00000800fbff7812 */ /* 0x000fe4000788c0ff */
[----:B------:R-:W-:Y:S02]  /*3ee50*/  LOP3.LUT R7, R7, 0xfffdffff, RZ, 0xc0, !PT ;  /* 0xfffdffff07077812 */ /* 0x000fe400078ec0ff */
[----:B------:R-:W-:Y:S01]  /*3ee60*/  PRMT R131, R131, 0x7773, RZ ;  /* 0x0000777383837816 */ /* 0x000fe200000000ff */
[----:B----4-:R2:W-:Y:S04]  /*3ee70*/  @P3 STG.E.U8 desc[UR32][R172.64], R0 ;  /* 0x00000000ac003986 */ /* 0x0105e8000c101120 */
[----:B------:R-:W4:Y:S04]  /*3ee80*/  LDL.LU.64 R170, [R1+0x468] ;  /* 0x0004680001aa7983 */ /* 0x000f280000300a00 */
[----:B------:R-:W-:Y:S01]  /*3ee90*/  @P4 LOP3.LUT R7, R7, 0x20000, RZ, 0xfc, !PT ;  /* 0x0002000007074812 */ /* 0x000fe200078efcff */
[----:B------:R-:W4:Y:S01]  /*3eea0*/  LDL.LU.64 R168, [R1+0x460] ;  /* 0x0004600001a87983 */ /* 0x000f220000300a00 */
[----:B------:R-:W-:-:S02]  /*3eeb0*/  LOP3.LUT P4, RZ, R251, 0x1000, RZ, 0xc0, !PT ;  /* 0x00001000fbff7812 */ /* 0x000fc4000788c0ff */
[----:B------:R-:W-:Y:S01]  /*3eec0*/  LOP3.LUT R7, R7, 0xfffbffff, RZ, 0xc0, !PT ;  /* 0xfffbffff07077812 */ /* 0x000fe200078ec0ff */
[----:B------:R-:W4:Y:S10]  /*3eed0*/  LDL.LU.64 R174, [R1+0x458] ;  /* 0x0004580001ae7983 */ /* 0x000f340000300a00 */
[----:B------:R-:W-:-:S02]  /*3eee0*/  @P4 LOP3.LUT R7, R7, 0x40000, RZ, 0xfc, !PT ;  /* 0x0004000007074812 */ /* 0x000fc400078efcff */
[----:B------:R-:W-:Y:S02]  /*3eef0*/  LOP3.LUT P4, RZ, R251, 0x2000, RZ, 0xc0, !PT ;  /* 0x00002000fbff7812 */ /* 0x000fe4000788c0ff */
[----:B------:R-:W-:-:S11]  /*3ef00*/  LOP3.LUT R7, R7, 0xfff7ffff, RZ, 0xc0, !PT ;  /* 0xfff7ffff07077812 */ /* 0x000fd600078ec0ff */
[----:B------:R-:W-:Y:S02]  /*3ef10*/  @P4 LOP3.LUT R7, R7, 0x80000, RZ, 0xfc, !PT ;  /* 0x0008000007074812 */ /* 0x000fe400078efcff */
[----:B------:R-:W-:-:S13]  /*3ef20*/  LOP3.LUT P4, RZ, R251, 0x4000, RZ, 0xc0, !PT ;  /* 0x00004000fbff7812 */ /* 0x000fda000788c0ff */
[----:B------:R-:W-:Y:S01]  /*3ef30*/  @P4 STG.E.U8 desc[UR32][R176.64], R131 ;  /* 0x00000083b0004986 */ /* 0x000fe2000c101120 */
[----:B------:R-:W-:Y:S02]  /*3ef40*/  LOP3.LUT P4, RZ, R7, 0x80000, RZ, 0xc0, !PT ;  /* 0x0008000007ff7812 */ /* 0x000fe4000788c0ff */
[----:B--2---:R-:W-:-:S11]  /*3ef50*/  PRMT R0, R124, 0x7770, RZ ;  /* 0x000077707c007816 */ /* 0x004fd600000000ff */
[----:B------:R0:W-:Y:S04]  /*3ef60*/  @P4 STG.E.U8 desc[UR32][R126.64], R0 ;  /* 0x000000007e004986 */ /* 0x0001e8000c101120 */
[----:B0-----:R-:W2:Y:S01]  /*3ef70*/  LDL.LU.64 R126, [R1+0x1160] ;  /* 0x00116000017e7983 */ /* 0x001ea20000300a00 */
[C---:B------:R-:W-:Y:S02]  /*3ef80*/  LOP3.LUT P4, RZ, R7.reuse, 0x40000, RZ, 0xc0, !PT ;  /* 0x0004000007ff7812 */ /* 0x040fe4000788c0ff */
[----:B------:R-:W-:Y:S01]  /*3ef90*/  PRMT R0, R124, 0x7771, RZ ;  /* 0x000077717c007816 */ /* 0x000fe200000000ff */
[----:B------:R-:W4:Y:S04]  /*3efa0*/  LDL.LU.64 R172, [R1+0x450] ;  /* 0x0004500001ac7983 */ /* 0x000f280000300a00 */
[----:B------:R-:W4:Y:S06]  /*3efb0*/  LDL.LU.64 R176, [R1+0x448] ;  /* 0x0004480001b07983 */ /* 0x000f2c0000300a00 */
[----:B------:R0:W-:Y:S04]  /*3efc0*/  @P4 STG.E.U8 desc[UR32][R178.64], R0 ;  /* 0x00000000b2004986 */ /* 0x0001e8000c101120 */
[----:B0-----:R-:W4:Y:S01]  /*3efd0*/  LDL.LU.64 R178, [R1+0x440] ;  /* 0x0004400001b27983 */ /* 0x001f220000300a00 */
[----:B------:R-:W-:-:S02]  /*3efe0*/  LOP3.LUT P4, RZ, R7, 0x20000, RZ, 0xc0, !PT ;  /* 0x0002000007ff7812 */ /* 0x000fc4000788c0ff */
[----:B------:R-:W-:-:S11]  /*3eff0*/  PRMT R0, R125, 0x7770, RZ ;  /* 0x000077707d007816 */ /* 0x000fd600000000ff */
[----:B---3--:R0:W-:Y:S01]  /*3f000*/  @P4 STG.E.U8 desc[UR32][R158.64], R0 ;  /* 0x000000009e004986 */ /* 0x0081e2000c101120 */
        /* <DEDUP_REMOVED lines=20> */
[----:B------:R0:W-:Y:S02]  /*3f150*/  @P4 STG.E.U8 desc[UR32][R164.64], R0 ;  /* 0x00000000a4004986 */ /* 0x0001e4000c101120 */
[C---:B0-----:R-:W-:Y:S02]  /*3f160*/  PRMT R0, R124.reuse, 0x7772, RZ ;  /* 0x000077727c007816 */ /* 0x041fe400000000ff */
[----:B------:R-:W-:-:S03]  /*3f170*/  PRMT R124, R124, 0x7773, RZ ;  /* 0x000077737c7c7816 */ /* 0x000fc600000000ff */
[----:B----4-:R0:W-:Y:S04]  /*3f180*/  @P5 STG.E.U8 desc[UR32][R170.64], R0 ;  /* 0x00000000aa005986 */ /* 0x0101e8000c101120 */
[----:B------:R-:W-:Y:S01]  /*3f190*/  @P6 STG.E.U8 desc[UR32][R168.64], R124 ;  /* 0x0000007ca8006986 */ /* 0x000fe2000c101120 */
[C---:B0-----:R-:W-:Y:S02]  /*3f1a0*/  PRMT R0, R125.reuse, 0x7772, RZ ;  /* 0x000077727d007816 */ /* 0x041fe400000000ff */
[----:B------:R-:W-:-:S03]  /*3f1b0*/  PRMT R125, R125, 0x7773, RZ ;  /* 0x000077737d7d7816 */ /* 0x000fc600000000ff */
[----:B------:R0:W-:Y:S01]  /*3f1c0*/  @P0 STG.E.U8 desc[UR32][R174.64], R0 ;  /* 0x00000000ae000986 */ /* 0x0001e2000c101120 */
[----:B------:R-:W-:-:S03]  /*3f1d0*/  LOP3.LUT P0, RZ, R250, 0x80000000, RZ, 0xc0, !PT ;  /* 0x80000000faff7812 */ /* 0x000fc6000780c0ff */
[----:B------:R1:W-:Y:S01]  /*3f1e0*/  @P1 STG.E.U8 desc[UR32][R172.64], R125 ;  /* 0x0000007dac001986 */ /* 0x0003e2000c101120 */
[----:B0-----:R-:W-:-:S03]  /*3f1f0*/  PRMT R0, R126, 0x7772, RZ ;  /* 0x000077727e007816 */ /* 0x001fc600000000ff */
[----:B------:R-:W2:Y:S01]  /*3f200*/  LDL.LU.64 R174, [R1+0x430] ;  /* 0x0004300001ae7983 */ /* 0x000ea20000300a00 */
[----:B------:R-:W-:-:S03]  /*3f210*/  PRMT R126, R126, 0x7773, RZ ;  /* 0x000077737e7e7816 */ /* 0x000fc600000000ff */
[----:B------:R0:W-:Y:S04]  /*3f220*/  @P2 STG.E.U8 desc[UR32][R176.64], R0 ;  /* 0x00000000b0002986 */ /* 0x0001e8000c101120 */
[----:B-1----:R-:W3:Y:S04]  /*3f230*/  LDL.LU.64 R172, [R1+0x428] ;  /* 0x0004280001ac7983 */ /* 0x002ee80000300a00 */
[----:B------:R1:W-:Y:S01]  /*3f240*/  @P3 STG.E.U8 desc[UR32][R178.64], R126 ;  /* 0x0000007eb2003986 */ /* 0x0003e2000c101120 */
[----:B0-----:R-:W-:-:S03]  /*3f250*/  PRMT R0, R127, 0x7772, RZ ;  /* 0x000077727f007816 */ /* 0x001fc600000000ff */
[----:B------:R-:W4:Y:S04]  /*3f260*/  LDL.LU.64 R176, [R1+0x418] ;  /* 0x0004180001b07983 */ /* 0x000f280000300a00 */
[----:B------:R0:W-:Y:S04]  /*3f270*/  @P0 STG.E.U8 desc[UR32][R120.64], R0 ;  /* 0x0000000078000986 */ /* 0x0001e8000c101120 */
[----:B-1----:R-:W4:Y:S04]  /*3f280*/  LDL.LU.64 R178, [R1+0x410] ;  /* 0x0004100001b27983 */ /* 0x002f280000300a00 */
[----:B------:R-:W4:Y:S04]  /*3f290*/  LDL.LU.64 R156, [R1+0x408] ;  /* 0x00040800019c7983 */ /* 0x000f280000300a00 */
[----:B0-----:R-:W3:Y:S01]  /*3f2a0*/  LDL.LU.64 R120, [R1+0x1158] ;  /* 0x0011580001787983 */ /* 0x001ee20000300a00 */
[----:B------:R-:W-:-:S02]  /*3f2b0*/  LOP3.LUT P1, RZ, R250, 0x40000000, RZ, 0xc0, !PT ;  /* 0x40000000faff7812 */ /* 0x000fc4000782c0ff */
[C---:B------:R-:W-:Y:S01]  /*3f2c0*/  LOP3.LUT P2, RZ, R250.reuse, 0x20000000, RZ, 0xc0, !PT ;  /* 0x20000000faff7812 */ /* 0x040fe2000784c0ff */
[----:B------:R-:W4:Y:S01]  /*3f2d0*/  LDL.LU.64 R162, [R1+0x400] ;  /* 0x0004000001a27983 */ /* 0x000f220000300a00 */
[C---:B------:R-:W-:Y:S02]  /*3f2e0*/  LOP3.LUT P3, RZ, R250.reuse, 0x10000000, RZ, 0xc0, !PT ;  /* 0x10000000faff7812 */ /* 0x040fe4000786c0ff */
[----:B------:R-:W-:Y:S01]  /*3f2f0*/  PRMT R127, R127, 0x7773, RZ ;  /* 0x000077737f7f7816 */ /* 0x000fe200000000ff */
        /* <DEDUP_REMOVED lines=12> */
[----:B------:R-:W-:Y:S01]  /*3f3c0*/  @P4 LOP3.LUT R7, R7, 0x40, RZ, 0xfc, !PT ;  /* 0x0000004007074812 */ /* 0x000fe200078efcff */
[----:B--2---:R-:W-:Y:S01]  /*3f3d0*/  @P1 STG.E.U8 desc[UR32][R174.64], R127 ;  /* 0x0000007fae001986 */ /* 0x004fe2000c101120 */
[----:B---3--:R-:W-:-:S05]  /*3f3e0*/  PRMT R0, R120, 0x7770, RZ ;  /* 0x0000777078007816 */ /* 0x008fca00000000ff */
[----:B------:R0:W-:Y:S02]  /*3f3f0*/  @P2 STG.E.U8 desc[UR32][R172.64], R0 ;  /* 0x00000000ac002986 */ /* 0x0001e4000c101120 */
[----:B0-----:R-:W-:-:S05]  /*3f400*/  PRMT R0, R120, 0x7771, RZ ;  /* 0x0000777178007816 */ /* 0x001fca00000000ff */
[----:B------:R0:W-:Y:S04]  /*3f410*/  @P3 STG.E.U8 desc[UR32][R122.64], R0 ;  /* 0x000000007a003986 */ /* 0x0001e8000c101120 */
[----:B0-----:R-:W2:Y:S01]  /*3f420*/  LDL.LU.64 R122, [R1+0x1150] ;  /* 0x00115000017a7983 */ /* 0x001ea20000300a00 */
[----:B------:R-:W-:Y:S02]  /*3f430*/  LOP3.LUT P4, RZ, R250, 0x400000, RZ, 0xc0, !PT ;  /* 0x00400000faff7812 */ /* 0x000fe4000788c0ff */
[----:B------:R-:W-:Y:S01]  /*3f440*/  LOP3.LUT R7, R7, 0xffffff7f, RZ, 0xc0, !PT ;  /* 0xffffff7f07077812 */ /* 0x000fe200078ec0ff */
[----:B------:R-:W3:Y:S01]  /*3f450*/  LDL.LU.64 R168, [R1+0x3d0] ;  /* 0x0003d00001a87983 */ /* 0x000ee20000300a00 */
[----:B------:R-:W-:-:S03]  /*3f460*/  PRMT R0, R121, 0x7770, RZ ;  /* 0x0000777079007816 */ /* 0x000fc600000000ff */
[----:B------:R-:W3:Y:S04]  /*3f470*/  LDL.LU.64 R174, [R1+0x3c8] ;  /* 0x0003c80001ae7983 */ /* 0x000ee80000300a00 */
[----:B------:R-:W3:Y:S02]  /*3f480*/  LDL.LU.64 R172, [R1+0x3c0] ;  /* 0x0003c00001ac7983 */ /* 0x000ee40000300a00 */
        /* <DEDUP_REMOVED lines=13> */
[----:B------:R-:W-:-:S13]  /*3f560*/  LOP3.LUT P4, RZ, R250, 0x8000000, RZ, 0xc0, !PT ;  /* 0x08000000faff7812 */ /* 0x000fda000788c0ff */
[----:B----4-:R0:W-:Y:S01]  /*3f570*/  @P4 STG.E.U8 desc[UR32][R176.64], R0 ;  /* 0x00000000b0004986 */ /* 0x0101e2000c101120 */
[----:B------:R-:W-:Y:S02]  /*3f580*/  LOP3.LUT P4, RZ, R7, 0x800, RZ, 0xc0, !PT ;  /* 0x0000080007ff7812 */ /* 0x000fe4000788c0ff */
[----:B0-----:R-:W-:Y:S01]  /*3f590*/  PRMT R0, R121, 0x7771, RZ ;  /* 0x0000777179007816 */ /* 0x001fe200000000ff */
[----:B------:R-:W4:Y:S10]  /*3f5a0*/  LDL.LU.64 R176, [R1+0x3b8] ;  /* 0x0003b80001b07983 */ /* 0x000f340000300a00 */
[----:B------:R0:W-:Y:S01]  /*3f5b0*/  @P4 STG.E.U8 desc[UR32][R178.64], R0 ;  /* 0x00000000b2004986 */ /* 0x0001e2000c101120 */
[----:B------:R-:W-:-:S03]  /*3f5c0*/  LOP3.LUT P4, RZ, R7, 0x400, RZ, 0xc0, !PT ;  /* 0x0000040007ff7812 */ /* 0x000fc6000788c0ff */
[----:B0-----:R-:W4:Y:S01]  /*3f5d0*/  LDL.LU.64 R178, [R1+0x3b0] ;  /* 0x0003b00001b27983 */ /* 0x001f220000300a00 */
[----:B--2---:R-:W-:-:S09]  /*3f5e0*/  PRMT R0, R122, 0x7770, RZ ;  /* 0x000077707a007816 */ /* 0x004fd200000000ff */
        /* <DEDUP_REMOVED lines=20> */
[C---:B------:R-:W-:Y:S02]  /*3f730*/  LOP3.LUT P5, RZ, R250.reuse, 0x40000, RZ, 0xc0, !PT ;  /* 0x00040000faff7812 */ /* 0x040fe400078ac0ff */
[C---:B------:R-:W-:Y:S02]  /*3f740*/  LOP3.LUT P6, RZ, R250.reuse, 0x20000, RZ, 0xc0, !PT ;  /* 0x00020000faff7812 */ /* 0x040fe400078cc0ff */
[C---:B------:R-:W-:Y:S02]  /*3f750*/  LOP3.LUT P0, RZ, R250.reuse, 0x10000, RZ, 0xc0, !PT ;  /* 0x00010000faff7812 */ /* 0x040fe4000780c0ff */
[----:B------:R-:W-:-:S02]  /*3f760*/  LOP3.LUT P1, RZ, R250, 0x8000, RZ, 0xc0, !PT ;  /* 0x00008000faff7812 */ /* 0x000fc4000782c0ff */
[----:B------:R-:W-:Y:S02]  /*3f770*/  PRMT R121, R121, 0x7773, RZ ;  /* 0x0000777379797816 */ /* 0x000fe400000000ff */
[----:B------:R-:W-:Y:S02]  /*3f780*/  PRMT R0, R122, 0x7772, RZ ;  /* 0x000077727a007816 */ /* 0x000fe400000000ff */
[C---:B------:R-:W-:Y:S01]  /*3f790*/  LOP3.LUT P2, RZ, R250.reuse, 0x4000, RZ, 0xc0, !PT ;  /* 0x00004000faff7812 */ /* 0x040fe2000784c0ff */
[----:B---3--:R-:W-:Y:S01]  /*3f7a0*/  @P5 STG.E.U8 desc[UR32][R168.64], R121 ;  /* 0x00000079a8005986 */ /* 0x008fe2000c101120 */
[----:B------:R-:W-:Y:S02]  /*3f7b0*/  LOP3.LUT P3, RZ, R250, 0x2000, RZ, 0xc0, !PT ;  /* 0x00002000faff7812 */ /* 0x000fe4000786c0ff */
[----:B------:R-:W-:Y:S01]  /*3f7c0*/  PRMT R122, R122, 0x7773, RZ ;  /* 0x000077737a7a7816 */ /* 0x000fe200000000ff */
[----:B------:R0:W-:Y:S04]  /*3f7d0*/  @P6 STG.E.U8 desc[UR32][R174.64], R0 ;  /* 0x00000000ae006986 */ /* 0x0001e8000c101120 */
[----:B------:R-:W-:Y:S01]  /*3f7e0*/  @P0 STG.E.U8 desc[UR32][R172.64], R122 ;  /* 0x0000007aac000986 */ /* 0x000fe2000c101120 */
[----:B------:R-:W-:-:S02]  /*3f7f0*/  LOP3.LUT P0, RZ, R250, 0x1000, RZ, 0xc0, !PT ;  /* 0x00001000faff7812 */ /* 0x000fc4000780c0ff */
[C---:B0-----:R-:W-:Y:S02]  /*3f800*/  PRMT R0, R123.reuse, 0x7772, RZ ;  /* 0x000077727b007816 */ /* 0x041fe400000000ff */
[----:B------:R-:W-:-:S03]  /*3f810*/  PRMT R123, R123, 0x7773, RZ ;  /* 0x000077737b7b7816 */ /* 0x000fc600000000ff */
[----:B----4-:R2:W-:Y:S04]  /*3f820*/  @P1 STG.E.U8 desc[UR32][R176.64], R0 ;  /* 0x00000000b0001986 */ /* 0x0105e8000c101120 */
[----:B------:R-:W-:Y:S01]  /*3f830*/  @P2 STG.E.U8 desc[UR32][R178.64], R123 ;  /* 0x0000007bb2002986 */ /* 0x000fe2000c101120 */
[----:B------:R-:W-:Y:S02]  /*3f840*/  LOP3.LUT P4, RZ, R250, 0x1, RZ, 0xc0, !PT ;  /* 0x00000001faff7812 */ /* 0x000fe4000788c0ff */
[----:B------:R-:W-:-:S11]  /*3f850*/  LOP3.LUT R5, R5, 0xefffffff, RZ, 0xc0, !PT ;  /* 0xefffffff05057812 */ /* 0x000fd600078ec0ff */
[----:B------:R-:W-:Y:S02]  /*3f860*/  @P4 LOP3.LUT R5, R5, 0x10000000, RZ, 0xfc, !PT ;  /* 0x1000000005054812 */ /* 0x000fe400078efcff */
[----:B------:R-:W-:Y:S02]  /*3f870*/  LOP3.LUT P4, RZ, R250, 0x2, RZ, 0xc0, !PT ;  /* 0x00000002faff7812 */ /* 0x000fe4000788c0ff */
[----:B------:R-:W-:-:S11]  /*3f880*/  LOP3.LUT R5, R5, 0xdfffffff, RZ, 0xc0, !PT ;  /* 0xdfffffff05057812 */ /* 0x000fd600078ec0ff */
[----:B------:R-:W-:Y:S02]  /*3f890*/  @P4 LOP3.LUT R5, R5, 0x20000000, RZ, 0xfc, !PT ;  /* 0x2000000005054812 */ /* 0x000fe400078efcff */
[----:B------:R-:W-:Y:S02]  /*3f8a0*/  LOP3.LUT P4, RZ, R250, 0x4, RZ, 0xc0, !PT ;  /* 0x00000004faff7812 */ /* 0x000fe4000788c0ff */
[----:B--2---:R-:W-:-:S05]  /*3f8b0*/  PRMT R0, R116, 0x7770, RZ ;  /* 0x0000777074007816 */ /* 0x004fca00000000ff */
[----:B------:R0:W-:Y:S04]  /*3f8c0*/  @P3 STG.E.U8 desc[UR32][R248.64], R0 ;  /* 0x00000000f8003986 */ /* 0x0001e8000c101120 */
[----:B0-----:R-:W2:Y:S01]  /*3f8d0*/  LDL.LU.64 R248, [R1+0x1140] ;  /* 0x0011400001f87983 */ /* 0x001ea20000300a00 */
[----:B------:R-:W-:-:S03]  /*3f8e0*/  PRMT R0, R116, 0x7771, RZ ;  /* 0x0000777174007816 */ /* 0x000fc600000000ff */
[----:B------:R-:W3:Y:S04]  /*3f8f0*/  LDL.LU.64 R168, [R1+0x398] ;  /* 0x0003980001a87983 */ /* 0x000ee80000300a00 */
[----:B------:R-:W4:Y:S04]  /*3f900*/  LDL.LU.64 R174, [R1+0x390] ;  /* 0x0003900001ae7983 */ /* 0x000f280000300a00 */
[----:B------:R-:W2:Y:S04]  /*3f910*/  LDL.LU.64 R172, [R1+0x388] ;  /* 0x0003880001ac7983 */ /* 0x000ea80000300a00 */
[----:B------:R-:W2:Y:S04]  /*3f920*/  LDL.LU.64 R176, [R1+0x380] ;  /* 0x0003800001b07983 */ /* 0x000ea80000300a00 */
[----:B------:R-:W2:Y:S04]  /*3f930*/  LDL.LU.64 R178, [R1+0x378] ;  /* 0x0003780001b27983 */ /* 0x000ea80000300a00 */
[----:B------:R-:W2:Y:S04]  /*3f940*/  LDL.LU.64 R156, [R1+0x370] ;  /* 0x00037000019c7983 */ /* 0x000ea80000300a00 */
[----:B------:R0:W-:Y:S04]  /*3f950*/  @P0 STG.E.U8 desc[UR32][R118.64], R0 ;  /* 0x0000000076000986 */ /* 0x0001e8000c101120 */
[----:B0-----:R-:W2:Y:S04]  /*3f960*/  LDL.LU.64 R118, [R1+0x1138] ;  /* 0x0011380001767983 */ /* 0x001ea80000300a00 */
[----:B------:R-:W2:Y:S04]  /*3f970*/  LDL.LU.64 R162, [R1+0x368] ;  /* 0x0003680001a27983 */ /* 0x000ea80000300a00 */
[----:B------:R-:W2:Y:S04]  /*3f980*/  LDL.LU.64 R160, [R1+0x360] ;  /* 0x0003600001a07983 */ /* 0x000ea80000300a00 */
[----:B------:R-:W2:Y:S01]  /*3f990*/  LDL.LU.64 R166, [R1+0x358] ;  /* 0x0003580001a67983 */ /* 0x000ea20000300a00 */
[----:B------:R-:W-:-:S02]  /*3f9a0*/  LOP3.LUT R5, R5, 0xbfffffff, RZ, 0xc0, !PT ;  /* 0xbfffffff05057812 */ /* 0x000fc400078ec0ff */
[----:B------:R-:W-:Y:S01]  /*3f9b0*/  LOP3.LUT R7, R7, 0xfffffffe, RZ, 0xc0, !PT ;  /* 0xfffffffe07077812 */ /* 0x000fe200078ec0ff */
[----:B------:R-:W2:Y:S01]  /*3f9c0*/  LDL.LU.64 R164, [R1+0x348] ;  /* 0x0003480001a47983 */ /* 0x000ea20000300a00 */
[----:B------:R-:W-:Y:S02]  /*3f9d0*/  @P4 LOP3.LUT R5, R5, 0x40000000, RZ, 0xfc, !PT ;  /* 0x4000000005054812 */ /* 0x000fe400078efcff */
[----:B------:R-:W-:Y:S01]  /*3f9e0*/  LOP3.LUT P4, RZ, R250, 0x8, RZ, 0xc0, !PT ;  /* 0x00000008faff7812 */ /* 0x000fe2000788c0ff */
[----:B------:R-:W2:Y:S01]  /*3f9f0*/  LDL.LU.64 R170, [R1+0x340] ;  /* 0x0003400001aa7983 */ /* 0x000ea20000300a00 */
[----:B------:R-:W-:-:S11]  /*3fa00*/  LOP3.LUT R5, R5, 0x7fffffff, RZ, 0xc0, !PT ;  /* 0x7fffffff05057812 */ /* 0x000fd600078ec0ff */
[----:B------:R-:W-:Y:S02]  /*3fa10*/  @P4 LOP3.LUT R5, R5, 0x80000000, RZ, 0xfc, !PT ;  /* 0x8000000005054812 */ /* 0x000fe400078efcff */
[----:B------:R-:W-:-:S13]  /*3fa20*/  LOP3.LUT P4, RZ, R250, 0x10, RZ, 0xc0, !PT ;  /* 0x00000010faff7812 */ /* 0x000fda000788c0ff */
        /* <DEDUP_REMOVED lines=11> */
[----:B------:R-:W-:Y:S02]  /*3fae0*/  LOP3.LUT P3, RZ, R250, 0x200, RZ, 0xc0, !PT ;  /* 0x00000200faff7812 */ /* 0x000fe4000786c0ff */
[----:B------:R-:W-:-:S09]  /*3faf0*/  LOP3.LUT R7, R7, 0xfffffff7, RZ, 0xc0, !PT ;  /* 0xfffffff707077812 */ /* 0x000fd200078ec0ff */
[----:B------:R-:W-:Y:S02]  /*3fb00*/  @P4 LOP3.LUT R7, R7, 0x8, RZ, 0xfc, !PT ;  /* 0x0000000807074812 */ /* 0x000fe400078efcff */
[----:B------:R-:W-:Y:S01]  /*3fb10*/  LOP3.LUT P4, RZ, R250, 0x100, RZ, 0xc0, !PT ;  /* 0x00000100faff7812 */ /* 0x000fe2000788c0ff */
[----:B---3--:R0:W-:Y:S02]  /*3fb20*/  @P1 STG.E.U8 desc[UR32][R168.64], R0 ;  /* 0x00000000a8001986 */ /* 0x0081e4000c101120 */
[----:B0-----:R-:W-:Y:S02]  /*3fb30*/  PRMT R0, R117, 0x7771, RZ ;  /* 0x0000777175007816 */ /* 0x001fe400000000ff */
[----:B------:R-:W3:Y:S04]  /*3fb40*/  LDL.LU.64 R168, [R1+0x338] ;  /* 0x0003380001a87983 */ /* 0x000ee80000300a00 */
[----:B----4-:R0:W-:Y:S04]  /*3fb50*/  @P2 STG.E.U8 desc[UR32][R174.64], R0 ;  /* 0x00000000ae002986 */ /* 0x0101e8000c101120 */
[----:B0-----:R-:W4:Y:S01]  /*3fb60*/  LDL.LU.64 R174, [R1+0x330] ;  /* 0x0003300001ae7983 */ /* 0x001f220000300a00 */
[----:B--2---:R-:W-:-:S05]  /*3fb70*/  PRMT R0, R118, 0x7770, RZ ;  /* 0x0000777076007816 */ /* 0x004fca00000000ff */
[----:B------:R0:W-:Y:S02]  /*3fb80*/  @P3 STG.E.U8 desc[UR32][R172.64], R0 ;  /* 0x00000000ac003986 */ /* 0x0001e4000c101120 */
[----:B0-----:R-:W-:Y:S02]  /*3fb90*/  PRMT R0, R118, 0x7771, RZ ;  /* 0x0000777176007816 */ /* 0x001fe400000000ff */
[----:B------:R-:W2:Y:S04]  /*3fba0*/  LDL.LU.64 R172, [R1+0x328] ;  /* 0x0003280001ac7983 */ /* 0x000ea80000300a00 */
        /* <DEDUP_REMOVED lines=10> */
[----:B0-----:R-:W-:-:S11]  /*3fc50*/  PRMT R0, R116, 0x7772, RZ ;  /* 0x0000777274007816 */ /* 0x001fd600000000ff */
[----:B------:R0:W-:Y:S01]  /*3fc60*/  @P4 STG.E.U8 desc[UR32][R162.64], R0 ;  /* 0x00000000a2004986 */ /* 0x0001e2000c101120 */
[----:B------:R-:W-:Y:S02]  /*3fc70*/  LOP3.LUT P4, RZ, R7, 0x1, RZ, 0xc0, !PT ;  /* 0x0000000107ff7812 */ /* 0x000fe4000788c0ff */
[----:B------:R-:W-:-:S11]  /*3fc80*/  PRMT R116, R116, 0x7773, RZ ;  /* 0x0000777374747816 */ /* 0x000fd600000000ff */
[----:B------:R-:W-:Y:S01]  /*3fc90*/  @P4 STG.E.U8 desc[UR32][R160.64], R116 ;  /* 0x00000074a0004986 */ /* 0x000fe2000c101120 */
[----:B------:R-:W-:Y:S02]  /*3fca0*/  LOP3.LUT P4, RZ, R5, 0x80000000, RZ, 0xc0, !PT ;  /* 0x8000000005ff7812 */ /* 0x000fe4000788c0ff */
[C---:B0-----:R-:W-:Y:S02]  /*3fcb0*/  PRMT R0, R117.reuse, 0x7772, RZ ;  /* 0x0000777275007816 */ /* 0x041fe400000000ff */
[----:B------:R-:W-:-:S09]  /*3fcc0*/  PRMT R117, R117, 0x7773, RZ ;  /* 0x0000777375757816 */ /* 0x000fd200000000ff */
[----:B------:R-:W-:Y:S01]  /*3fcd0*/  @P4 STG.E.U8 desc[UR32][R166.64], R0 ;  /* 0x00000000a6004986 */ /* 0x000fe2000c101120 */
[----:B------:R-:W-:-:S13]  /*3fce0*/  LOP3.LUT P4, RZ, R5, 0x40000000, RZ, 0xc0, !PT ;  /* 0x4000000005ff7812 */ /* 0x000fda000788c0ff */
[----:B------:R0:W-:Y:S04]  /*3fcf0*/  @P4 STG.E.U8 desc[UR32][R112.64], R117 ;  /* 0x0000007570004986 */ /* 0x0001e8000c101120 */
[----:B0-----:R-:W2:Y:S01]  /*3fd00*/  LDL.LU.64 R112, [R1+0x1130] ;  /* 0x0011300001707983 */ /* 0x001ea20000300a00 */
[----:B------:R-:W-:Y:S02]  /*3fd10*/  LOP3.LUT P4, RZ, R5, 0x20000000, RZ, 0xc0, !PT ;  /* 0x2000000005ff7812 */ /* 0x000fe4000788c0ff */
[----:B------:R-:W-:Y:S02]  /*3fd20*/  PRMT R0, R118, 0x7772, RZ ;  /* 0x0000777276007816 */ /* 0x000fe400000000ff */
[C---:B------:R-:W-:Y:S02]  /*3fd30*/  LOP3.LUT P5, RZ, R249.reuse, 0x80000000, RZ, 0xc0, !PT ;  /* 0x80000000f9ff7812 */ /* 0x040fe400078ac0ff */
[----:B------:R-:W-:-:S07]  /*3fd40*/  LOP3.LUT P6, RZ, R249, 0x40000000, RZ, 0xc0, !PT ;  /* 0x40000000f9ff7812 */ /* 0x000fce00078cc0ff */
[----:B------:R0:W-:Y:S01]  /*3fd50*/  @P4 STG.E.U8 desc[UR32][R164.64], R0 ;  /* 0x00000000a4004986 */ /* 0x0001e2000c101120 */
[----:B------:R-:W-:Y:S02]  /*3fd60*/  LOP3.LUT P4, RZ, R5, 0x10000000, RZ, 0xc0, !PT ;  /* 0x1000000005ff7812 */ /* 0x000fe4000788c0ff */
[C---:B------:R-:W-:Y:S02]  /*3fd70*/  LOP3.LUT P0, RZ, R249.reuse, 0x20000000, RZ, 0xc0, !PT ;  /* 0x20000000f9ff7812 */ /* 0x040fe4000780c0ff */
[----:B------:R-:W-:Y:S02]  /*3fd80*/  PRMT R118, R118, 0x7773, RZ ;  /* 0x0000777376767816 */ /* 0x000fe400000000ff */
[----:B------:R-:W-:Y:S02]  /*3fd90*/  LOP3.LUT P1, RZ, R249, 0x10000000, RZ, 0xc0, !PT ;  /* 0x10000000f9ff7812 */ /* 0x000fe4000782c0ff */
[----:B0-----:R-:W-:-:S05]  /*3fda0*/  PRMT R0, R119, 0x7772, RZ ;  /* 0x0000777277007816 */ /* 0x001fca00000000ff */
[----:B------:R-:W-:Y:S01]  /*3fdb0*/  @P4 STG.E.U8 desc[UR32][R170.64], R118 ;  /* 0x00000076aa004986 */ /* 0x000fe2000c101120 */
[----:B------:R-:W-:Y:S02]  /*3fdc0*/  PRMT R119, R119, 0x7773, RZ ;  /* 0x0000777377777816 */ /* 0x000fe400000000ff */
[C---:B------:R-:W-:Y:S02]  /*3fdd0*/  LOP3.LUT P2, RZ, R249.reuse, 0x8000000, RZ, 0xc0, !PT ;  /* 0x08000000f9ff7812 */ /* 0x040fe4000784c0ff */
[----:B------:R-:W-:Y:S01]  /*3fde0*/  LOP3.LUT P3, RZ, R249, 0x4000000, RZ, 0xc0, !PT ;  /* 0x04000000f9ff7812 */ /* 0x000fe2000786c0ff */
[----:B---3--:R2:W-:Y:S04]  /*3fdf0*/  @P5 STG.E.U8 desc[UR32][R168.64], R0 ;  /* 0x00000000a8005986 */ /* 0x0085e8000c101120 */
[----:B----4-:R-:W-:Y:S01]  /*3fe00*/  @P6 STG.E.U8 desc[UR32][R174.64], R119 ;  /* 0x00000077ae006986 */ /* 0x010fe2000c101120 */
[----:B--2---:R-:W-:-:S05]  /*3fe10*/  PRMT R0, R112, 0x7770, RZ ;  /* 0x0000777070007816 */ /* 0x004fca00000000ff */
[----:B------:R0:W-:Y:S02]  /*3fe20*/  @P0 STG.E.U8 desc[UR32][R172.64], R0 ;  /* 0x00000000ac000986 */ /* 0x0001e4000c101120 */
[----:B0-----:R-:W-:-:S05]  /*3fe30*/  PRMT R0, R112, 0x7771, RZ ;  /* 0x0000777170007816 */ /* 0x001fca00000000ff */
        /* <DEDUP_REMOVED lines=37> */
[C---:B------:R-:W-:Y:S02]  /*40090*/  LOP3.LUT P1, RZ, R249.reuse, 0x1000000, RZ, 0xc0, !PT ;  /* 0x01000000f9ff7812 */ /* 0x040fe4000782c0ff */
[----:B------:R-:W-:-:S07]  /*400a0*/  LOP3.LUT P2, RZ, R249, 0x800000, RZ, 0xc0, !PT ;  /* 0x00800000f9ff7812 */ /* 0x000fce000784c0ff */
[----:B------:R-:W-:Y:S02]  /*400b0*/  @P4 LOP3.LUT R5, R5, 0x4000000, RZ, 0xfc, !PT ;  /* 0x0400000005054812 */ /* 0x000fe400078efcff */
[C---:B------:R-:W-:Y:S02]  /*400c0*/  LOP3.LUT P4, RZ, R249.reuse, 0x100000, RZ, 0xc0, !PT ;  /* 0x00100000f9ff7812 */ /* 0x040fe4000788c0ff */
[----:B------:R-:W-:Y:S02]  /*400d0*/  LOP3.LUT P3, RZ, R249, 0x400000, RZ, 0xc0, !PT ;  /* 0x00400000f9ff7812 */ /* 0x000fe4000786c0ff */
[----:B------:R-:W-:-:S09]  /*400e0*/  LOP3.LUT R5, R5, 0xf7ffffff, RZ, 0xc0, !PT ;  /* 0xf7ffffff05057812 */ /* 0x000fd200078ec0ff */
[----:B------:R-:W-:Y:S02]  /*400f0*/  @P4 LOP3.LUT R5, R5, 0x8000000, RZ, 0xfc, !PT ;  /* 0x0800000005054812 */ /* 0x000fe400078efcff */
[----:B------:R-:W-:Y:S02]  /*40100*/  LOP3.LUT P4, RZ, R249, 0x200000, RZ, 0xc0, !PT ;  /* 0x00200000f9ff7812 */ /* 0x000fe4000788c0ff */
[----:B--2---:R-:W-:-:S05]  /*40110*/  PRMT R0, R114, 0x7770, RZ ;  /* 0x0000777072007816 */ /* 0x004fca00000000ff */
[----:B---3--:R0:W-:Y:S02]  /*40120*/  @P0 STG.E.U8 desc[UR32][R164.64], R0 ;  /* 0x00000000a4000986 */ /* 0x0081e4000c101120 */
[----:B0-----:R-:W-:Y:S02]  /*40130*/  PRMT R0, R114, 0x7771, RZ ;  /* 0x0000777172007816 */ /* 0x001fe400000000ff */
[----:B------:R-:W2:Y:S04]  /*40140*/  LDL.LU.64 R164, [R1+0x2a8] ;  /* 0x0002a80001a47983 */ /* 0x000ea80000300a00 */
[----:B----4-:R0:W-:Y:S02]  /*40150*/  @P1 STG.E.U8 desc[UR32][R170.64], R0 ;  /* 0x00000000aa001986 */ /* 0x0101e4000c101120 */
[----:B0-----:R-:W-:-:S02]  /*40160*/  PRMT R0, R115, 0x7770, RZ ;  /* 0x0000777073007816 */ /* 0x001fc400000000ff */
[----:B------:R-:W3:Y:S04]  /*40170*/  LDL.LU.64 R170, [R1+0x2a0] ;  /* 0x0002a00001aa7983 */ /* 0x000ee80000300a00 */
[----:B------:R0:W-:Y:S02]  /*40180*/  @P2 STG.E.U8 desc[UR32][R168.64], R0 ;  /* 0x00000000a8002986 */ /* 0x0001e4000c101120 */
[----:B0-----:R-:W-:Y:S02]  /*40190*/  PRMT R0, R115, 0x7771, RZ ;  /* 0x0000777173007816 */ /* 0x001fe400000000ff */
[----:B------:R-:W4:Y:S04]  /*401a0*/  LDL.LU.64 R168, [R1+0x298] ;  /* 0x0002980001a87983 */ /* 0x000f280000300a00 */
[----:B------:R0:W-:Y:S02]  /*401b0*/  @P3 STG.E.U8 desc[UR32][R174.64], R0 ;  /* 0x00000000ae003986 */ /* 0x0001e4000c101120 */
[----:B0-----:R-:W-:-:S02]  /*401c0*/  PRMT R0, R112, 0x7772, RZ ;  /* 0x0000777270007816 */ /* 0x001fc400000000ff */
[----:B------:R-:W4:Y:S04]  /*401d0*/  LDL.LU.64 R174, [R1+0x290] ;  /* 0x0002900001ae7983 */ /* 0x000f280000300a00 */
[----:B------:R0:W-:Y:S01]  /*401e0*/  @P4 STG.E.U8 desc[UR32][R172.64], R0 ;  /* 0x00000000ac004986 */ /* 0x0001e2000c101120 */
[----:B------:R-:W-:Y:S02]  /*401f0*/  LOP3.LUT P4, RZ, R5, 0x8000000, RZ, 0xc0, !PT ;  /* 0x0800000005ff7812 */ /* 0x000fe4000788c0ff */
        /* <DEDUP_REMOVED lines=11> */
[----:B------:R-:W-:Y:S01]  /*402b0*/  @P4 STG.E.U8 desc[UR32][R162.64], R113 ;  /* 0x00000071a2004986 */ /* 0x000fe2000c101120 */
[----:B------:R-:W-:-:S02]  /*402c0*/  LOP3.LUT P4, RZ, R5, 0x1000000, RZ, 0xc0, !PT ;  /* 0x0100000005ff7812 */ /* 0x000fc4000788c0ff */
[----:B------:R-:W-:-:S11]  /*402d0*/  PRMT R114, R114, 0x7773, RZ ;  /* 0x0000777372727816 */ /* 0x000fd600000000ff */
[----:B------:R0:W-:Y:S01]  /*402e0*/  @P4 STG.E.U8 desc[UR32][R108.64], R0 ;  /* 0x000000006c004986 */ /* 0x0001e2000c101120 */
[----:B------:R-:W-:-:S03]  /*402f0*/  LOP3.LUT P4, RZ, R5, 0x800000, RZ, 0xc0, !PT ;  /* 0x0080000005ff7812 */ /* 0x000fc6000788c0ff */
[----:B0-----:R-:W2:Y:S10]  /*40300*/  LDL.LU.64 R108, [R1+0x1120] ;  /* 0x00112000016c7983 */ /* 0x001eb40000300a00 */
[----:B------:R-:W-:Y:S01]  /*40310*/  @P4 STG.E.U8 desc[UR32][R160.64], R114 ;  /* 0x00000072a0004986 */ /* 0x000fe2000c101120 */
[----:B------:R-:W-:-:S02]  /*40320*/  LOP3.LUT P4, RZ, R5, 0x400000, RZ, 0xc0, !PT ;  /* 0x0040000005ff7812 */ /* 0x000fc4000788c0ff */
[----:B------:R-:W-:-:S11]  /*40330*/  PRMT R0, R115, 0x7772, RZ ;  /* 0x0000777273007816 */ /* 0x000fd600000000ff */
[----:B------:R0:W-:Y:S04]  /*40340*/  @P4 STG.E.U8 desc[UR32][R110.64], R0 ;  /* 0x000000006e004986 */ /* 0x0001e8000c101120 */
[----:B0-----:R-:W4:Y:S01]  /*40350*/  LDL.LU.64 R110, [R1+0x1118] ;  /* 0x00111800016e7983 */ /* 0x001f220000300a00 */
[----:B------:R-:W-:Y:S02]  /*40360*/  LOP3.LUT P4, RZ, R5, 0x200000, RZ, 0xc0, !PT ;  /* 0x0020000005ff7812 */ /* 0x000fe4000788c0ff */
[----:B------:R-:W-:Y:S02]  /*40370*/  PRMT R115, R115, 0x7773, RZ ;  /* 0x0000777373737816 */ /* 0x000fe400000000ff */
[----:B------:R-:W-:-:S09]  /*40380*/  LOP3.LUT P5, RZ, R249, 0x1000, RZ, 0xc0, !PT ;  /* 0x00001000f9ff7812 */ /* 0x000fd200078ac0ff */
[----:B------:R-:W-:Y:S01]  /*40390*/  @P4 STG.E.U8 desc[UR32][R166.64], R115 ;  /* 0x00000073a6004986 */ /* 0x000fe2000c101120 */
[----:B------:R-:W-:Y:S02]  /*403a0*/  LOP3.LUT P4, RZ, R5, 0x100000, RZ, 0xc0, !PT ;  /* 0x0010000005ff7812 */ /* 0x000fe4000788c0ff */
[C---:B------:R-:W-:Y:S02]  /*403b0*/  LOP3.LUT P6, RZ, R249.reuse, 0x800, RZ, 0xc0, !PT ;  /* 0x00000800f9ff7812 */ /* 0x040fe400078cc0ff */
[C---:B------:R-:W-:Y:S02]  /*403c0*/  LOP3.LUT P0, RZ, R249.reuse, 0x400, RZ, 0xc0, !PT ;  /* 0x00000400f9ff7812 */ /* 0x040fe4000780c0ff */
[C---:B------:R-:W-:Y:S02]  /*403d0*/  LOP3.LUT P1, RZ, R249.reuse, 0x200, RZ, 0xc0, !PT ;  /* 0x00000200f9ff7812 */ /* 0x040fe4000782c0ff */
[C---:B------:R-:W-:Y:S02]  /*403e0*/  LOP3.LUT P2, RZ, R249.reuse, 0x100, RZ, 0xc0, !PT ;  /* 0x00000100f9ff7812 */ /* 0x040fe4000784c0ff */
[----:B------:R-:W-:-:S02]  /*403f0*/  LOP3.LUT P3, RZ, R249, 0x80, RZ, 0xc0, !PT ;  /* 0x00000080f9ff7812 */ /* 0x000fc4000786c0ff */
[----:B------:R-:W-:Y:S02]  /*40400*/  LOP3.LUT R5, R5, 0xffffefff, RZ, 0xc0, !PT ;  /* 0xffffefff05057812 */ /* 0x000fe400078ec0ff */
[----:B--2---:R-:W-:-:S05]  /*40410*/  PRMT R0, R108, 0x7770, RZ ;  /* 0x000077706c007816 */ /* 0x004fca00000000ff */
[----:B------:R0:W-:Y:S02]  /*40420*/  @P4 STG.E.U8 desc[UR32][R164.64], R0 ;  /* 0x00000000a4004986 */ /* 0x0001e4000c101120 */
[----:B0-----:R-:W-:-:S05]  /*40430*/  PRMT R0, R108, 0x7771, RZ ;  /* 0x000077716c007816 */ /* 0x001fca00000000ff */
[----:B---3--:R0:W-:Y:S02]  /*40440*/  @P5 STG.E.U8 desc[UR32][R170.64], R0 ;  /* 0x00000000aa005986 */ /* 0x0081e4000c101120 */
[C---:B0-----:R-:W-:Y:S02]  /*40450*/  PRMT R0, R109.reuse, 0x7770, RZ ;  /* 0x000077706d007816 */ /* 0x041fe400000000ff */
[----:B------:R-:W2:Y:S04]  /*40460*/  LDL.LU.64 R170, [R1+0x270] ;  /* 0x0002700001aa7983 */ /* 0x000ea80000300a00 */
[----:B----4-:R0:W-:Y:S02]  /*40470*/  @P6 STG.E.U8 desc[UR32][R168.64], R0 ;  /* 0x00000000a8006986 */ /* 0x0101e4000c101120 */
[----:B0-----:R-:W-:-:S02]  /*40480*/  PRMT R0, R109, 0x7771, RZ ;  /* 0x000077716d007816 */ /* 0x001fc400000000ff */
[----:B------:R-:W3:Y:S04]  /*40490*/  LDL.LU.64 R168, [R1+0x268] ;  /* 0x0002680001a87983 */ /* 0x000ee80000300a00 */
[----:B------:R0:W-:Y:S02]  /*404a0*/  @P0 STG.E.U8 desc[UR32][R174.64], R0 ;  /* 0x00000000ae000986 */ /* 0x0001e4000c101120 */
[C---:B0-----:R-:W-:Y:S02]  /*404b0*/  PRMT R0, R110.reuse, 0x7770, RZ ;  /* 0x000077706e007816 */ /* 0x041fe400000000ff */
[----:B------:R-:W4:Y:S04]  /*404c0*/  LDL.LU.64 R174, [R1+0x260] ;  /* 0x0002600001ae7983 */ /* 0x000f280000300a00 */
[----:B------:R0:W-:Y:S02]  /*404d0*/  @P1 STG.E.U8 desc[UR32][R172.64], R0 ;  /* 0x00000000ac001986 */ /* 0x0001e4000c101120 */
[----:B0-----:R-:W-:-:S02]  /*404e0*/  PRMT R0, R110, 0x7771, RZ ;  /* 0x000077716e007816 */ /* 0x001fc400000000ff */
[----:B------:R-:W4:Y:S04]  /*404f0*/  LDL.LU.64 R172, [R1+0x258] ;  /* 0x0002580001ac7983 */ /* 0x000f280000300a00 */
[----:B------:R0:W-:Y:S04]  /*40500*/  @P2 STG.E.U8 desc[UR32][R176.64], R0 ;  /* 0x00000000b0002986 */ /* 0x0001e8000c101120 */
[----:B0-----:R-:W4:Y:S01]  /*40510*/  LDL.LU.64 R176, [R1+0x250] ;  /* 0x0002500001b07983 */ /* 0x001f220000300a00 */
[----:B------:R-:W-:-:S05]  /*40520*/  PRMT R0, R111, 0x7770, RZ ;  /* 0x000077706f007816 */ /* 0x000fca00000000ff */
[----:B------:R0:W-:Y:S04]  /*40530*/  @P3 STG.E.U8 desc[UR32][R178.64], R0 ;  /* 0x00000000b2003986 */ /* 0x0001e8000c101120 */
[----:B0-----:R-:W4:Y:S04]  /*40540*/  LDL.LU.64 R178, [R1+0x240] ;  /* 0x0002400001b27983 */ /* 0x001f280000300a00 */
[----:B------:R-:W4:Y:S01]  /*40550*/  LDL.LU.64 R156, [R1+0x238] ;  /* 0x00023800019c7983 */ /* 0x000f220000300a00 */
[----:B------:R-:W-:Y:S02]  /*40560*/  LOP3.LUT P4, RZ, R248, 0x4000000, RZ, 0xc0, !PT ;  /* 0x04000000f8ff7812 */ /* 0x000fe4000788c0ff */
[C---:B------:R-:W-:Y:S01]  /*40570*/  LOP3.LUT P0, RZ, R249.reuse, 0x40, RZ, 0xc0, !PT ;  /* 0x00000040f9ff7812 */ /* 0x040fe2000780c0ff */
[----:B------:R-:W4:Y:S01]  /*40580*/  LDL.LU.64 R162, [R1+0x228] ;  /* 0x0002280001a27983 */ /* 0x000f220000300a00 */
[----:B------:R-:W-:-:S02]  /*40590*/  LOP3.LUT P1, RZ, R249, 0x20, RZ, 0xc0, !PT ;  /* 0x00000020f9ff7812 */ /* 0x000fc4000782c0ff */
[----:B------:R-:W-:Y:S01]  /*405a0*/  PRMT R0, R111, 0x7771, RZ ;  /* 0x000077716f007816 */ /* 0x000fe200000000ff */
[----:B------:R-:W4:Y:S01]  /*405b0*/  LDL.LU.64 R160, [R1+0x220] ;  /* 0x0002200001a07983 */ /* 0x000f220000300a00 */
[C---:B------:R-:W-:Y:S02]  /*405c0*/  LOP3.LUT P2, RZ, R249.reuse, 0x10, RZ, 0xc0, !PT ;  /* 0x00000010f9ff7812 */ /* 0x040fe4000784c0ff */
[----:B------:R-:W-:Y:S01]  /*405d0*/  LOP3.LUT P3, RZ, R249, 0x8, RZ, 0xc0, !PT ;  /* 0x00000008f9ff7812 */ /* 0x000fe2000786c0ff */
[----:B------:R-:W4:Y:S02]  /*405e0*/  LDL.LU.64 R166, [R1+0x218] ;  /* 0x0002180001a67983 */ /* 0x000f240000300a00 */
[----:B------:R-:W-:Y:S02]  /*405f0*/  @P4 LOP3.LUT R5, R5, 0x1000, RZ, 0xfc, !PT ;  /* 0x0000100005054812 */ /* 0x000fe400078efcff */
[----:B------:R-:W-:Y:S01]  /*40600*/  LOP3.LUT P4, RZ, R248, 0x8000000, RZ, 0xc0, !PT ;  /* 0x08000000f8ff7812 */ /* 0x000fe2000788c0ff */
[----:B------:R-:W4:Y:S01]  /*40610*/  LDL.LU.64 R164, [R1+0x210] ;  /* 0x0002100001a47983 */ /* 0x000f220000300a00 */
        /* <DEDUP_REMOVED lines=21> */
[----:B--2---:R0:W-:Y:S02]  /*40770*/  @P0 STG.E.U8 desc[UR32][R170.64], R0 ;  /* 0x00000000aa000986 */ /* 0x0041e4000c101120 */
[C---:B0-----:R-:W-:Y:S02]  /*40780*/  PRMT R0, R108.reuse, 0x7772, RZ ;  /* 0x000077726c007816 */ /* 0x041fe400000000ff */
[----:B------:R-:W2:Y:S01]  /*40790*/  LDL.LU.64 R170, [R1+0x208] ;  /* 0x0002080001aa7983 */ /* 0x000ea20000300a00 */
[----:B------:R-:W-:-:S03]  /*407a0*/  PRMT R108, R108, 0x7773, RZ ;  /* 0x000077736c6c7816 */ /* 0x000fc600000000ff */
[----:B---3--:R0:W-:Y:S02]  /*407b0*/  @P1 STG.E.U8 desc[UR32][R168.64], R0 ;  /* 0x00000000a8001986 */ /* 0x0081e4000c101120 */
[C---:B0-----:R-:W-:Y:S02]  /*407c0*/  PRMT R0, R109.reuse, 0x7772, RZ ;  /* 0x000077726d007816 */ /* 0x041fe400000000ff */
[----:B------:R-:W3:Y:S01]  /*407d0*/  LDL.LU.64 R168, [R1+0x200] ;  /* 0x0002000001a87983 */ /* 0x000ee20000300a00 */
[----:B------:R-:W-:-:S03]  /*407e0*/  PRMT R109, R109, 0x7773, RZ ;  /* 0x000077736d6d7816 */ /* 0x000fc600000000ff */
[----:B----4-:R0:W-:Y:S04]  /*407f0*/  @P2 STG.E.U8 desc[UR32][R174.64], R108 ;  /* 0x0000006cae002986 */ /* 0x0101e8000c101120 */
[----:B0-----:R-:W4:Y:S04]  /*40800*/  LDL.LU.64 R174, [R1+0x1f8] ;  /* 0x0001f80001ae7983 */ /* 0x001f280000300a00 */
[----:B------:R0:W-:Y:S04]  /*40810*/  @P3 STG.E.U8 desc[UR32][R172.64], R0 ;  /* 0x00000000ac003986 */ /* 0x0001e8000c101120 */
[----:B------:R-:W-:Y:S01]  /*40820*/  @P4 STG.E.U8 desc[UR32][R176.64], R109 ;  /* 0x0000006db0004986 */ /* 0x000fe2000c101120 */
[----:B------:R-:W-:-:S02]  /*40830*/  LOP3.LUT P4, RZ, R5, 0x80000, RZ, 0xc0, !PT ;  /* 0x0008000005ff7812 */ /* 0x000fc4000788c0ff */
[----:B0-----:R-:W-:-:S11]  /*40840*/  PRMT R0, R110, 0x7772, RZ ;  /* 0x000077726e007816 */ /* 0x001fd600000000ff */
[----:B------:R0:W-:Y:S01]  /*40850*/  @P4 STG.E.U8 desc[UR32][R104.64], R0 ;  /* 0x0000000068004986 */ /* 0x0001e2000c101120 */
[----:B------:R-:W-:-:S03]  /*40860*/  LOP3.LUT P4, RZ, R5, 0x40000, RZ, 0xc0, !PT ;  /* 0x0004000005ff7812 */ /* 0x000fc6000788c0ff */
[----:B0-----:R-:W2:Y:S01]  /*40870*/  LDL.LU.64 R104, [R1+0x1110] ;  /* 0x0011100001687983 */ /* 0x001ea20000300a00 */
[----:B------:R-:W-:Y:S02]  /*40880*/  PRMT R110, R110, 0x7773, RZ ;  /* 0x000077736e6e7816 */ /* 0x000fe400000000ff */
[----:B------:R-:W-:Y:S01]  /*40890*/  PRMT R0, R111, 0x7772, RZ ;  /* 0x000077726f007816 */ /* 0x000fe200000000ff */
[----:B------:R-:W4:Y:S06]  /*408a0*/  LDL.LU.64 R172, [R1+0x1f0] ;  /* 0x0001f00001ac7983 */ /* 0x000f2c0000300a00 */
[----:B------:R0:W-:Y:S01]  /*408b0*/  @P4 STG.E.U8 desc[UR32][R178.64], R110 ;  /* 0x0000006eb2004986 */ /* 0x0001e2000c101120 */
[----:B------:R-:W-:-:S02]  /*408c0*/  LOP3.LUT P4, RZ, R5, 0x20000, RZ, 0xc0, !PT ;  /* 0x0002000005ff7812 */ /* 0x000fc4000788c0ff */
[----:B------:R-:W-:Y:S01]  /*408d0*/  PRMT R111, R111, 0x7773, RZ ;  /* 0x000077736f6f7816 */ /* 0x000fe200000000ff */
[----:B------:R-:W4:Y:S04]  /*408e0*/  LDL.LU.64 R176, [R1+0x1e8] ;  /* 0x0001e80001b07983 */ /* 0x000f280000300a00 */
[----:B0-----:R-:W4:Y:S06]  /*408f0*/  LDL.LU.64 R178, [R1+0x1e0] ;  /* 0x0001e00001b27983 */ /* 0x001f2c0000300a00 */
        /* <DEDUP_REMOVED lines=20> */
[----:B---3--:R-:W-:-:S05]  /*40a40*/  PRMT R0, R106, 0x7770, RZ ;  /* 0x000077706a007816 */ /* 0x008fca00000000ff */
[----:B------:R0:W-:Y:S02]  /*40a50*/  @P5 STG.E.U8 desc[UR32][R170.64], R0 ;  /* 0x00000000aa005986 */ /* 0x0001e4000c101120 */
[----:B0-----:R-:W-:-:S05]  /*40a60*/  PRMT R0, R106, 0x7771, RZ ;  /* 0x000077716a007816 */ /* 0x001fca00000000ff */
[----:B------:R0:W-:Y:S02]  /*40a70*/  @P6 STG.E.U8 desc[UR32][R168.64], R0 ;  /* 0x00000000a8006986 */ /* 0x0001e4000c101120 */
[C---:B0-----:R-:W-:Y:S02]  /*40a80*/  PRMT R0, R107.reuse, 0x7770, RZ ;  /* 0x000077706b007816 */ /* 0x041fe400000000ff */
[----:B------:R-:W2:Y:S04]  /*40a90*/  LDL.LU.64 R168, [R1+0x1d8] ;  /* 0x0001d80001a87983 */ /* 0x000ea80000300a00 */
[----:B----4-:R0:W-:Y:S02]  /*40aa0*/  @P0 STG.E.U8 desc[UR32][R174.64], R0 ;  /* 0x00000000ae000986 */ /* 0x0101e4000c101120 */
[----:B0-----:R-:W-:-:S02]  /*40ab0*/  PRMT R0, R107, 0x7771, RZ ;  /* 0x000077716b007816 */ /* 0x001fc400000000ff */
[----:B------:R-:W3:Y:S04]  /*40ac0*/  LDL.LU.64 R174, [R1+0x1d0] ;  /* 0x0001d00001ae7983 */ /* 0x000ee80000300a00 */
[----:B------:R0:W-:Y:S04]  /*40ad0*/  @P1 STG.E.U8 desc[UR32][R172.64], R0 ;  /* 0x00000000ac001986 */ /* 0x0001e8000c101120 */
[----:B0-----:R-:W4:Y:S01]  /*40ae0*/  LDL.LU.64 R172, [R1+0x1c8] ;  /* 0x0001c80001ac7983 */ /* 0x001f220000300a00 */
[----:B------:R-:W-:Y:S02]  /*40af0*/  LOP3.LUT P2, RZ, R248, 0x200000, RZ, 0xc0, !PT ;  /* 0x00200000f8ff7812 */ /* 0x000fe4000784c0ff */
[----:B------:R-:W-:-:S02]  /*40b00*/  PRMT R0, R104, 0x7772, RZ ;  /* 0x0000777268007816 */ /* 0x000fc400000000ff */
[C---:B------:R-:W-:Y:S02]  /*40b10*/  LOP3.LUT P3, RZ, R248.reuse, 0x100000, RZ, 0xc0, !PT ;  /* 0x00100000f8ff7812 */ /* 0x040fe4000786c0ff */
[----:B------:R-:W-:Y:S02]  /*40b20*/  LOP3.LUT P0, RZ, R248, 0x80000, RZ, 0xc0, !PT ;  /* 0x00080000f8ff7812 */ /* 0x000fe4000780c0ff */
[----:B------:R-:W-:-:S05]  /*40b30*/  PRMT R104, R104, 0x7773, RZ ;  /* 0x0000777368687816 */ /* 0x000fca00000000ff */
[----:B------:R0:W-:Y:S01]  /*40b40*/  @P2 STG.E.U8 desc[UR32][R176.64], R0 ;  /* 0x00000000b0002986 */ /* 0x0001e2000c101120 */
[C---:B------:R-:W-:Y:S02]  /*40b50*/  LOP3.LUT P1, RZ, R248.reuse, 0x40000, RZ, 0xc0, !PT ;  /* 0x00040000f8ff7812 */ /* 0x040fe4000782c0ff */
[C---:B------:R-:W-:Y:S01]  /*40b60*/  LOP3.LUT P2, RZ, R248.reuse, 0x20000, RZ, 0xc0, !PT ;  /* 0x00020000f8ff7812 */ /* 0x040fe2000784c0ff */
[----:B------:R1:W-:Y:S04]  /*40b70*/  @P3 STG.E.U8 desc[UR32][R178.64], R104 ;  /* 0x00000068b2003986 */ /* 0x0003e8000c101120 */
[----:B0-----:R-:W4:Y:S01]  /*40b80*/  LDL.LU.64 R176, [R1+0x1b8] ;  /* 0x0001b80001b07983 */ /* 0x001f220000300a00 */
[----:B------:R-:W-:Y:S02]  /*40b90*/  LOP3.LUT P3, RZ, R248, 0x10000, RZ, 0xc0, !PT ;  /* 0x00010000f8ff7812 */ /* 0x000fe4000786c0ff */
[C---:B------:R-:W-:Y:S01]  /*40ba0*/  PRMT R0, R105.reuse, 0x7772, RZ ;  /* 0x0000777269007816 */ /* 0x040fe200000000ff */
[----:B-1----:R-:W4:Y:S01]  /*40bb0*/  LDL.LU.64 R178, [R1+0x1b0] ;  /* 0x0001b00001b27983 */ /* 0x002f220000300a00 */
[----:B------:R-:W-:-:S03]  /*40bc0*/  PRMT R105, R105, 0x7773, RZ ;  /* 0x0000777369697816 */ /* 0x000fc600000000ff */
        /* <DEDUP_REMOVED lines=10> */
[----:B------:R-:W-:Y:S01]  /*40c70*/  @P4 LOP3.LUT R5, R5, 0x20, RZ, 0xfc, !PT ;  /* 0x0000002005054812 */ /* 0x000fe200078efcff */
[----:B--2---:R0:W-:Y:S02]  /*40c80*/  @P0 STG.E.U8 desc[UR32][R168.64], R0 ;  /* 0x00000000a8000986 */ /* 0x0041e4000c101120 */
[C---:B0-----:R-:W-:Y:S02]  /*40c90*/  PRMT R0, R106.reuse, 0x7772, RZ ;  /* 0x000077726a007816 */ /* 0x041fe400000000ff */
[----:B------:R-:W-:Y:S01]  /*40ca0*/  PRMT R106, R106, 0x7773, RZ ;  /* 0x000077736a6a7816 */ /* 0x000fe200000000ff */
[----:B---3--:R-:W-:Y:S04]  /*40cb0*/  @P1 STG.E.U8 desc[UR32][R174.64], R105 ;  /* 0x00000069ae001986 */ /* 0x008fe8000c101120 */
[----:B----4-:R-:W-:Y:S04]  /*40cc0*/  @P2 STG.E.U8 desc[UR32][R172.64], R0 ;  /* 0x00000000ac002986 */ /* 0x010fe8000c101120 */
[----:B------:R0:W-:Y:S04]  /*40cd0*/  @P3 STG.E.U8 desc[UR32][R100.64], R106 ;  /* 0x0000006a64003986 */ /* 0x0001e8000c101120 */
[----:B0-----:R-:W2:Y:S01]  /*40ce0*/  LDL.LU.64 R100, [R1+0x1100] ;  /* 0x0011000001647983 */ /* 0x001ea20000300a00 */
[----:B------:R-:W-:-:S02]  /*40cf0*/  LOP3.LUT P4, RZ, R248, 0x200, RZ, 0xc0, !PT ;  /* 0x00000200f8ff7812 */ /* 0x000fc4000788c0ff */
[----:B------:R-:W-:Y:S01]  /*40d00*/  LOP3.LUT R5, R5, 0xffffffbf, RZ, 0xc0, !PT ;  /* 0xffffffbf05057812 */ /* 0x000fe200078ec0ff */
[----:B------:R-:W3:Y:S01]  /*40d10*/  LDL.LU.64 R170, [R1+0x178] ;  /* 0x0001780001aa7983 */ /* 0x000ee20000300a00 */
[----:B------:R-:W-:-:S09]  /*40d20*/  PRMT R0, R107, 0x7772, RZ ;  /* 0x000077726b007816 */ /* 0x000fd200000000ff */
[----:B------:R-:W-:Y:S01]  /*40d30*/  @P4 LOP3.LUT R5, R5, 0x40, RZ, 0xfc, !PT ;  /* 0x0000004005054812 */ /* 0x000fe200078efcff */
[----:B------:R-:W4:Y:S01]  /*40d40*/  LDL.LU.64 R168, [R1+0x170] ;  /* 0x0001700001a87983 */ /* 0x000f220000300a00 */
[----:B------:R-:W-:Y:S02]  /*40d50*/  LOP3.LUT P4, RZ, R248, 0x400, RZ, 0xc0, !PT ;  /* 0x00000400f8ff7812 */ /* 0x000fe4000788c0ff */
[----:B------:R-:W-:Y:S01]  /*40d60*/  LOP3.LUT R5, R5, 0xffffff7f, RZ, 0xc0, !PT ;  /* 0xffffff7f05057812 */ /* 0x000fe200078ec0ff */
[----:B------:R-:W4:Y:S01]  /*40d70*/  LDL.LU.64 R174, [R1+0x168] ;  /* 0x0001680001ae7983 */ /* 0x000f220000300a00 */
[----:B------:R-:W-:-:S03]  /*40d80*/  PRMT R107, R107, 0x7773, RZ ;  /* 0x000077736b6b7816 */ /* 0x000fc600000000ff */
[----:B------:R-:W4:Y:S06]  /*40d90*/  LDL.LU.64 R172, [R1+0x158] ;  /* 0x0001580001ac7983 */ /* 0x000f2c0000300a00 */
        /* <DEDUP_REMOVED lines=14> */
[----:B------:R0:W-:Y:S01]  /*40e80*/  @P4 STG.E.U8 desc[UR32][R176.64], R0 ;  /* 0x00000000b0004986 */ /* 0x0001e2000c101120 */
[----:B------:R-:W-:-:S03]  /*40e90*/  LOP3.LUT P4, RZ, R5, 0x800, RZ, 0xc0, !PT ;  /* 0x0000080005ff7812 */ /* 0x000fc6000788c0ff */
[----:B0-----:R-:W4:Y:S10]  /*40ea0*/  LDL.LU.64 R176, [R1+0xb08] ;  /* 0x000b080001b07983 */ /* 0x001f340000300a00 */
[----:B------:R-:W-:Y:S01]  /*40eb0*/  @P4 STG.E.U8 desc[UR32][R178.64], R107 ;  /* 0x0000006bb2004986 */ /* 0x000fe2000c101120 */
[----:B------:R-:W-:-:S02]  /*40ec0*/  LOP3.LUT P4, RZ, R5, 0x400, RZ, 0xc0, !PT ;  /* 0x0000040005ff7812 */ /* 0x000fc4000788c0ff */
[----:B--2---:R-:W-:-:S11]  /*40ed0*/  PRMT R0, R100, 0x7770, RZ ;  /* 0x0000777064007816 */ /* 0x004fd600000000ff */
[----:B------:R0:W-:Y:S04]  /*40ee0*/  @P4 STG.E.U8 desc[UR32][R102.64], R0 ;  /* 0x0000000066004986 */ /* 0x0001e8000c101120 */
[----:B0-----:R-:W2:Y:S04]  /*40ef0*/  LDL.LU.64 R102, [R1+0x10f8] ;  /* 0x0010f80001667983 */ /* 0x001ea80000300a00 */
[----:B------:R-:W4:Y:S01]  /*40f00*/  LDL.LU.64 R178, [R1+0xb18] ;  /* 0x000b180001b27983 */ /* 0x000f220000300a00 */
        /* <DEDUP_REMOVED lines=23> */
[----:B---3--:R0:W-:Y:S02]  /*41080*/  @P4 STG.E.U8 desc[UR32][R170.64], R0 ;  /* 0x00000000aa004986 */ /* 0x0081e4000c101120 */
[----:B0-----:R-:W-:-:S05]  /*41090*/  PRMT R0, R103, 0x7771, RZ ;  /* 0x0000777167007816 */ /* 0x001fca00000000ff */
[----:B----4-:R0:W-:Y:S02]  /*410a0*/  @P5 STG.E.U8 desc[UR32][R168.64], R0 ;  /* 0x00000000a8005986 */ /* 0x0101e4000c101120 */
[C---:B0-----:R-:W-:Y:S02]  /*410b0*/  PRMT R0, R100.reuse, 0x7772, RZ ;  /* 0x0000777264007816 */ /* 0x041fe400000000ff */
[----:B------:R-:W-:-:S03]  /*410c0*/  PRMT R100, R100, 0x7773, RZ ;  /* 0x0000777364647816 */ /* 0x000fc600000000ff */
[----:B------:R-:W-:Y:S04]  /*410d0*/  @P6 STG.E.U8 desc[UR32][R174.64], R0 ;  /* 0x00000000ae006986 */ /* 0x000fe8000c101120 */
[----:B------:R0:W-:Y:S04]  /*410e0*/  @P0 STG.E.U8 desc[UR32][R246.64], R100 ;  /* 0x00000064f6000986 */ /* 0x0001e8000c101120 */
[----:B0-----:R-:W2:Y:S01]  /*410f0*/  LDL.LU.64 R246, [R1+0x10f0] ;  /* 0x0010f00001f67983 */ /* 0x001ea20000300a00 */
[----:B------:R-:W-:Y:S02]  /*41100*/  LOP3.LUT P0, RZ, R248, 0x1, RZ, 0xc0, !PT ;  /* 0x00000001f8ff7812 */ /* 0x000fe4000780c0ff */
[C---:B------:R-:W-:Y:S01]  /*41110*/  PRMT R0, R101.reuse, 0x7772, RZ ;  /* 0x0000777265007816 */ /* 0x040fe200000000ff */
[----:B------:R-:W3:Y:S01]  /*41120*/  LDL.LU.64 R174, [R1+0xb28] ;  /* 0x000b280001ae7983 */ /* 0x000ee20000300a00 */
[----:B------:R-:W-:-:S03]  /*41130*/  PRMT R101, R101, 0x7773, RZ ;  /* 0x0000777365657816 */ /* 0x000fc600000000ff */
[----:B------:R0:W-:Y:S04]  /*41140*/  @P1 STG.E.U8 desc[UR32][R172.64], R0 ;  /* 0x00000000ac001986 */ /* 0x0001e8000c101120 */
[----:B------:R1:W-:Y:S01]  /*41150*/  @P2 STG.E.U8 desc[UR32][R176.64], R101 ;  /* 0x00000065b0002986 */ /* 0x0003e2000c101120 */
[----:B0-----:R-:W-:-:S03]  /*41160*/  PRMT R0, R102, 0x7772, RZ ;  /* 0x0000777266007816 */ /* 0x001fc600000000ff */
[----:B------:R-:W4:Y:S01]  /*41170*/  LDL.LU.64 R172, [R1+0xb30] ;  /* 0x000b300001ac7983 */ /* 0x000f220000300a00 */
[----:B------:R-:W-:-:S03]  /*41180*/  PRMT R102, R102, 0x7773, RZ ;  /* 0x0000777366667816 */ /* 0x000fc600000000ff */
[----:B------:R0:W-:Y:S04]  /*41190*/  @P3 STG.E.U8 desc[UR32][R178.64], R0 ;  /* 0x00000000b2003986 */ /* 0x0001e8000c101120 */
[----:B-1----:R-:W4:Y:S04]  /*411a0*/  LDL.LU.64 R176, [R1+0xb38] ;  /* 0x000b380001b07983 */ /* 0x002f280000300a00 */
[----:B------:R1:W-:Y:S04]  /*411b0*/  @P0 STG.E.U8 desc[UR32][R96.64], R102 ;  /* 0x0000006660000986 */ /* 0x0003e8000c101120 */
[----:B0-----:R-:W4:Y:S04]  /*411c0*/  LDL.LU.64 R178, [R1+0xb48] ;  /* 0x000b480001b27983 */ /* 0x001f280000300a00 */
[----:B-1----:R-:W4:Y:S01]  /*411d0*/  LDL.LU.64 R96, [R1+0x10e8] ;  /* 0x0010e80001607983 */ /* 0x002f220000300a00 */
[----:B------:R-:W-:-:S02]  /*411e0*/  LOP3.LUT R8, R8, 0xefffffff, RZ, 0xc0, !PT ;  /* 0xefffffff08087812 */ /* 0x000fc400078ec0ff */
[----:B------:R-:W-:Y:S01]  /*411f0*/  LOP3.LUT R5, R5, 0xfffffffe, RZ, 0xc0, !PT ;  /* 0xfffffffe05057812 */ /* 0x000fe200078ec0ff */
[----:B------:R-:W4:Y:S01]  /*41200*/  LDL.LU.64 R158, [R1+0xb50] ;  /* 0x000b5000019e7983 */ /* 0x000f220000300a00 */
[C---:B------:R-:W-:Y:S02]  /*41210*/  PRMT R0, R103.reuse, 0x7772, RZ ;  /* 0x0000777267007816 */ /* 0x040fe400000000ff */
        /* <DEDUP_REMOVED lines=28> */
[C---:B------:R-:W-:Y:S02]  /*413e0*/  LOP3.LUT P4, RZ, R247.reuse, 0x8000000, RZ, 0xc0, !PT ;  /* 0x08000000f7ff7812 */ /* 0x040fe4000788c0ff */
[C---:B------:R-:W-:Y:S02]  /*413f0*/  LOP3.LUT P2, RZ, R247.reuse, 0x40000000, RZ, 0xc0, !PT ;  /* 0x40000000f7ff7812 */ /* 0x040fe4000784c0ff */
[----:B------:R-:W-:Y:S02]  /*41400*/  LOP3.LUT P3, RZ, R247, 0x20000000, RZ, 0xc0, !PT ;  /* 0x20000000f7ff7812 */ /* 0x000fe4000786c0ff */
[----:B------:R-:W-:Y:S01]  /*41410*/  LOP3.LUT R5, R5, 0xfffffff7, RZ, 0xc0, !PT ;  /* 0xfffffff705057812 */ /* 0x000fe200078ec0ff */
[----:B---3--:R4:W-:Y:S06]  /*41420*/  @P1 STG.E.U8 desc[UR32][R174.64], R0 ;  /* 0x00000000ae001986 */ /* 0x0089ec000c101120 */
[----:B------:R-:W-:-:S02]  /*41430*/  @P4 LOP3.LUT R5, R5, 0x8, RZ, 0xfc, !PT ;  /* 0x0000000805054812 */ /* 0x000fc400078efcff */
[----:B------:R-:W-:Y:S02]  /*41440*/  LOP3.LUT P4, RZ, R247, 0x10000000, RZ, 0xc0, !PT ;  /* 0x10000000f7ff7812 */ /* 0x000fe4000788c0ff */
[C---:B----4-:R-:W-:Y:S01]  /*41450*/  PRMT R0, R96.reuse, 0x7770, RZ ;  /* 0x0000777060007816 */ /* 0x050fe200000000ff */
[----:B------:R-:W-:Y:S04]  /*41460*/  @P2 STG.E.U8 desc[UR32][R172.64], R103 ;  /* 0x00000067ac002986 */ /* 0x000fe8000c101120 */
[----:B------:R0:W-:Y:S02]  /*41470*/  @P3 STG.E.U8 desc[UR32][R176.64], R0 ;  /* 0x00000000b0003986 */ /* 0x0001e4000c101120 */
[----:B0-----:R-:W-:-:S05]  /*41480*/  PRMT R0, R96, 0x7771, RZ ;  /* 0x0000777160007816 */ /* 0x001fca00000000ff */
[----:B------:R0:W-:Y:S04]  /*41490*/  @P4 STG.E.U8 desc[UR32][R98.64], R0 ;  /* 0x0000000062004986 */ /* 0x0001e8000c101120 */
[----:B0-----:R-:W2:Y:S01]  /*414a0*/  LDL.LU.64 R98, [R1+0x10e0] ;  /* 0x0010e00001627983 */ /* 0x001ea20000300a00 */
[----:B------:R-:W-:Y:S02]  /*414b0*/  LOP3.LUT P4, RZ, R5, 0x8, RZ, 0xc0, !PT ;  /* 0x0000000805ff7812 */ /* 0x000fe4000788c0ff */
[----:B------:R-:W-:Y:S01]  /*414c0*/  PRMT R0, R97, 0x7770, RZ ;  /* 0x0000777061007816 */ /* 0x000fe200000000ff */
[----:B------:R-:W3:Y:S04]  /*414d0*/  LDL.LU.64 R174, [R1+0xba0] ;  /* 0x000ba00001ae7983 */ /* 0x000ee80000300a00 */
[----:B------:R-:W4:Y:S04]  /*414e0*/  LDL.LU.64 R172, [R1+0xba8] ;  /* 0x000ba80001ac7983 */ /* 0x000f280000300a00 */
[----:B------:R-:W4:Y:S04]  /*414f0*/  LDL.LU.64 R176, [R1+0xbb0] ;  /* 0x000bb00001b07983 */ /* 0x000f280000300a00 */
[----:B------:R0:W-:Y:S04]  /*41500*/  @P4 STG.E.U8 desc[UR32][R178.64], R0 ;  /* 0x00000000b2004986 */ /* 0x0001e8000c101120 */
[----:B0-----:R-:W4:Y:S01]  /*41510*/  LDL.LU.64 R178, [R1+0xbc0] ;  /* 0x000bc00001b27983 */ /* 0x001f220000300a00 */
[----:B------:R-:W-:-:S02]  /*41520*/  LOP3.LUT P4, RZ, R5, 0x4, RZ, 0xc0, !PT ;  /* 0x0000000405ff7812 */ /* 0x000fc4000788c0ff */
[----:B------:R-:W-:-:S11]  /*41530*/  PRMT R0, R97, 0x7771, RZ ;  /* 0x0000777161007816 */ /* 0x000fd600000000ff */
        /* <DEDUP_REMOVED lines=23> */
[----:B------:R-:W-:Y:S02]  /*416b0*/  PRMT R96, R96, 0x7773, RZ ;  /* 0x0000777360607816 */ /* 0x000fe400000000ff */
[----:B0-----:R-:W-:-:S09]  /*416c0*/  PRMT R0, R97, 0x7772, RZ ;  /* 0x0000777261007816 */ /* 0x001fd200000000ff */
[----:B------:R-:W-:Y:S01]  /*416d0*/  @P4 STG.E.U8 desc[UR32][R170.64], R96 ;  /* 0x00000060aa004986 */ /* 0x000fe2000c101120 */
[----:B------:R-:W-:-:S03]  /*416e0*/  PRMT R97, R97, 0x7773, RZ ;  /* 0x0000777361617816 */ /* 0x000fc600000000ff */
[----:B------:R0:W-:Y:S04]  /*416f0*/  @P5 STG.E.U8 desc[UR32][R168.64], R0 ;  /* 0x00000000a8005986 */ /* 0x0001e8000c101120 */
[----:B---3--:R-:W-:Y:S01]  /*41700*/  @P6 STG.E.U8 desc[UR32][R174.64], R97 ;  /* 0x00000061ae006986 */ /* 0x008fe2000c101120 */
[C---:B0-----:R-:W-:Y:S02]  /*41710*/  PRMT R0, R98.reuse, 0x7772, RZ ;  /* 0x0000777262007816 */ /* 0x041fe400000000ff */
[----:B------:R-:W-:-:S03]  /*41720*/  PRMT R98, R98, 0x7773, RZ ;  /* 0x0000777362627816 */ /* 0x000fc600000000ff */
[----:B----4-:R0:W-:Y:S04]  /*41730*/  @P0 STG.E.U8 desc[UR32][R172.64], R0 ;  /* 0x00000000ac000986 */ /* 0x0101e8000c101120 */
[----:B------:R-:W-:Y:S01]  /*41740*/  @P1 STG.E.U8 desc[UR32][R176.64], R98 ;  /* 0x00000062b0001986 */ /* 0x000fe2000c101120 */
[C---:B0-----:R-:W-:Y:S02]  /*41750*/  PRMT R0, R99.reuse, 0x7772, RZ ;  /* 0x0000777263007816 */ /* 0x041fe400000000ff */
[----:B------:R-:W-:-:S03]  /*41760*/  PRMT R99, R99, 0x7773, RZ ;  /* 0x0000777363637816 */ /* 0x000fc600000000ff */
[----:B------:R-:W-:Y:S04]  /*41770*/  @P2 STG.E.U8 desc[UR32][R178.64], R0 ;  /* 0x00000000b2002986 */ /* 0x000fe8000c101120 */
[----:B------:R0:W-:Y:S04]  /*41780*/  @P3 STG.E.U8 desc[UR32][R92.64], R99 ;  /* 0x000000635c003986 */ /* 0x0001e8000c101120 */
        /* <DEDUP_REMOVED lines=70> */
[----:B------:R-:W-:-:S11]  /*41bf0*/  PRMT R92, R92, 0x7773, RZ ;  /* 0x000077735c5c7816 */ /* 0x000fd600000000ff */
[----:B---3--:R-:W-:Y:S01]  /*41c00*/  @P4 STG.E.U8 desc[UR32][R166.64], R92 ;  /* 0x0000005ca6004986 */ /* 0x008fe2000c101120 */
[----:B------:R-:W-:Y:S02]  /*41c10*/  LOP3.LUT P4, RZ, R8, 0x400000, RZ, 0xc0, !PT ;  /* 0x0040000008ff7812 */ /* 0x000fe4000788c0ff */
[----:B0-----:R-:W-:-:S11]  /*41c20*/  PRMT R0, R93, 0x7772, RZ ;  /* 0x000077725d007816 */ /* 0x001fd600000000ff */
[----:B------:R0:W-:Y:S04]  /*41c30*/  @P4 STG.E.U8 desc[UR32][R88.64], R0 ;  /* 0x0000000058004986 */ /* 0x0001e8000c101120 */
[----:B0-----:R-:W3:Y:S01]  /*41c40*/  LDL.LU.64 R88, [R1+0x10c8] ;  /* 0x0010c80001587983 */ /* 0x001ee20000300a00 */
[----:B------:R-:W-:Y:S02]  /*41c50*/  LOP3.LUT P4, RZ, R8, 0x200000, RZ, 0xc0, !PT ;  /* 0x0020000008ff7812 */ /* 0x000fe4000788c0ff */
[----:B------:R-:W-:Y:S02]  /*41c60*/  PRMT R93, R93, 0x7773, RZ ;  /* 0x000077735d5d7816 */ /* 0x000fe400000000ff */
[----:B------:R-:W-:Y:S02]  /*41c70*/  LOP3.LUT P5, RZ, R247, 0x1, RZ, 0xc0, !PT ;  /* 0x00000001f7ff7812 */ /* 0x000fe400078ac0ff */
[----:B------:R-:W-:-:S07]  /*41c80*/  LOP3.LUT P6, RZ, R246, 0x80000000, RZ, 0xc0, !PT ;  /* 0x80000000f6ff7812 */ /* 0x000fce00078cc0ff */
[----:B------:R-:W-:Y:S01]  /*41c90*/  @P4 STG.E.U8 desc[UR32][R164.64], R93 ;  /* 0x0000005da4004986 */ /* 0x000fe2000c101120 */
[----:B------:R-:W-:Y:S02]  /*41ca0*/  LOP3.LUT P4, RZ, R8, 0x100000, RZ, 0xc0, !PT ;  /* 0x0010000008ff7812 */ /* 0x000fe4000788c0ff */
[----:B------:R-:W-:Y:S02]  /*41cb0*/  PRMT R0, R94, 0x7772, RZ ;  /* 0x000077725e007816 */ /* 0x000fe400000000ff */
[C---:B------:R-:W-:Y:S02]  /*41cc0*/  LOP3.LUT P0, RZ, R246.reuse, 0x40000000, RZ, 0xc0, !PT ;  /* 0x40000000f6ff7812 */ /* 0x040fe4000780c0ff */
[----:B------:R-:W-:Y:S02]  /*41cd0*/  LOP3.LUT P1, RZ, R246, 0x20000000, RZ, 0xc0, !PT ;  /* 0x20000000f6ff7812 */ /* 0x000fe4000782c0ff */
[----:B------:R-:W-:-:S05]  /*41ce0*/  PRMT R94, R94, 0x7773, RZ ;  /* 0x000077735e5e7816 */ /* 0x000fca00000000ff */
[----:B------:R0:W-:Y:S01]  /*41cf0*/  @P4 STG.E.U8 desc[UR32][R170.64], R0 ;  /* 0x00000000aa004986 */ /* 0x0001e2000c101120 */
[----:B------:R-:W-:-:S03]  /*41d00*/  LOP3.LUT P2, RZ, R246, 0x10000000, RZ, 0xc0, !PT ;  /* 0x10000000f6ff7812 */ /* 0x000fc6000784c0ff */
[----:B------:R-:W-:Y:S01]  /*41d10*/  @P5 STG.E.U8 desc[UR32][R168.64], R94 ;  /* 0x0000005ea8005986 */ /* 0x000fe2000c101120 */
[C---:B0-----:R-:W-:Y:S02]  /*41d20*/  PRMT R0, R95.reuse, 0x7772, RZ ;  /* 0x000077725f007816 */ /* 0x041fe400000000ff */
[----:B------:R-:W-:-:S03]  /*41d30*/  PRMT R95, R95, 0x7773, RZ ;  /* 0x000077735f5f7816 */ /* 0x000fc600000000ff */
[----:B----4-:R3:W-:Y:S01]  /*41d40*/  @P6 STG.E.U8 desc[UR32][R174.64], R0 ;  /* 0x00000000ae006986 */ /* 0x0107e2000c101120 */
[----:B------:R-:W-:-:S03]  /*41d50*/  LOP3.LUT P3, RZ, R246, 0x8000000, RZ, 0xc0, !PT ;  /* 0x08000000f6ff7812 */ /* 0x000fc6000786c0ff */
[----:B------:R-:W-:Y:S01]  /*41d60*/  @P0 STG.E.U8 desc[UR32][R172.64], R95 ;  /* 0x0000005fac000986 */ /* 0x000fe2000c101120 */
[----:B------:R-:W-:Y:S02]  /*41d70*/  LOP3.LUT P4, RZ, R246, 0x4000, RZ, 0xc0, !PT ;  /* 0x00004000f6ff7812 */ /* 0x000fe4000788c0ff */
[----:B------:R-:W-:-:S11]  /*41d80*/  LOP3.LUT R8, R8, 0xffffefff, RZ, 0xc0, !PT ;  /* 0xffffefff08087812 */ /* 0x000fd600078ec0ff */
[----:B------:R-:W-:Y:S02]  /*41d90*/  @P4 LOP3.LUT R8, R8, 0x1000, RZ, 0xfc, !PT ;  /* 0x0000100008084812 */ /* 0x000fe400078efcff */
[----:B------:R-:W-:Y:S02]  /*41da0*/  LOP3.LUT P4, RZ, R246, 0x8000, RZ, 0xc0, !PT ;  /* 0x00008000f6ff7812 */ /* 0x000fe4000788c0ff */
        /* <DEDUP_REMOVED lines=17> */
[----:B------:R-:W-:-:S04]  /*41ec0*/  LOP3.LUT R8, R8, 0xffffdfff, RZ, 0xc0, !PT ;  /* 0xffffdfff08087812 */ /* 0x000fc800078ec0ff */
        /* <DEDUP_REMOVED lines=17> */
[----:B------:R-:W-:Y:S02]  /*41fe0*/  PRMT R0, R89, 0x7771, RZ ;  /* 0x0000777159007816 */ /* 0x000fe400000000ff */
[----:B------:R-:W-:-:S05]  /*41ff0*/  LOP3.LUT P2, RZ, R246, 0x1000000, RZ, 0xc0, !PT ;  /* 0x01000000f6ff7812 */ /* 0x000fca000784c0ff */
[----:B------:R-:W-:Y:S02]  /*42000*/  @P4 LOP3.LUT R8, R8, 0x40000, RZ, 0xfc, !PT ;  /* 0x0004000008084812 */ /* 0x000fe400078efcff */
[C---:B------:R-:W-:Y:S02]  /*42010*/  LOP3.LUT P4, RZ, R246.reuse, 0x200000, RZ, 0xc0, !PT ;  /* 0x00200000f6ff7812 */ /* 0x040fe4000788c0ff */
[----:B------:R-:W-:Y:S02]  /*42020*/  LOP3.LUT P3, RZ, R246, 0x800000, RZ, 0xc0, !PT ;  /* 0x00800000f6ff7812 */ /* 0x000fe4000786c0ff */
[----:B------:R-:W-:-:S09]  /*42030*/  LOP3.LUT R8, R8, 0xfff7ffff, RZ, 0xc0, !PT ;  /* 0xfff7ffff08087812 */ /* 0x000fd200078ec0ff */
[----:B------:R-:W-:Y:S02]  /*42040*/  @P4 LOP3.LUT R8, R8, 0x80000, RZ, 0xfc, !PT ;  /* 0x0008000008084812 */ /* 0x000fe400078efcff */
[----:B------:R-:W-:Y:S01]  /*42050*/  LOP3.LUT P4, RZ, R246, 0x400000, RZ, 0xc0, !PT ;  /* 0x00400000f6ff7812 */ /* 0x000fe2000788c0ff */
[----:B---3--:R2:W-:Y:S02]  /*42060*/  @P0 STG.E.U8 desc[UR32][R170.64], R0 ;  /* 0x00000000aa000986 */ /* 0x0085e4000c101120 */
[C---:B--2---:R-:W-:Y:S02]  /*42070*/  PRMT R0, R90.reuse, 0x7770, RZ ;  /* 0x000077705a007816 */ /* 0x044fe400000000ff */
        /* <DEDUP_REMOVED lines=22> */
[----:B------:R0:W-:Y:S01]  /*421e0*/  @P4 STG.E.U8 desc[UR32][R160.64], R0 ;  /* 0x00000000a0004986 */ /* 0x0001e2000c101120 */
[----:B------:R-:W-:-:S13]  /*421f0*/  LOP3.LUT P4, RZ, R8, 0x10000, RZ, 0xc0, !PT ;  /* 0x0001000008ff7812 */ /* 0x000fda000788c0ff */
[----:B------:R-:W-:Y:S01]  /*42200*/  @P4 STG.E.U8 desc[UR32][R166.64], R89 ;  /* 0x00000059a6004986 */ /* 0x000fe2000c101120 */
[----:B------:R-:W-:Y:S02]  /*42210*/  LOP3.LUT P4, RZ, R8, 0x8000, RZ, 0xc0, !PT ;  /* 0x0000800008ff7812 */ /* 0x000fe4000788c0ff */
[C---:B0-----:R-:W-:Y:S02]  /*42220*/  PRMT R0, R90.reuse, 0x7772, RZ ;  /* 0x000077725a007816 */ /* 0x041fe400000000ff */
[----:B------:R-:W-:-:S09]  /*42230*/  PRMT R90, R90, 0x7773, RZ ;  /* 0x000077735a5a7816 */ /* 0x000fd200000000ff */
[----:B------:R0:W-:Y:S01]  /*42240*/  @P4 STG.E.U8 desc[UR32][R84.64], R0 ;  /* 0x0000000054004986 */ /* 0x0001e2000c101120 */
[----:B------:R-:W-:-:S03]  /*42250*/  LOP3.LUT P4, RZ, R8, 0x4000, RZ, 0xc0, !PT ;  /* 0x0000400008ff7812 */ /* 0x000fc6000788c0ff */
[----:B0-----:R-:W3:Y:S10]  /*42260*/  LDL.LU.64 R84, [R1+0x10b8] ;  /* 0x0010b80001547983 */ /* 0x001ef40000300a00 */
[----:B------:R-:W-:Y:S01]  /*42270*/  @P4 STG.E.U8 desc[UR32][R164.64], R90 ;  /* 0x0000005aa4004986 */ /* 0x000fe2000c101120 */
[----:B------:R-:W-:-:S02]  /*42280*/  LOP3.LUT P4, RZ, R8, 0x2000, RZ, 0xc0, !PT ;  /* 0x0000200008ff7812 */ /* 0x000fc4000788c0ff */
[----:B------:R-:W-:-:S11]  /*42290*/  PRMT R0, R91, 0x7772, RZ ;  /* 0x000077725b007816 */ /* 0x000fd600000000ff */
[----:B------:R0:W-:Y:S04]  /*422a0*/  @P4 STG.E.U8 desc[UR32][R86.64], R0 ;  /* 0x0000000056004986 */ /* 0x0001e8000c101120 */
[----:B0-----:R-:W4:Y:S01]  /*422b0*/  LDL.LU.64 R86, [R1+0x10b0] ;  /* 0x0010b00001567983 */ /* 0x001f220000300a00 */
[----:B------:R-:W-:Y:S02]  /*422c0*/  LOP3.LUT P4, RZ, R8, 0x1000, RZ, 0xc0, !PT ;  /* 0x0000100008ff7812 */ /* 0x000fe4000788c0ff */
[C---:B------:R-:W-:Y:S02]  /*422d0*/  LOP3.LUT P5, RZ, R246.reuse, 0x2000, RZ, 0xc0, !PT ;  /* 0x00002000f6ff7812 */ /* 0x040fe400078ac0ff */
[----:B------:R-:W-:Y:S02]  /*422e0*/  LOP3.LUT P6, RZ, R246, 0x1000, RZ, 0xc0, !PT ;  /* 0x00001000f6ff7812 */ /* 0x000fe400078cc0ff */
[----:B------:R-:W-:-:S02]  /*422f0*/  PRMT R91, R91, 0x7773, RZ ;  /* 0x000077735b5b7816 */ /* 0x000fc400000000ff */
[C---:B------:R-:W-:Y:S02]  /*42300*/  LOP3.LUT P0, RZ, R246.reuse, 0x800, RZ, 0xc0, !PT ;  /* 0x00000800f6ff7812 */ /* 0x040fe4000780c0ff */
[C---:B------:R-:W-:Y:S02]  /*42310*/  LOP3.LUT P1, RZ, R246.reuse, 0x400, RZ, 0xc0, !PT ;  /* 0x00000400f6ff7812 */ /* 0x040fe4000782c0ff */
[C---:B------:R-:W-:Y:S02]  /*42320*/  LOP3.LUT P2, RZ, R246.reuse, 0x200, RZ, 0xc0, !PT ;  /* 0x00000200f6ff7812 */ /* 0x040fe4000784c0ff */
[----:B------:R-:W-:Y:S01]  /*42330*/  LOP3.LUT P3, RZ, R246, 0x100, RZ, 0xc0, !PT ;  /* 0x00000100f6ff7812 */ /* 0x000fe2000786c0ff */
[----:B--2---:R-:W-:Y:S01]  /*42340*/  @P4 STG.E.U8 desc[UR32][R170.64], R91 ;  /* 0x0000005baa004986 */ /* 0x004fe2000c101120 */
[----:B---3--:R-:W-:-:S05]  /*42350*/  PRMT R0, R84, 0x7770, RZ ;  /* 0x0000777054007816 */ /* 0x008fca00000000ff */
[----:B------:R0:W-:Y:S02]  /*42360*/  @P5 STG.E.U8 desc[UR32][R168.64], R0 ;  /* 0x00000000a8005986 */ /* 0x0001e4000c101120 */
[----:B0-----:R-:W-:-:S05]  /*42370*/  PRMT R0, R84, 0x7771, RZ ;  /* 0x0000777154007816 */ /* 0x001fca00000000ff */
[----:B----4-:R0:W-:Y:S02]  /*42380*/  @P6 STG.E.U8 desc[UR32][R174.64], R0 ;  /* 0x00000000ae006986 */ /* 0x0101e4000c101120 */
[----:B0-----:R-:W-:-:S05]  /*42390*/  PRMT R0, R85, 0x7770, RZ ;  /* 0x0000777055007816 */ /* 0x001fca00000000ff */
        /* <DEDUP_REMOVED lines=13> */
[----:B------:R-:W4:Y:S01]  /*42470*/  LDL.LU.64 R176, [R1+0xd58] ;  /* 0x000d580001b07983 */ /* 0x000f220000300a00 */
[----:B------:R-:W-:-:S02]  /*42480*/  LOP3.LUT P6, RZ, R246, 0x80, RZ, 0xc0, !PT ;  /* 0x00000080f6ff7812 */ /* 0x000fc400078cc0ff */
[----:B------:R-:W-:Y:S02]  /*42490*/  PRMT R0, R87, 0x7770, RZ ;  /* 0x0000777057007816 */ /* 0x000fe400000000ff */
[----:B------:R-:W-:Y:S02]  /*424a0*/  LOP3.LUT R8, R8, 0xffffffdf, RZ, 0xc0, !PT ;  /* 0xffffffdf08087812 */ /* 0x000fe400078ec0ff */
[C---:B------:R-:W-:Y:S02]  /*424b0*/  LOP3.LUT P2, RZ, R246.reuse, 0x40, RZ, 0xc0, !PT ;  /* 0x00000040f6ff7812 */ /* 0x040fe4000784c0ff */
[C---:B------:R-:W-:Y:S02]  /*424c0*/  LOP3.LUT P3, RZ, R246.reuse, 0x20, RZ, 0xc0, !PT ;  /* 0x00000020f6ff7812 */ /* 0x040fe4000786c0ff */
[C---:B------:R-:W-:Y:S02]  /*424d0*/  LOP3.LUT P0, RZ, R246.reuse, 0x10, RZ, 0xc0, !PT ;  /* 0x00000010f6ff7812 */ /* 0x040fe4000780c0ff */
[----:B------:R-:W-:Y:S01]  /*424e0*/  LOP3.LUT P1, RZ, R246, 0x8, RZ, 0xc0, !PT ;  /* 0x00000008f6ff7812 */ /* 0x000fe2000782c0ff */
[----:B---3--:R0:W-:Y:S04]  /*424f0*/  @P6 STG.E.U8 desc[UR32][R178.64], R0 ;  /* 0x00000000b2006986 */ /* 0x0081e8000c101120 */
[----:B0-----:R-:W3:Y:S04]  /*42500*/  LDL.LU.64 R178, [R1+0xd68] ;  /* 0x000d680001b27983 */ /* 0x001ee80000300a00 */
[----:B------:R-:W3:Y:S01]  /*42510*/  LDL.LU.64 R162, [R1+0xd78] ;  /* 0x000d780001a27983 */ /* 0x000ee20000300a00 */
[----:B--2---:R-:W-:-:S02]  /*42520*/  LOP3.LUT P4, RZ, R245, 0x8000000, RZ, 0xc0, !PT ;  /* 0x08000000f5ff7812 */ /* 0x004fc4000788c0ff */
[----:B------:R-:W-:Y:S01]  /*42530*/  PRMT R0, R87, 0x7771, RZ ;  /* 0x0000777157007816 */ /* 0x000fe200000000ff */
[----:B------:R-:W2:Y:S10]  /*42540*/  LDL.LU.64 R160, [R1+0xd88] ;  /* 0x000d880001a07983 */ /* 0x000eb40000300a00 */
[----:B------:R-:W-:Y:S01]  /*42550*/  @P4 LOP3.LUT R8, R8, 0x20, RZ, 0xfc, !PT ;  /* 0x0000002008084812 */ /* 0x000fe200078efcff */
[----:B----4-:R0:W-:Y:S01]  /*42560*/  @P2 STG.E.U8 desc[UR32][R170.64], R0 ;  /* 0x00000000aa002986 */ /* 0x0101e2000c101120 */
[----:B------:R-:W-:-:S02]  /*42570*/  LOP3.LUT P4, RZ, R245, 0x10000000, RZ, 0xc0, !PT ;  /* 0x10000000f5ff7812 */ /* 0x000fc4000788c0ff */
[----:B------:R-:W-:Y:S01]  /*42580*/  LOP3.LUT R8, R8, 0xffffffbf, RZ, 0xc0, !PT ;  /* 0xffffffbf08087812 */ /* 0x000fe200078ec0ff */
[----:B------:R-:W4:Y:S04]  /*42590*/  LDL.LU.64 R166, [R1+0xd90] ;  /* 0x000d900001a67983 */ /* 0x000f280000300a00 */
[----:B------:R-:W4:Y:S01]  /*425a0*/  LDL.LU.64 R164, [R1+0xd98] ;  /* 0x000d980001a47983 */ /* 0x000f220000300a00 */
[----:B0-----:R-:W-:-:S03]  /*425b0*/  PRMT R0, R84, 0x7772, RZ ;  /* 0x0000777254007816 */ /* 0x001fc600000000ff */
[----:B------:R-:W4:Y:S02]  /*425c0*/  LDL.LU.64 R170, [R1+0xda0] ;  /* 0x000da00001aa7983 */ /* 0x000f240000300a00 */
        /* <DEDUP_REMOVED lines=15> */
[----:B------:R0:W-:Y:S01]  /*426c0*/  @P3 STG.E.U8 desc[UR32][R168.64], R0 ;  /* 0x00000000a8003986 */ /* 0x0001e2000c101120 */
[----:B------:R-:W-:-:S09]  /*426d0*/  PRMT R84, R84, 0x7773, RZ ;  /* 0x0000777354547816 */ /* 0x000fd200000000ff */
[----:B------:R-:W-:Y:S02]  /*426e0*/  @P4 LOP3.LUT R8, R8, 0x800, RZ, 0xfc, !PT ;  /* 0x0000080008084812 */ /* 0x000fe400078efcff */
[----:B------:R-:W-:Y:S02]  /*426f0*/  LOP3.LUT P4, RZ, R246, 0x4, RZ, 0xc0, !PT ;  /* 0x00000004f6ff7812 */ /* 0x000fe4000788c0ff */
[C---:B0-----:R-:W-:Y:S01]  /*42700*/  PRMT R0, R85.reuse, 0x7772, RZ ;  /* 0x0000777255007816 */ /* 0x041fe200000000ff */
[----:B------:R-:W4:Y:S01]  /*42710*/  LDL.LU.64 R168, [R1+0xda8] ;  /* 0x000da80001a87983 */ /* 0x000f220000300a00 */
[----:B------:R-:W-:-:S03]  /*42720*/  PRMT R85, R85, 0x7773, RZ ;  /* 0x0000777355557816 */ /* 0x000fc600000000ff */
[----:B------:R0:W-:Y:S04]  /*42730*/  @P0 STG.E.U8 desc[UR32][R174.64], R84 ;  /* 0x00000054ae000986 */ /* 0x0001e8000c101120 */
[----:B------:R1:W-:Y:S04]  /*42740*/  @P1 STG.E.U8 desc[UR32][R172.64], R0 ;  /* 0x00000000ac001986 */ /* 0x0003e8000c101120 */
[----:B------:R-:W-:Y:S01]  /*42750*/  @P4 STG.E.U8 desc[UR32][R176.64], R85 ;  /* 0x00000055b0004986 */ /* 0x000fe2000c101120 */
[----:B------:R-:W-:-:S03]  /*42760*/  LOP3.LUT P4, RZ, R8, 0x800, RZ, 0xc0, !PT ;  /* 0x0000080008ff7812 */ /* 0x000fc6000788c0ff */
[----:B0-----:R-:W4:Y:S01]  /*42770*/  LDL.LU.64 R174, [R1+0xdb0] ;  /* 0x000db00001ae7983 */ /* 0x001f220000300a00 */
[----:B-1----:R-:W-:-:S03]  /*42780*/  PRMT R0, R86, 0x7772, RZ ;  /* 0x0000777256007816 */ /* 0x002fc600000000ff */
[----:B------:R-:W4:Y:S06]  /*42790*/  LDL.LU.64 R172, [R1+0xdb8] ;  /* 0x000db80001ac7983 */ /* 0x000f2c0000300a00 */
[----:B------:R0:W-:Y:S01]  /*427a0*/  @P4 STG.E.U8 desc[UR32][R80.64], R0 ;  /* 0x0000000050004986 */ /* 0x0001e2000c101120 */
[----:B------:R-:W-:Y:S02]  /*427b0*/  LOP3.LUT P4, RZ, R8, 0x400, RZ, 0xc0, !PT ;  /* 0x0000040008ff7812 */ /* 0x000fe4000788c0ff */
[----:B------:R-:W-:Y:S01]  /*427c0*/  PRMT R86, R86, 0x7773, RZ ;  /* 0x0000777356567816 */ /* 0x000fe200000000ff */
[----:B0-----:R-:W2:Y:S01]  /*427d0*/  LDL.LU.64 R80, [R1+0x10a0] ;  /* 0x0010a00001507983 */ /* 0x001ea20000300a00 */
[----:B------:R-:W-:-:S02]  /*427e0*/  PRMT R0, R87, 0x7772, RZ ;  /* 0x0000777257007816 */ /* 0x000fc400000000ff */
[----:B------:R-:W-:Y:S01]  /*427f0*/  PRMT R87, R87, 0x7773, RZ ;  /* 0x0000777357577816 */ /* 0x000fe200000000ff */
[----:B------:R-:W4:Y:S06]  /*42800*/  LDL.LU.64 R176, [R1+0xdc0] ;  /* 0x000dc00001b07983 */ /* 0x000f2c0000300a00 */
[----:B---3--:R0:W-:Y:S01]  /*42810*/  @P4 STG.E.U8 desc[UR32][R178.64], R86 ;  /* 0x00000056b2004986 */ /* 0x0081e2000c101120 */
[----:B------:R-:W-:-:S03]  /*42820*/  LOP3.LUT P4, RZ, R8, 0x200, RZ, 0xc0, !PT ;  /* 0x0000020008ff7812 */ /* 0x000fc6000788c0ff */
[----:B0-----:R-:W3:Y:S10]  /*42830*/  LDL.LU.64 R178, [R1+0xdc8] ;  /* 0x000dc80001b27983 */ /* 0x001ef40000300a00 */
        /* <DEDUP_REMOVED lines=14> */
[----:B----4-:R0:W-:Y:S01]  /*42920*/  @P4 STG.E.U8 desc[UR32][R166.64], R0 ;  /* 0x00000000a6004986 */ /* 0x0101e2000c101120 */
[----:B------:R-:W-:Y:S02]  /*42930*/  LOP3.LUT P4, RZ, R8, 0x20, RZ, 0xc0, !PT ;  /* 0x0000002008ff7812 */ /* 0x000fe4000788c0ff */
[----:B0-----:R-:W-:-:S11]  /*42940*/  PRMT R0, R81, 0x7770, RZ ;  /* 0x0000777051007816 */ /* 0x001fd600000000ff */
[----:B------:R0:W-:Y:S02]  /*42950*/  @P4 STG.E.U8 desc[UR32][R164.64], R0 ;  /* 0x00000000a4004986 */ /* 0x0001e4000c101120 */
[----:B0-----:R-:W-:-:S05]  /*42960*/  PRMT R0, R81, 0x7771, RZ ;  /* 0x0000777151007816 */ /* 0x001fca00000000ff */
[----:B------:R3:W-:Y:S02]  /*42970*/  @P5 STG.E.U8 desc[UR32][R170.64], R0 ;  /* 0x00000000aa005986 */ /* 0x0007e4000c101120 */
[----:B---3--:R-:W-:-:S05]  /*42980*/  PRMT R0, R82, 0x7770, RZ ;  /* 0x0000777052007816 */ /* 0x008fca00000000ff */
[----:B------:R0:W-:Y:S02]  /*42990*/  @P6 STG.E.U8 desc[UR32][R168.64], R0 ;  /* 0x00000000a8006986 */ /* 0x0001e4000c101120 */
[----:B0-----:R-:W-:-:S05]  /*429a0*/  PRMT R0, R82, 0x7771, RZ ;  /* 0x0000777152007816 */ /* 0x001fca00000000ff */
[----:B------:R0:W-:Y:S02]  /*429b0*/  @P2 STG.E.U8 desc[UR32][R174.64], R0 ;  /* 0x00000000ae002986 */ /* 0x0001e4000c101120 */
[----:B0-----:R-:W-:-:S05]  /*429c0*/  PRMT R0, R83, 0x7770, RZ ;  /* 0x0000777053007816 */ /* 0x001fca00000000ff */
[----:B------:R0:W-:Y:S02]  /*429d0*/  @P3 STG.E.U8 desc[UR32][R172.64], R0 ;  /* 0x00000000ac003986 */ /* 0x0001e4000c101120 */
[----:B0-----:R-:W-:Y:S02]  /*429e0*/  PRMT R0, R83, 0x7771, RZ ;  /* 0x0000777153007816 */ /* 0x001fe400000000ff */
[----:B------:R-:W2:Y:S04]  /*429f0*/  LDL.LU.64 R172, [R1+0xdd0] ;  /* 0x000dd00001ac7983 */ /* 0x000ea80000300a00 */
[----:B------:R0:W-:Y:S04]  /*42a00*/  @P0 STG.E.U8 desc[UR32][R176.64], R0 ;  /* 0x00000000b0000986 */ /* 0x0001e8000c101120 */
[----:B0-----:R-:W3:Y:S04]  /*42a10*/  LDL.LU.64 R176, [R1+0xde0] ;  /* 0x000de00001b07983 */ /* 0x001ee80000300a00 */
[----:B------:R-:W4:Y:S04]  /*42a20*/  LDL.LU.64 R170, [R1+0xde8] ;  /* 0x000de80001aa7983 */ /* 0x000f280000300a00 */
[----:B------:R-:W4:Y:S01]  /*42a30*/  LDL.LU.64 R168, [R1+0xdf0] ;  /* 0x000df00001a87983 */ /* 0x000f220000300a00 */
[----:B------:R-:W-:-:S02]  /*42a40*/  LOP3.LUT P1, RZ, R245, 0x200000, RZ, 0xc0, !PT ;  /* 0x00200000f5ff7812 */ /* 0x000fc4000782c0ff */
[----:B------:R-:W-:-:S11]  /*42a50*/  PRMT R0, R80, 0x7772, RZ ;  /* 0x0000777250007816 */ /* 0x000fd600000000ff */
[----:B------:R0:W-:Y:S01]  /*42a60*/  @P1 STG.E.U8 desc[UR32][R178.64], R0 ;  /* 0x00000000b2001986 */ /* 0x0001e2000c101120 */
[C---:B------:R-:W-:Y:S02]  /*42a70*/  LOP3.LUT P1, RZ, R245.reuse, 0x2000, RZ, 0xc0, !PT ;  /* 0x00002000f5ff7812 */ /* 0x040fe4000782c0ff */
[----:B------:R-:W-:Y:S02]  /*42a80*/  LOP3.LUT R8, R8, 0xfffffffb, RZ, 0xc0, !PT ;  /* 0xfffffffb08087812 */ /* 0x000fe400078ec0ff */
[C---:B------:R-:W-:Y:S02]  /*42a90*/  LOP3.LUT P2, RZ, R245.reuse, 0x100000, RZ, 0xc0, !PT ;  /* 0x00100000f5ff7812 */ /* 0x040fe4000784c0ff */
[----:B------:R-:W-:Y:S01]  /*42aa0*/  LOP3.LUT P3, RZ, R245, 0x80000, RZ, 0xc0, !PT ;  /* 0x00080000f5ff7812 */ /* 0x000fe2000786c0ff */
[----:B0-----:R-:W4:Y:S06]  /*42ab0*/  LDL.LU.64 R178, [R1+0xe08] ;  /* 0x000e080001b27983 */ /* 0x001f2c0000300a00 */
[----:B------:R-:W-:-:S02]  /*42ac0*/  @P1 LOP3.LUT R8, R8, 0x4, RZ, 0xfc, !PT ;  /* 0x0000000408081812 */ /* 0x000fc400078efcff */
[C---:B------:R-:W-:Y:S01]  /*42ad0*/  LOP3.LUT P1, RZ, R245.reuse, 0x4000, RZ, 0xc0, !PT ;  /* 0x00004000f5ff7812 */ /* 0x040fe2000782c0ff */
[----:B------:R-:W4:Y:S01]  /*42ae0*/  LDL.LU.64 R174, [R1+0xe10] ;  /* 0x000e100001ae7983 */ /* 0x000f220000300a00 */
[----:B------:R-:W-:Y:S02]  /*42af0*/  LOP3.LUT R8, R8, 0xfffffff7, RZ, 0xc0, !PT ;  /* 0xfffffff708087812 */ /* 0x000fe400078ec0ff */
[----:B------:R-:W-:Y:S01]  /*42b00*/  LOP3.LUT P5, RZ, R245, 0x40000, RZ, 0xc0, !PT ;  /* 0x00040000f5ff7812 */ /* 0x000fe200078ac0ff */
[----:B------:R-:W4:Y:S08]  /*42b10*/  LDL.LU.64 R160, [R1+0xe20] ;  /* 0x000e200001a07983 */ /* 0x000f300000300a00 */
[----:B------:R-:W-:-:S02]  /*42b20*/  @P1 LOP3.LUT R8, R8, 0x8, RZ, 0xfc, !PT ;  /* 0x0000000808081812 */ /* 0x000fc400078efcff */
[C---:B------:R-:W-:Y:S02]  /*42b30*/  LOP3.LUT P1, RZ, R245.reuse, 0x8000, RZ, 0xc0, !PT ;  /* 0x00008000f5ff7812 */ /* 0x040fe4000782c0ff */
[----:B------:R-:W-:Y:S02]  /*42b40*/  LOP3.LUT R8, R8, 0xffffffef, RZ, 0xc0, !PT ;  /* 0xffffffef08087812 */ /* 0x000fe400078ec0ff */
[----:B------:R-:W-:Y:S02]  /*42b50*/  LOP3.LUT P4, RZ, R245, 0x20000, RZ, 0xc0, !PT ;  /* 0x00020000f5ff7812 */ /* 0x000fe4000788c0ff */
[----:B------:R-:W-:Y:S02]  /*42b60*/  PRMT R80, R80, 0x7773, RZ ;  /* 0x0000777350507816 */ /* 0x000fe400000000ff */
[----:B------:R-:W-:-:S05]  /*42b70*/  PRMT R0, R81, 0x7772, RZ ;  /* 0x0000777251007816 */ /* 0x000fca00000000ff */
[----:B------:R-:W-:Y:S02]  /*42b80*/  @P1 LOP3.LUT R8, R8, 0x10, RZ, 0xfc, !PT ;  /* 0x0000001008081812 */ /* 0x000fe400078efcff */
[----:B------:R-:W-:Y:S02]  /*42b90*/  LOP3.LUT P1, RZ, R245, 0x10000, RZ, 0xc0, !PT ;  /* 0x00010000f5ff7812 */ /* 0x000fe4000782c0ff */
[----:B------:R-:W-:Y:S01]  /*42ba0*/  PRMT R81, R81, 0x7773, RZ ;  /* 0x0000777351517816 */ /* 0x000fe200000000ff */
[----:B--2---:R0:W-:Y:S04]  /*42bb0*/  @P2 STG.E.U8 desc[UR32][R172.64], R80 ;  /* 0x00000050ac002986 */ /* 0x0041e8000c101120 */
[----:B0-----:R-:W2:Y:S04]  /*42bc0*/  LDL.LU.64 R172, [R1+0xe00] ;  /* 0x000e000001ac7983 */ /* 0x001ea80000300a00 */
[----:B---3--:R0:W-:Y:S04]  /*42bd0*/  @P3 STG.E.U8 desc[UR32][R176.64], R0 ;  /* 0x00000000b0003986 */ /* 0x0081e8000c101120 */
[----:B----4-:R-:W-:Y:S01]  /*42be0*/  @P5 STG.E.U8 desc[UR32][R170.64], R81 ;  /* 0x00000051aa005986 */ /* 0x010fe2000c101120 */
[----:B0-----:R-:W-:-:S03]  /*42bf0*/  PRMT R0, R82, 0x7772, RZ ;  /* 0x0000777252007816 */ /* 0x001fc600000000ff */
[----:B------:R-:W3:Y:S01]  /*42c00*/  LDL.LU.64 R176, [R1+0xdd8] ;  /* 0x000dd80001b07983 */ /* 0x000ee20000300a00 */
[----:B------:R-:W-:-:S03]  /*42c10*/  PRMT R82, R82, 0x7773, RZ ;  /* 0x0000777352527816 */ /* 0x000fc600000000ff */
[----:B------:R-:W-:Y:S04]  /*42c20*/  @P4 STG.E.U8 desc[UR32][R168.64], R0 ;  /* 0x00000000a8004986 */ /* 0x000fe8000c101120 */
[----:B------:R-:W4:Y:S04]  /*42c30*/  LDL.LU.64 R166, [R1+0xd70] ;  /* 0x000d700001a67983 */ /* 0x000f280000300a00 */
[----:B------:R-:W4:Y:S04]  /*42c40*/  LDL.LU.64 R164, [R1+0xd48] ;  /* 0x000d480001a47983 */ /* 0x000f280000300a00 */
[----:B------:R0:W-:Y:S04]  /*42c50*/  @P1 STG.E.U8 desc[UR32][R76.64], R82 ;  /* 0x000000524c001986 */ /* 0x0001e8000c101120 */
[----:B0-----:R-:W2:Y:S01]  /*42c60*/  LDL.LU.64 R76, [R1+0x1090] ;  /* 0x00109000014c7983 */ /* 0x001ea20000300a00 */
        /* <DEDUP_REMOVED lines=9> */
[----:B------:R-:W-:-:S04]  /*42d00*/  @P0 LOP3.LUT R8, R8, 0x2, RZ, 0xfc, !PT ;  /* 0x0000000208080812 */ /* 0x000fc800078efcff */
[----:B------:R-:W-:Y:S02]  /*42d10*/  LOP3.LUT P1, RZ, R8, 0x10, RZ, 0xc0, !PT ;  /* 0x0000001008ff7812 */ /* 0x000fe4000782c0ff */
[C---:B------:R-:W-:Y:S02]  /*42d20*/  PRMT R0, R83.reuse, 0x7772, RZ ;  /* 0x0000777253007816 */ /* 0x040fe400000000ff */
[----:B------:R-:W-:-:S09]  /*42d30*/  PRMT R83, R83, 0x7773, RZ ;  /* 0x0000777353537816 */ /* 0x000fd200000000ff */
[----:B------:R0:W-:Y:S01]  /*42d40*/  @P1 STG.E.U8 desc[UR32][R178.64], R0 ;  /* 0x00000000b2001986 */ /* 0x0001e2000c101120 */
[----:B------:R-:W-:-:S03]  /*42d50*/  LOP3.LUT P1, RZ, R8, 0x8, RZ, 0xc0, !PT ;  /* 0x0000000808ff7812 */ /* 0x000fc6000782c0ff */
[----:B0-----:R-:W4:Y:S10]  /*42d60*/  LDL.LU.64 R178, [R1+0xcc8] ;  /* 0x000cc80001b27983 */ /* 0x001f340000300a00 */
[----:B------:R0:W-:Y:S01]  /*42d70*/  @P1 STG.E.U8 desc[UR32][R174.64], R83 ;  /* 0x00000053ae001986 */ /* 0x0001e2000c101120 */
[----:B------:R-:W-:-:S03]  /*42d80*/  LOP3.LUT P1, RZ, R8, 0x4, RZ, 0xc0, !PT ;  /* 0x0000000408ff7812 */ /* 0x000fc6000782c0ff */
[----:B------:R-:W4:Y:S04]  /*42d90*/  LDL.LU.64 R168, [R1+0xca0] ;  /* 0x000ca00001a87983 */ /* 0x000f280000300a00 */
[----:B0-----:R-:W4:Y:S01]  /*42da0*/  LDL.LU.64 R174, [R1+0xc38] ;  /* 0x000c380001ae7983 */ /* 0x001f220000300a00 */
[----:B--2---:R-:W-:-:S05]  /*42db0*/  PRMT R0, R76, 0x7770, RZ ;  /* 0x000077704c007816 */ /* 0x004fca00000000ff */
[----:B------:R0:W-:Y:S04]  /*42dc0*/  @P1 STG.E.U8 desc[UR32][R78.64], R0 ;  /* 0x000000004e001986 */ /* 0x0001e8000c101120 */
[----:B0-----:R-:W2:Y:S01]  /*42dd0*/  LDL.LU.64 R78, [R1+0x1088] ;  /* 0x00108800014e7983 */ /* 0x001ea20000300a00 */
[C---:B------:R-:W-:Y:S02]  /*42de0*/  LOP3.LUT P6, RZ, R245.reuse, 0x1000, RZ, 0xc0, !PT ;  /* 0x00001000f5ff7812 */ /* 0x040fe400078cc0ff */
[----:B------:R-:W-:Y:S02]  /*42df0*/  LOP3.LUT P0, RZ, R245, 0x800, RZ, 0xc0, !PT ;  /* 0x00000800f5ff7812 */ /* 0x000fe4000780c0ff */
[----:B------:R-:W-:Y:S02]  /*42e00*/  PRMT R0, R76, 0x7771, RZ ;  /* 0x000077714c007816 */ /* 0x000fe400000000ff */
[----:B------:R-:W-:-:S07]  /*42e10*/  PRMT R2, R77, 0x7770, RZ ;  /* 0x000077704d027816 */ /* 0x000fce00000000ff */
[----:B------:R-:W-:Y:S04]  /*42e20*/  @P6 STG.E.U8 desc[UR32][R160.64], R0 ;  /* 0x00000000a0006986 */ /* 0x000fe8000c101120 */
[----:B------:R0:W-:Y:S01]  /*42e30*/  @P0 STG.E.U8 desc[UR32][R172.64], R2 ;  /* 0x00000002ac000986 */ /* 0x0001e2000c101120 */
[C---:B------:R-:W-:Y:S02]  /*42e40*/  LOP3.LUT P0, RZ, R8.reuse, 0x2, RZ, 0xc0, !PT ;  /* 0x0000000208ff7812 */ /* 0x040fe4000780c0ff */
[----:B------:R-:W-:Y:S02]  /*42e50*/  PRMT R5, R77, 0x7771, RZ ;  /* 0x000077714d057816 */ /* 0x000fe400000000ff */
[C---:B------:R-:W-:Y:S02]  /*42e60*/  LOP3.LUT P2, RZ, R245.reuse, 0x80, RZ, 0xc0, !PT ;  /* 0x00000080f5ff7812 */ /* 0x040fe4000784c0ff */
[----:B------:R-:W-:Y:S01]  /*42e70*/  LOP3.LUT P3, RZ, R245, 0x40, RZ, 0xc0, !PT ;  /* 0x00000040f5ff7812 */ /* 0x000fe2000786c0ff */
[----:B0-----:R-:W4:Y:S06]  /*42e80*/  LDL.LU.64 R172, [R1+0xc10] ;  /* 0x000c100001ac7983 */ /* 0x001f2c0000300a00 */
[----:B---3--:R0:W-:Y:S01]  /*42e90*/  @P0 STG.E.U8 desc[UR32][R176.64], R5 ;  /* 0x00000005b0000986 */ /* 0x0081e2000c101120 */
[----:B------:R-:W-:-:S03]  /*42ea0*/  LOP3.LUT P0, RZ, R8, 0x1, RZ, 0xc0, !PT ;  /* 0x0000000108ff7812 */ /* 0x000fc6000780c0ff */
[----:B0-----:R-:W3:Y:S01]  /*42eb0*/  LDL.LU.64 R176, [R1+0xbb8] ;  /* 0x000bb80001b07983 */ /* 0x001ee20000300a00 */
[----:B--2---:R-:W-:-:S09]  /*42ec0*/  PRMT R6, R78, 0x7770, RZ ;  /* 0x000077704e067816 */ /* 0x004fd200000000ff */
[----:B----4-:R-:W-:Y:S01]  /*42ed0*/  @P0 STG.E.U8 desc[UR32][R166.64], R6 ;  /* 0x00000006a6000986 */ /* 0x010fe2000c101120 */
[----:B------:R-:W-:Y:S02]  /*42ee0*/  LOP3.LUT P0, RZ, R3, 0x80000000, RZ, 0xc0, !PT ;  /* 0x8000000003ff7812 */ /* 0x000fe4000780c0ff */
[----:B------:R-:W-:Y:S02]  /*42ef0*/  PRMT R7, R78, 0x7771, RZ ;  /* 0x000077714e077816 */ /* 0x000fe400000000ff */
[C---:B------:R-:W-:Y:S02]  /*42f00*/  PRMT R8, R79.reuse, 0x7770, RZ ;  /* 0x000077704f087816 */ /* 0x040fe400000000ff */
[----:B------:R-:W-:-:S07]  /*42f10*/  PRMT R0, R79, 0x7771, RZ ;  /* 0x000077714f007816 */ /* 0x000fce00000000ff */
[----:B------:R-:W-:Y:S04]  /*42f20*/  @P0 STG.E.U8 desc[UR32][R164.64], R7 ;  /* 0x00000007a4000986 */ /* 0x000fe8000c101120 */
[----:B------:R-:W-:Y:S04]  /*42f30*/  @P2 STG.E.U8 desc[UR32][R170.64], R8 ;  /* 0x00000008aa002986 */ /* 0x000fe8000c101120 */
[----:B------:R0:W-:Y:S04]  /*42f40*/  @P3 STG.E.U8 desc[UR32][R178.64], R0 ;  /* 0x00000000b2003986 */ /* 0x0001e8000c101120 */
[----:B0-----:R-:W2:Y:S01]  /*42f50*/  LDL.LU.64 R178, [R1+0xb90] ;  /* 0x000b900001b27983 */ /* 0x001ea20000300a00 */
[----:B------:R-:W-:-:S02]  /*42f60*/  LOP3.LUT P5, RZ, R245, 0x20, RZ, 0xc0, !PT ;  /* 0x00000020f5ff7812 */ /* 0x000fc400078ac0ff */
[C---:B------:R-:W-:Y:S02]  /*42f70*/  LOP3.LUT P4, RZ, R245.reuse, 0x10, RZ, 0xc0, !PT ;  /* 0x00000010f5ff7812 */ /* 0x040fe4000788c0ff */
[C---:B------:R-:W-:Y:S02]  /*42f80*/  LOP3.LUT P1, RZ, R245.reuse, 0x8, RZ, 0xc0, !PT ;  /* 0x00000008f5ff7812 */ /* 0x040fe4000782c0ff */
[C---:B------:R-:W-:Y:S02]  /*42f90*/  LOP3.LUT P6, RZ, R245.reuse, 0x4, RZ, 0xc0, !PT ;  /* 0x00000004f5ff7812 */ /* 0x040fe400078cc0ff */
[C---:B------:R-:W-:Y:S02]  /*42fa0*/  LOP3.LUT P0, RZ, R245.reuse, 0x2, RZ, 0xc0, !PT ;  /* 0x00000002f5ff7812 */ /* 0x040fe4000780c0ff */
[----:B------:R-:W-:Y:S02]  /*42fb0*/  LOP3.LUT P2, RZ, R245, 0x1, RZ, 0xc0, !PT ;  /* 0x00000001f5ff7812 */ /* 0x000fe4000784c0ff */
[----:B------:R-:W-:-:S02]  /*42fc0*/  PRMT R2, R76, 0x7772, RZ ;  /* 0x000077724c027816 */ /* 0x000fc400000000ff */
[----:B------:R-:W-:Y:S02]  /*42fd0*/  PRMT R76, R76, 0x7773, RZ ;  /* 0x000077734c4c7816 */ /* 0x000fe400000000ff */
[C---:B------:R-:W-:Y:S02]  /*42fe0*/  PRMT R5, R77.reuse, 0x7772, RZ ;  /* 0x000077724d057816 */ /* 0x040fe400000000ff */
[----:B------:R-:W-:Y:S01]  /*42ff0*/  PRMT R77, R77, 0x7773, RZ ;  /* 0x000077734d4d7816 */ /* 0x000fe200000000ff */
[----:B------:R0:W-:Y:S01]  /*43000*/  @P5 STG.E.U8 desc[UR32][R168.64], R2 ;  /* 0x00000002a8005986 */ /* 0x0001e2000c101120 */
[C---:B------:R-:W-:Y:S02]  /*43010*/  PRMT R6, R78.reuse, 0x7772, RZ ;  /* 0x000077724e067816 */ /* 0x040fe400000000ff */
[----:B------:R-:W-:Y:S01]  /*43020*/  PRMT R78, R78, 0x7773, RZ ;  /* 0x000077734e4e7816 */ /* 0x000fe200000000ff */
[----:B------:R1:W-:Y:S04]  /*43030*/  @P4 STG.E.U8 desc[UR32][R174.64], R76 ;  /* 0x0000004cae004986 */ /* 0x0003e8000c101120 */
[----:B------:R4:W-:Y:S04]  /*43040*/  @P1 STG.E.U8 desc[UR32][R172.64], R5 ;  /* 0x00000005ac001986 */ /* 0x0009e8000c101120 */
[----:B0-----:R-:W2:Y:S04]  /*43050*/  LDL.LU.64 R168, [R1+0xb10] ;  /* 0x000b100001a87983 */ /* 0x001ea80000300a00 */
[----:B-1----:R-:W2:Y:S04]  /*43060*/  LDL.LU.64 R174, [R1+0x150] ;  /* 0x0001500001ae7983 */ /* 0x002ea80000300a00 */
[----:B---3--:R0:W-:Y:S04]  /*43070*/  @P6 STG.E.U8 desc[UR32][R176.64], R77 ;  /* 0x0000004db0006986 */ /* 0x0081e8000c101120 */
[----:B----4-:R-:W3:Y:S04]  /*43080*/  LDL.LU.64 R172, [R1+0x140] ;  /* 0x0001400001ac7983 */ /* 0x010ee80000300a00 */
[----:B0-----:R-:W4:Y:S04]  /*43090*/  LDL.LU.64 R176, [R1+0x138] ;  /* 0x0001380001b07983 */ /* 0x001f280000300a00 */
[----:B------:R-:W4:Y:S04]  /*430a0*/  LDL.LU.64 R162, [R1+0x130] ;  /* 0x0001300001a27983 */ /* 0x000f280000300a00 */
[----:B------:R-:W4:Y:S04]  /*430b0*/  LDL.LU.64 R160, [R1+0x128] ;  /* 0x0001280001a07983 */ /* 0x000f280000300a00 */
[----:B--2---:R-:W-:Y:S04]  /*430c0*/  @P0 STG.E.U8 desc[UR32][R178.64], R6 ;  /* 0x00000006b2000986 */ /* 0x004fe8000c101120 */
[----:B------:R0:W-:Y:S04]  /*430d0*/  @P2 STG.E.U8 desc[UR32][R72.64], R78 ;  /* 0x0000004e48002986 */ /* 0x0001e8000c101120 */
[----:B0-----:R-:W2:Y:S01]  /*430e0*/  LDL.LU.64 R72, [R1+0x1080] ;  /* 0x0010800001487983 */ /* 0x001ea20000300a00 */
[----:B------:R-:W-:-:S02]  /*430f0*/  LOP3.LUT P4, RZ, R244, 0x4000000, RZ, 0xc0, !PT ;  /* 0x04000000f4ff7812 */ /* 0x000fc4000788c0ff */
[C---:B------:R-:W-:Y:S01]  /*43100*/  LOP3.LUT P3, RZ, R244.reuse, 0x80000000, RZ, 0xc0, !PT ;  /* 0x80000000f4ff7812 */ /* 0x040fe2000786c0ff */
[----:B------:R-:W4:Y:S01]  /*43110*/  LDL.LU.64 R178, [R1+0x120] ;  /* 0x0001200001b27983 */ /* 0x000f220000300a00 */
[----:B------:R-:W-:Y:S02]  /*43120*/  P2R R9, PR, RZ, 0x10 ;  /* 0x00000010ff097803 */ /* 0x000fe40000000000 */
[C---:B------:R-:W-:Y:S01]  /*43130*/  LOP3.LUT P4, RZ, R244.reuse, 0x8000000, RZ, 0xc0, !PT ;  /* 0x08000000f4ff7812 */ /* 0x040fe2000788c0ff */
[----:B------:R-:W4:Y:S03]  /*43140*/  LDL.LU.64 R166, [R1+0x118] ;  /* 0x0001180001a67983 */ /* 0x000f260000300a00 */
[----:B------:R-:W-:Y:S01]  /*43150*/  P2R R8, PR, RZ, 0x10 ;  /* 0x00000010ff087803 */ /* 0x000fe20000000000 */
[----:B------:R-:W4:Y:S01]  /*43160*/  LDL.LU.64 R164, [R1+0x110] ;  /* 0x0001100001a47983 */ /* 0x000f220000300a00 */
[----:B------:R-:W-:-:S02]  /*43170*/  LOP3.LUT P4, RZ, R244, 0x10000000, RZ, 0xc0, !PT ;  /* 0x10000000f4ff7812 */ /* 0x000fc4000788c0ff */
[C---:B------:R-:W-:Y:S01]  /*43180*/  LOP3.LUT P5, RZ, R244.reuse, 0x40000000, RZ, 0xc0, !PT ;  /* 0x40000000f4ff7812 */ /* 0x040fe200078ac0ff */
[----:B------:R-:W4:Y:S01]  /*43190*/  LDL.LU.64 R170, [R1+0x108] ;  /* 0x0001080001aa7983 */ /* 0x000f220000300a00 */
[----:B------:R-:W-:Y:S02]  /*431a0*/  P2R R7, PR, RZ, 0x10 ;  /* 0x00000010ff077803 */ /* 0x000fe40000000000 */
[----:B------:R-:W-:Y:S02]  /*431b0*/  LOP3.LUT P4, RZ, R244, 0x20000000, RZ, 0xc0, !PT ;  /* 0x20000000f4ff7812 */ /* 0x000fe4000788c0ff */
[C---:B------:R-:W-:Y:S02]  /*431c0*/  PRMT R0, R79.reuse, 0x7772, RZ ;  /* 0x000077724f007816 */ /* 0x040fe400000000ff */
[----:B------:R-:W-:-:S03]  /*431d0*/  PRMT R79, R79, 0x7773, RZ ;  /* 0x000077734f4f7816 */ /* 0x000fc600000000ff */
[----:B------:R-:W-:Y:S04]  /*431e0*/  @P3 STG.E.U8 desc[UR32][R168.64], R0 ;  /* 0x00000000a8003986 */ /* 0x000fe8000c101120 */
[----:B------:R-:W-:Y:S01]  /*431f0*/  @P5 STG.E.U8 desc[UR32][R174.64], R79 ;  /* 0x0000004fae005986 */ /* 0x000fe2000c101120 */
[----:B--2---:R-:W-:-:S05]  /*43200*/  PRMT R2, R72, 0x7770, RZ ;  /* 0x0000777048027816 */ /* 0x004fca00000000ff */
[----:B------:R0:W-:Y:S04]  /*43210*/  @P4 STG.E.U8 desc[UR32][R74.64], R2 ;  /* 0x000000024a004986 */ /* 0x0001e8000c101120 */
[----:B0-----:R-:W2:Y:S01]  /*43220*/  LDL.LU.64 R74, [R1+0x1078] ;  /* 0x00107800014a7983 */ /* 0x001ea20000300a00 */
[----:B------:R-:W-:Y:S02]  /*43230*/  ISETP.NE.AND P4, PT, R7, RZ, PT ;  /* 0x000000ff0700720c */ /* 0x000fe40003f85270 */
[----:B------:R-:W-:Y:S01]  /*43240*/  PRMT R5, R72, 0x7771, RZ ;  /* 0x0000777148057816 */ /* 0x000fe200000000ff */
[----:B------:R-:W2:Y:S01]  /*43250*/  LDL.LU.64 R168, [R1+0x100] ;  /* 0x0001000001a87983 */ /* 0x000ea20000300a00 */
[----:B------:R-:W-:Y:S02]  /*43260*/  LOP3.LUT P6, RZ, R244, 0x200000, RZ, 0xc0, !PT ;  /* 0x00200000f4ff7812 */ /* 0x000fe400078cc0ff */
[----:B------:R-:W-:Y:S01]  /*43270*/  PRMT R6, R73, 0x7770, RZ ;  /* 0x0000777049067816 */ /* 0x000fe200000000ff */
[----:B------:R-:W2:Y:S06]  /*43280*/  LDL.LU.64 R174, [R1+0xf8] ;  /* 0x0000f80001ae7983 */ /* 0x000eac0000300a00 */
[----:B---3--:R0:W-:Y:S01]  /*43290*/  @P4 STG.E.U8 desc[UR32][R172.64], R5 ;  /* 0x00000005ac004986 */ /* 0x0081e2000c101120 */
[----:B------:R-:W-:-:S02]  /*432a0*/  ISETP.NE.AND P4, PT, R8, RZ, PT ;  /* 0x000000ff0800720c */ /* 0x000fc40003f85270 */
[----:B------:R-:W-:Y:S02]  /*432b0*/  P2R R80, PR, RZ, 0x40 ;  /* 0x00000040ff507803 */ /* 0x000fe40000000000 */
[----:B------:R-:W-:-:S04]  /*432c0*/  LOP3.LUT P6, RZ, R244, 0x400000, RZ, 0xc0, !PT ;  /* 0x00400000f4ff7812 */ /* 0x000fc800078cc0ff */
[----:B------:R-:W-:Y:S02]  /*432d0*/  P2R R77, PR, RZ, 0x40 ;  /* 0x00000040ff4d7803 */ /* 0x000fe40000000000 */
[C---:B------:R-:W-:Y:S01]  /*432e0*/  LOP3.LUT P6, RZ, R244.reuse, 0x800000, RZ, 0xc0, !PT ;  /* 0x00800000f4ff7812 */ /* 0x040fe200078cc0ff */
[----:B0-----:R-:W3:Y:S01]  /*432f0*/  LDL.LU.64 R172, [R1+0xf0] ;  /* 0x0000f00001ac7983 */ /* 0x001ee20000300a00 */
[----:B------:R-:W-:-:S03]  /*43300*/  LOP3.LUT P1, RZ, R244, 0x2000000, RZ, 0xc0, !PT ;  /* 0x02000000f4ff7812 */ /* 0x000fc6000782c0ff */
[----:B----4-:R0:W-:Y:S01]  /*43310*/  @P4 STG.E.U8 desc[UR32][R176.64], R6 ;  /* 0x00000006b0004986 */ /* 0x0101e2000c101120 */
[----:B------:R-:W-:Y:S02]  /*43320*/  ISETP.NE.AND P4, PT, R9, RZ, PT ;  /* 0x000000ff0900720c */ /* 0x000fe40003f85270 */
[----:B------:R-:W-:Y:S02]  /*43330*/  P2R R76, PR, RZ, 0x40 ;  /* 0x00000040ff4c7803 */ /* 0x000fe40000000000 */
[----:B------:R-:W-:Y:S02]  /*43340*/  LOP3.LUT P6, RZ, R244, 0x1000000, RZ, 0xc0, !PT ;  /* 0x01000000f4ff7812 */ /* 0x000fe400078cc0ff */
[----:B------:R-:W-:Y:S01]  /*43350*/  PRMT R7, R73, 0x7771, RZ ;  /* 0x0000777149077816 */ /* 0x000fe200000000ff */
[----:B0-----:R-:W4:Y:S06]  /*43360*/  LDL.LU.64 R176, [R1+0xe8] ;  /* 0x0000e80001b07983 */ /* 0x001f2c0000300a00 */
[----:B------:R-:W-:Y:S01]  /*43370*/  @P4 STG.E.U8 desc[UR32][R162.64], R7 ;  /* 0x00000007a2004986 */ /* 0x000fe2000c101120 */
[----:B--2---:R-:W-:-:S02]  /*43380*/  PRMT R0, R74, 0x7770, RZ ;  /* 0x000077704a007816 */ /* 0x004fc400000000ff */
[----:B------:R-:W-:-:S03]  /*43390*/  PRMT R8, R74, 0x7771, RZ ;  /* 0x000077714a087816 */ /* 0x000fc600000000ff */
[----:B------:R-:W-:Y:S04]  /*433a0*/  @P1 STG.E.U8 desc[UR32][R160.64], R0 ;  /* 0x00000000a0001986 */ /* 0x000fe8000c101120 */
[----:B------:R0:W-:Y:S04]  /*433b0*/  @P6 STG.E.U8 desc[UR32][R178.64], R8 ;  /* 0x00000008b2006986 */ /* 0x0001e8000c101120 */
[----:B0-----:R-:W2:Y:S01]  /*433c0*/  LDL.LU.64 R178, [R1+0xe0] ;  /* 0x0000e00001b27983 */ /* 0x001ea20000300a00 */
[----:B------:R-:W-:Y:S02]  /*433d0*/  ISETP.NE.AND P6, PT, R76, RZ, PT ;  /* 0x000000ff4c00720c */ /* 0x000fe40003fc5270 */
[----:B------:R-:W-:-:S02]  /*433e0*/  PRMT R2, R75, 0x7770, RZ ;  /* 0x000077704b027816 */ /* 0x000fc400000000ff */
[----:B------:R-:W-:-:S09]  /*433f0*/  PRMT R5, R75, 0x7771, RZ ;  /* 0x000077714b057816 */ /* 0x000fd200000000ff */
[----:B------:R0:W-:Y:S01]  /*43400*/  @P6 STG.E.U8 desc[UR32][R166.64], R2 ;  /* 0x00000002a6006986 */ /* 0x0001e2000c101120 */
[----:B------:R-:W-:Y:S02]  /*43410*/  ISETP.NE.AND P6, PT, R77, RZ, PT ;  /* 0x000000ff4d00720c */ /* 0x000fe40003fc5270 */
[C---:B------:R-:W-:Y:S02]  /*43420*/  LOP3.LUT P0, RZ, R244.reuse, 0x100000, RZ, 0xc0, !PT ;  /* 0x00100000f4ff7812 */ /* 0x040fe4000780c0ff */
[C---:B------:R-:W-:Y:S02]  /*43430*/  LOP3.LUT P2, RZ, R244.reuse, 0x80000, RZ, 0xc0, !PT ;  /* 0x00080000f4ff7812 */ /* 0x040fe4000784c0ff */
[C---:B------:R-:W-:Y:S02]  /*43440*/  LOP3.LUT P3, RZ, R244.reuse, 0x40000, RZ, 0xc0, !PT ;  /* 0x00040000f4ff7812 */ /* 0x040fe4000786c0ff */
[----:B------:R-:W-:-:S05]  /*43450*/  LOP3.LUT P5, RZ, R244, 0x20000, RZ, 0xc0, !PT ;  /* 0x00020000f4ff7812 */ /* 0x000fca00078ac0ff */
[----:B------:R1:W-:Y:S01]  /*43460*/  @P6 STG.E.U8 desc[UR32][R164.64], R5 ;  /* 0x00000005a4006986 */ /* 0x0003e2000c101120 */
[----:B------:R-:W-:Y:S02]  /*43470*/  ISETP.NE.AND P6, PT, R80, RZ, PT ;  /* 0x000000ff5000720c */ /* 0x000fe40003fc5270 */
[C---:B------:R-:W-:Y:S02]  /*43480*/  LOP3.LUT P4, RZ, R244.reuse, 0x10000, RZ, 0xc0, !PT ;  /* 0x00010000f4ff7812 */ /* 0x040fe4000788c0ff */
[----:B------:R-:W-:Y:S02]  /*43490*/  LOP3.LUT P1, RZ, R244, 0x8000, RZ, 0xc0, !PT ;  /* 0x00008000f4ff7812 */ /* 0x000fe4000782c0ff */
[C---:B------:R-:W-:Y:S02]  /*434a0*/  PRMT R6, R72.reuse, 0x7772, RZ ;  /* 0x0000777248067816 */ /* 0x040fe400000000ff */
[----:B------:R-:W-:Y:S02]  /*434b0*/  PRMT R72, R72, 0x7773, RZ ;  /* 0x0000777348487816 */ /* 0x000fe400000000ff */
[----:B------:R-:W-:-:S02]  /*434c0*/  PRMT R0, R73, 0x7772, RZ ;  /* 0x0000777249007816 */ /* 0x000fc400000000ff */
[----:B------:R-:W-:Y:S01]  /*434d0*/  PRMT R73, R73, 0x7773, RZ ;  /* 0x0000777349497816 */ /* 0x000fe200000000ff */
[----:B------:R-:W-:Y:S01]  /*434e0*/  @P6 STG.E.U8 desc[UR32][R170.64], R6 ;  /* 0x00000006aa006986 */ /* 0x000fe2000c101120 */
[C---:B0-----:R-:W-:Y:S02]  /*434f0*/  PRMT R2, R74.reuse, 0x7772, RZ ;  /* 0x000077724a027816 */ /* 0x041fe400000000ff */
[----:B------:R-:W-:Y:S01]  /*43500*/  PRMT R74, R74, 0x7773, RZ ;  /* 0x000077734a4a7816 */ /* 0x000fe200000000ff */
[----:B------:R-:W-:Y:S01]  /*43510*/  @P0 STG.E.U8 desc[UR32][R168.64], R72 ;  /* 0x00000048a8000986 */ /* 0x000fe2000c101120 */
[----:B-1----:R-:W-:-:S03]  /*43520*/  PRMT R5, R75, 0x7772, RZ ;  /* 0x000077724b057816 */ /* 0x002fc600000000ff */
[----:B------:R-:W-:Y:S04]  /*43530*/  @P2 STG.E.U8 desc[UR32][R174.64], R0 ;  /* 0x00000000ae002986 */ /* 0x000fe8000c101120 */
[----:B---3--:R0:W-:Y:S04]  /*43540*/  @P3 STG.E.U8 desc[UR32][R172.64], R73 ;  /* 0x00000049ac003986 */ /* 0x0081e8000c101120 */
[----:B----4-:R1:W-:Y:S04]  /*43550*/  @P5 STG.E.U8 desc[UR32][R176.64], R2 ;  /* 0x00000002b0005986 */ /* 0x0103e8000c101120 */
[----:B0-----:R-:W3:Y:S04]  /*43560*/  LDL.LU.64 R172, [R1+0xc8] ;  /* 0x0000c80001ac7983 */ /* 0x001ee80000300a00 */
[----:B-1----:R-:W4:Y:S04]  /*43570*/  LDL.LU.64 R176, [R1+0xb8] ;  /* 0x0000b80001b07983 */ /* 0x002f280000300a00 */
[----:B--2---:R0:W-:Y:S04]  /*43580*/  @P4 STG.E.U8 desc[UR32][R178.64], R74 ;  /* 0x0000004ab2004986 */ /* 0x0041e8000c101120 */
[----:B------:R1:W-:Y:S04]  /*43590*/  @P1 STG.E.U8 desc[UR32][R68.64], R5 ;  /* 0x0000000544001986 */ /* 0x0003e8000c101120 */
[----:B0-----:R-:W2:Y:S04]  /*435a0*/  LDL.LU.64 R178, [R1+0xb0] ;  /* 0x0000b00001b27983 */ /* 0x001ea80000300a00 */
[----:B-1----:R-:W3:Y:S01]  /*435b0*/  LDL.LU.64 R68, [R1+0x1070] ;  /* 0x0010700001447983 */ /* 0x002ee20000300a00 */
[----:B------:R-:W-:-:S02]  /*435c0*/  LOP3.LUT P6, RZ, R244, 0x4000, RZ, 0xc0, !PT ;  /* 0x00004000f4ff7812 */ /* 0x000fc400078cc0ff */
[C---:B------:R-:W-:Y:S01]  /*435d0*/  LOP3.LUT P0, RZ, R244.reuse, 0x2000, RZ, 0xc0, !PT ;  /* 0x00002000f4ff7812 */ /* 0x040fe2000780c0ff */
[----:B------:R-:W2:Y:S01]  /*435e0*/  LDL.LU.64 R162, [R1+0xa8] ;  /* 0x0000a80001a27983 */ /* 0x000ea20000300a00 */
[C---:B------:R-:W-:Y:S02]  /*435f0*/  LOP3.LUT P2, RZ, R244.reuse, 0x1000, RZ, 0xc0, !PT ;  /* 0x00001000f4ff7812 */ /* 0x040fe4000784c0ff */
[----:B------:R-:W-:Y:S01]  /*43600*/  PRMT R75, R75, 0x7773, RZ ;  /* 0x000077734b4b7816 */ /* 0x000fe200000000ff */
[----:B------:R-:W2:Y:S04]  /*43610*/  LDL.LU.64 R160, [R1+0xa0] ;  /* 0x0000a00001a07983 */ /* 0x000ea80000300a00 */
[----:B------:R-:W2:Y:S04]  /*43620*/  LDL.LU.64 R170, [R1+0x98] ;  /* 0x0000980001aa7983 */ /* 0x000ea80000300a00 */
[----:B------:R0:W-:Y:S04]  /*43630*/  @P6 STG.E.U8 desc[UR32][R242.64], R75 ;  /* 0x0000004bf2006986 */ /* 0x0001e8000c101120 */
[----:B0-----:R-:W2:Y:S04]  /*43640*/  LDL.LU.64 R242, [R1+0x1068] ;  /* 0x0010680001f27983 */ /* 0x001ea80000300a00 */
[----:B------:R-:W2:Y:S04]  /*43650*/  LDL.LU.64 R166, [R1+0x90] ;  /* 0x0000900001a67983 */ /* 0x000ea80000300a00 */
[----:B------:R-:W2:Y:S04]  /*43660*/  LDL.LU.64 R164, [R1+0x88] ;  /* 0x0000880001a47983 */ /* 0x000ea80000300a00 */
[----:B------:R-:W2:Y:S01]  /*43670*/  LDL.LU.64 R168, [R1+0x80] ;  /* 0x0000800001a87983 */ /* 0x000ea20000300a00 */
[----:B------:R-:W-:-:S04]  /*43680*/  LOP3.LUT P5, RZ, R244, 0x80, RZ, 0xc0, !PT ;  /* 0x00000080f4ff7812 */ /* 0x000fc800078ac0ff */
[----:B------:R-:W-:Y:S02]  /*43690*/  P2R R72, PR, RZ, 0x20 ;  /* 0x00000020ff487803 */ /* 0x000fe40000000000 */
[----:B------:R-:W-:-:S04]  /*436a0*/  LOP3.LUT P5, RZ, R244, 0x100, RZ, 0xc0, !PT ;  /* 0x00000100f4ff7812 */ /* 0x000fc800078ac0ff */
[----:B------:R-:W-:Y:S02]  /*436b0*/  P2R R9, PR, RZ, 0x20 ;  /* 0x00000020ff097803 */ /* 0x000fe40000000000 */
[C---:B------:R-:W-:Y:S02]  /*436c0*/  LOP3.LUT P5, RZ, R244.reuse, 0x200, RZ, 0xc0, !PT ;  /* 0x00000200f4ff7812 */ /* 0x040fe400078ac0ff */
[C---:B------:R-:W-:Y:S02]  /*436d0*/  LOP3.LUT P3, RZ, R244.reuse, 0x800, RZ, 0xc0, !PT ;  /* 0x00000800f4ff7812 */ /* 0x040fe4000786c0ff */
[----:B------:R-:W-:Y:S02]  /*436e0*/  P2R R8, PR, RZ, 0x20 ;  /* 0x00000020ff087803 */ /* 0x000fe40000000000 */
[----:B------:R-:W-:Y:S02]  /*436f0*/  LOP3.LUT P5, RZ, R244, 0x400, RZ, 0xc0, !PT ;  /* 0x00000400f4ff7812 */ /* 0x000fe400078ac0ff */
[----:B---3--:R-:W-:-:S02]  /*43700*/  PRMT R0, R68, 0x7770, RZ ;  /* 0x0000777044007816 */ /* 0x008fc400000000ff */
[----:B------:R-:W-:-:S03]  /*43710*/  PRMT R6, R68, 0x7771, RZ ;  /* 0x0000777144067816 */ /* 0x000fc600000000ff */
[----:B------:R-:W-:Y:S04]  /*43720*/  @P0 STG.E.U8 desc[UR32][R172.64], R0 ;  /* 0x00000000ac000986 */ /* 0x000fe8000c101120 */
[----:B------:R0:W-:Y:S04]  /*43730*/  @P2 STG.E.U8 desc[UR32][R70.64], R6 ;  /* 0x0000000646002986 */ /* 0x0001e8000c101120 */
[----:B0-----:R-:W3:Y:S04]  /*43740*/  LDL.LU.64 R70, [R1+0x1060] ;  /* 0x0010600001467983 */ /* 0x001ee80000300a00 */
[----:B------:R-:W3:Y:S01]  /*43750*/  LDL.LU.64 R174, [R1+0x78] ;  /* 0x0000780001ae7983 */ /* 0x000ee20000300a00 */
[----:B------:R-:W-:-:S02]  /*43760*/  PRMT R2, R69, 0x7770, RZ ;  /* 0x0000777045027816 */ /* 0x000fc400000000ff */
[----:B------:R-:W-:Y:S01]  /*43770*/  PRMT R7, R69, 0x7771, RZ ;  /* 0x0000777145077816 */ /* 0x000fe200000000ff */
[----:B------:R-:W3:Y:S04]  /*43780*/  LDL.LU.64 R172, [R1+0x70] ;  /* 0x0000700001ac7983 */ /* 0x000ee80000300a00 */
[----:B----4-:R0:W-:Y:S04]  /*43790*/  @P3 STG.E.U8 desc[UR32][R176.64], R2 ;  /* 0x00000002b0003986 */ /* 0x0101e8000c101120 */
[----:B--2---:R1:W-:Y:S04]  /*437a0*/  @P5 STG.E.U8 desc[UR32][R178.64], R7 ;  /* 0x00000007b2005986 */ /* 0x0043e8000c101120 */
[----:B0-----:R-:W2:Y:S04]  /*437b0*/  LDL.LU.64 R176, [R1+0x68] ;  /* 0x0000680001b07983 */ /* 0x001ea80000300a00 */
[----:B-1----:R-:W4:Y:S01]  /*437c0*/  LDL.LU.64 R178, [R1+0x60] ;  /* 0x0000600001b27983 */ /* 0x002f220000300a00 */
[----:B------:R-:W-:-:S02]  /*437d0*/  ISETP.NE.AND P5, PT, R8, RZ, PT ;  /* 0x000000ff0800720c */ /* 0x000fc40003fa5270 */
        /* <DEDUP_REMOVED lines=8> */
[----:B------:R-:W-:-:S02]  /*43860*/  PRMT R2, R68, 0x7772, RZ ;  /* 0x0000777244027816 */ /* 0x000fc400000000ff */
[----:B------:R-:W-:Y:S02]  /*43870*/  PRMT R68, R68, 0x7773, RZ ;  /* 0x0000777344447816 */ /* 0x000fe400000000ff */
[C---:B------:R-:W-:Y:S02]  /*43880*/  LOP3.LUT P6, RZ, R244.reuse, 0x2, RZ, 0xc0, !PT ;  /* 0x00000002f4ff7812 */ /* 0x040fe400078cc0ff */
[----:B------:R-:W-:Y:S02]  /*43890*/  LOP3.LUT P0, RZ, R244, 0x1, RZ, 0xc0, !PT ;  /* 0x00000001f4ff7812 */ /* 0x000fe4000780c0ff */
[----:B------:R-:W-:Y:S02]  /*438a0*/  LOP3.LUT P2, RZ, R243, 0x80000000, RZ, 0xc0, !PT ;  /* 0x80000000f3ff7812 */ /* 0x000fe4000784c0ff */
[----:B---3--:R-:W-:-:S05]  /*438b0*/  PRMT R5, R70, 0x7770, RZ ;  /* 0x0000777046057816 */ /* 0x008fca00000000ff */
[----:B------:R0:W-:Y:S01]  /*438c0*/  @P5 STG.E.U8 desc[UR32][R162.64], R5 ;  /* 0x00000005a2005986 */ /* 0x0001e2000c101120 */
[----:B------:R-:W-:Y:S02]  /*438d0*/  ISETP.NE.AND P5, PT, R9, RZ, PT ;  /* 0x000000ff0900720c */ /* 0x000fe40003fa5270 */
[----:B------:R-:W-:Y:S02]  /*438e0*/  PRMT R8, R70, 0x7771, RZ ;  /* 0x0000777146087816 */ /* 0x000fe400000000ff */
[----:B------:R-:W-:-:S09]  /*438f0*/  PRMT R0, R71, 0x7770, RZ ;  /* 0x0000777047007816 */ /* 0x000fd200000000ff */
[----:B------:R-:W-:Y:S01]  /*43900*/  @P5 STG.E.U8 desc[UR32][R160.64], R8 ;  /* 0x00000008a0005986 */ /* 0x000fe2000c101120 */
[----:B------:R-:W-:Y:S02]  /*43910*/  ISETP.NE.AND P5, PT, R72, RZ, PT ;  /* 0x000000ff4800720c */ /* 0x000fe40003fa5270 */
[----:B------:R-:W-:-:S11]  /*43920*/  PRMT R6, R71, 0x7771, RZ ;  /* 0x0000777147067816 */ /* 0x000fd600000000ff */
[----:B------:R1:W-:Y:S04]  /*43930*/  @P5 STG.E.U8 desc[UR32][R170.64], R0 ;  /* 0x00000000aa005986 */ /* 0x0003e8000c101120 */
[----:B------:R-:W-:Y:S04]  /*43940*/  @P4 STG.E.U8 desc[UR32][R166.64], R6 ;  /* 0x00000006a6004986 */ /* 0x000fe8000c101120 */
[----:B------:R3:W-:Y:S01]  /*43950*/  @P1 STG.E.U8 desc[UR32][R164.64], R2 ;  /* 0x00000002a4001986 */ /* 0x0007e2000c101120 */
[----:B------:R-:W-:Y:S02]  /*43960*/  ISETP.NE.AND P1, PT, R73, RZ, PT ;  /* 0x000000ff4900720c */ /* 0x000fe40003f25270 */
[----:B0-----:R-:W-:Y:S01]  /*43970*/  PRMT R5, R69, 0x7772, RZ ;  /* 0x0000777245057816 */ /* 0x001fe200000000ff */
[----:B-1----:R-:W4:Y:S10]  /*43980*/  LDL.LU.64 R170, [R1+0x50] ;  /* 0x0000500001aa7983 */ /* 0x002f340000300a00 */
[----:B------:R0:W-:Y:S01]  /*43990*/  @P1 STG.E.U8 desc[UR32][R168.64], R68 ;  /* 0x00000044a8001986 */ /* 0x0001e2000c101120 */
[----:B------:R-:W-:-:S02]  /*439a0*/  ISETP.NE.AND P1, PT, R74, RZ, PT ;  /* 0x000000ff4a00720c */ /* 0x000fc40003f25270 */
[----:B------:R-:W-:Y:S02]  /*439b0*/  PRMT R69, R69, 0x7773, RZ ;  /* 0x0000777345457816 */ /* 0x000fe400000000ff */
[----:B------:R-:W-:Y:S02]  /*439c0*/  PRMT R0, R70, 0x7772, RZ ;  /* 0x0000777246007816 */ /* 0x000fe400000000ff */
[----:B---3--:R-:W-:Y:S01]  /*439d0*/  PRMT R2, R71, 0x7772, RZ ;  /* 0x0000777247027816 */ /* 0x008fe200000000ff */
[----:B0-----:R-:W3:Y:S06]  /*439e0*/  LDL.LU.64 R168, [R1+0x48] ;  /* 0x0000480001a87983 */ /* 0x001eec0000300a00 */
[----:B------:R0:W-:Y:S01]  /*439f0*/  @P1 STG.E.U8 desc[UR32][R174.64], R5 ;  /* 0x00000005ae001986 */ /* 0x0001e2000c101120 */
[----:B------:R-:W-:-:S02]  /*43a00*/  ISETP.NE.AND P1, PT, R76, RZ, PT ;  /* 0x000000ff4c00720c */ /* 0x000fc40003f25270 */
[----:B------:R-:W-:Y:S01]  /*43a10*/  PRMT R70, R70, 0x7773, RZ ;  /* 0x0000777346467816 */ /* 0x000fe200000000ff */
[----:B0-----:R-:W3:Y:S10]  /*43a20*/  LDL.LU.64 R174, [R1+0x38] ;  /* 0x0000380001ae7983 */ /* 0x001ef40000300a00 */
[----:B------:R0:W-:Y:S04]  /*43a30*/  @P1 STG.E.U8 desc[UR32][R172.64], R69 ;  /* 0x00000045ac001986 */ /* 0x0001e8000c101120 */
[----:B--2---:R-:W-:Y:S04]  /*43a40*/  @P6 STG.E.U8 desc[UR32][R176.64], R0 ;  /* 0x00000000b0006986 */ /* 0x004fe8000c101120 */
[----:B----4-:R-:W-:Y:S04]  /*43a50*/  @P0 STG.E.U8 desc[UR32][R178.64], R70 ;  /* 0x00000046b2000986 */ /* 0x010fe8000c101120 */
[----:B0-----:R-:W2:Y:S04]  /*43a60*/  LDL.LU.64 R172, [R1+0x30] ;  /* 0x0000300001ac7983 */ /* 0x001ea80000300a00 */
[----:B------:R0:W-:Y:S04]  /*43a70*/  @P2 STG.E.U8 desc[UR32][R64.64], R2 ;  /* 0x0000000240002986 */ /* 0x0001e8000c101120 */
[----:B0-----:R-:W4:Y:S01]  /*43a80*/  LDL.LU.64 R64, [R1+0x1058] ;  /* 0x0010580001407983 */ /* 0x001f220000300a00 */
[----:B------:R-:W-:-:S02]  /*43a90*/  LOP3.LUT P3, RZ, R243, 0x40000000, RZ, 0xc0, !PT ;  /* 0x40000000f3ff7812 */ /* 0x000fc4000786c0ff */
[C---:B------:R-:W-:Y:S01]  /*43aa0*/  LOP3.LUT P5, RZ, R243.reuse, 0x20000000, RZ, 0xc0, !PT ;  /* 0x20000000f3ff7812 */ /* 0x040fe200078ac0ff */
[----:B------:R-:W2:Y:S01]  /*43ab0*/  LDL.LU.64 R176, [R1+0x28] ;  /* 0x0000280001b07983 */ /* 0x000ea20000300a00 */
[----:B------:R-:W-:Y:S02]  /*43ac0*/  LOP3.LUT P4, RZ, R243, 0x10000000, RZ, 0xc0, !PT ;  /* 0x10000000f3ff7812 */ /* 0x000fe4000788c0ff */
[----:B------:R-:W-:Y:S01]  /*43ad0*/  PRMT R71, R71, 0x7773, RZ ;  /* 0x0000777347477816 */ /* 0x000fe200000000ff */
[----:B------:R-:W2:Y:S06]  /*43ae0*/  LDL.LU.64 R178, [R1+0x20] ;  /* 0x0000200001b27983 */ /* 0x000eac0000300a00 */
[----:B------:R-:W-:Y:S01]  /*43af0*/  @P3 STG.E.U8 desc[UR32][R170.64], R71 ;  /* 0x00000047aa003986 */ /* 0x000fe2000c101120 */
[----:B----4-:R-:W-:-:S02]  /*43b00*/  PRMT R5, R64, 0x7770, RZ ;  /* 0x0000777040057816 */ /* 0x010fc400000000ff */
[----:B------:R-:W-:-:S03]  /*43b10*/  PRMT R6, R64, 0x7771, RZ ;  /* 0x0000777140067816 */ /* 0x000fc600000000ff */
[----:B---3--:R-:W-:Y:S04]  /*43b20*/  @P5 STG.E.U8 desc[UR32][R168.64], R5 ;  /* 0x00000005a8005986 */ /* 0x008fe8000c101120 */
[----:B------:R0:W-:Y:S04]  /*43b30*/  @P4 STG.E.U8 desc[UR32][R66.64], R6 ;  /* 0x0000000642004986 */ /* 0x0001e8000c101120 */
[----:B0-----:R-:W3:Y:S01]  /*43b40*/  LDL.LU.64 R66, [R1+0x1050] ;  /* 0x0010500001427983 */ /* 0x001ee20000300a00 */
[----:B------:R-:W-:-:S04]  /*43b50*/  LOP3.LUT P3, RZ, R243, 0x100000, RZ, 0xc0, !PT ;  /* 0x00100000f3ff7812 */ /* 0x000fc8000786c0ff */
[----:B------:R-:W-:Y:S02]  /*43b60*/  P2R R69, PR, RZ, 0x8 ;  /* 0x00000008ff457803 */ /* 0x000fe40000000000 */
[C---:B------:R-:W-:Y:S02]  /*43b70*/  LOP3.LUT P3, RZ, R243.reuse, 0x200000, RZ, 0xc0, !PT ;  /* 0x00200000f3ff7812 */ /* 0x040fe4000786c0ff */
[C---:B------:R-:W-:Y:S02]  /*43b80*/  LOP3.LUT P1, RZ, R243.reuse, 0x8000000, RZ, 0xc0, !PT ;  /* 0x08000000f3ff7812 */ /* 0x040fe4000782c0ff */
[----:B------:R-:W-:Y:S02]  /*43b90*/  P2R R68, PR, RZ, 0x8 ;  /* 0x00000008ff447803 */ /* 0x000fe40000000000 */
[C---:B------:R-:W-:Y:S02]  /*43ba0*/  LOP3.LUT P3, RZ, R243.reuse, 0x400000, RZ, 0xc0, !PT ;  /* 0x00400000f3ff7812 */ /* 0x040fe4000786c0ff */
[----:B------:R-:W-:-:S02]  /*43bb0*/  LOP3.LUT P6, RZ, R243, 0x4000000, RZ, 0xc0, !PT ;  /* 0x04000000f3ff7812 */ /* 0x000fc400078cc0ff */
[C---:B------:R-:W-:Y:S02]  /*43bc0*/  LOP3.LUT P0, RZ, R243.reuse, 0x2000000, RZ, 0xc0, !PT ;  /* 0x02000000f3ff7812 */ /* 0x040fe4000780c0ff */
[C---:B------:R-:W-:Y:S02]  /*43bd0*/  LOP3.LUT P2, RZ, R243.reuse, 0x1000000, RZ, 0xc0, !PT ;  /* 0x01000000f3ff7812 */ /* 0x040fe4000784c0ff */
[----:B------:R-:W-:Y:S02]  /*43be0*/  P2R R9, PR, RZ, 0x8 ;  /* 0x00000008ff097803 */ /* 0x000fe40000000000 */
[----:B------:R-:W-:Y:S02]  /*43bf0*/  LOP3.LUT P3, RZ, R243, 0x800000, RZ, 0xc0, !PT ;  /* 0x00800000f3ff7812 */ /* 0x000fe4000786c0ff */
[C---:B------:R-:W-:Y:S02]  /*43c00*/  PRMT R0, R65.reuse, 0x7770, RZ ;  /* 0x0000777041007816 */ /* 0x040fe400000000ff */
[----:B------:R-:W-:-:S03]  /*43c10*/  PRMT R7, R65, 0x7771, RZ ;  /* 0x0000777141077816 */ /* 0x000fc600000000ff */
[----:B------:R0:W-:Y:S04]  /*43c20*/  @P1 STG.E.U8 desc[UR32][R174.64], R0 ;  /* 0x00000000ae001986 */ /* 0x0001e8000c101120 */
[----:B--2---:R-:W-:Y:S01]  /*43c30*/  @P6 STG.E.U8 desc[UR32][R172.64], R7 ;  /* 0x00000007ac006986 */ /* 0x004fe2000c101120 */
[C---:B0-----:R-:W-:Y:S02]  /*43c40*/  PRMT R0, R64.reuse, 0x7772, RZ ;  /* 0x0000777240007816 */ /* 0x041fe400000000ff */
[----:B------:R-:W-:Y:S02]  /*43c50*/  PRMT R64, R64, 0x7773, RZ ;  /* 0x0000777340407816 */ /* 0x000fe400000000ff */
[C---:B---3--:R-:W-:Y:S02]  /*43c60*/  PRMT R2, R66.reuse, 0x7770, RZ ;  /* 0x0000777042027816 */ /* 0x048fe400000000ff */
[----:B------:R-:W-:-:S02]  /*43c70*/  PRMT R8, R66, 0x7771, RZ ;  /* 0x0000777142087816 */ /* 0x000fc400000000ff */
[----:B------:R-:W-:Y:S01]  /*43c80*/  PRMT R5, R67, 0x7770, RZ ;  /* 0x0000777043057816 */ /* 0x000fe200000000ff */
[----:B------:R-:W-:Y:S04]  /*43c90*/  @P0 STG.E.U8 desc[UR32][R176.64], R2 ;  /* 0x00000002b0000986 */ /* 0x000fe8000c101120 */
[----:B------:R-:W-:Y:S04]  /*43ca0*/  @P2 STG.E.U8 desc[UR32][R178.64], R8 ;  /* 0x00000008b2002986 */ /* 0x000fe8000c101120 */
[----:B------:R0:W-:Y:S01]  /*43cb0*/  @P3 STG.E.U8 desc[UR32][R56.64], R5 ;  /* 0x0000000538003986 */ /* 0x0001e2000c101120 */
[----:B------:R-:W-:-:S02]  /*43cc0*/  ISETP.NE.AND P3, PT, R9, RZ, PT ;  /* 0x000000ff0900720c */ /* 0x000fc40003f65270 */
[----:B------:R-:W-:Y:S01]  /*43cd0*/  PRMT R6, R67, 0x7771, RZ ;  /* 0x0000777143067816 */ /* 0x000fe200000000ff */
[----:B0-----:R-:W2:Y:S10]  /*43ce0*/  LDL.LU.64 R56, [R1+0x1048] ;  /* 0x0010480001387983 */ /* 0x001eb40000300a00 */
[----:B------:R0:W-:Y:S01]  /*43cf0*/  @P3 STG.E.U8 desc[UR32][R58.64], R6 ;  /* 0x000000063a003986 */ /* 0x0001e2000c101120 */
[----:B------:R-:W-:-:S03]  /*43d00*/  ISETP.NE.AND P3, PT, R68, RZ, PT ;  /* 0x000000ff4400720c */ /* 0x000fc60003f65270 */
[----:B0-----:R-:W3:Y:S10]  /*43d10*/  LDL.LU.64 R58, [R1+0x1040] ;  /* 0x00104000013a7983 */ /* 0x001ef40000300a00 */
[----:B------:R0:W-:Y:S04]  /*43d20*/  @P3 STG.E.U8 desc[UR32][R60.64], R0 ;  /* 0x000000003c003986 */ /* 0x0001e8000c101120 */
[----:B0-----:R-:W4:Y:S01]  /*43d30*/  LDL.LU.64 R60, [R1+0x1038] ;  /* 0x00103800013c7983 */ /* 0x001f220000300a00 */
[----:B------:R-:W-:-:S13]  /*43d40*/  ISETP.NE.AND P3, PT, R69, RZ, PT ;  /* 0x000000ff4500720c */ /* 0x000fda0003f65270 */
[----:B------:R0:W-:Y:S04]  /*43d50*/  @P3 STG.E.U8 desc[UR32][R62.64], R64 ;  /* 0x000000403e003986 */ /* 0x0001e8000c101120 */
[----:B0-----:R-:W2:Y:S01]  /*43d60*/  LDL.LU.64 R62, [R1+0x1030] ;  /* 0x00103000013e7983 */ /* 0x001ea20000300a00 */
        /* <DEDUP_REMOVED lines=9> */
[----:B------:R-:W-:-:S05]  /*43e00*/  PRMT R65, R65, 0x7773, RZ ;  /* 0x0000777341417816 */ /* 0x000fca00000000ff */
[----:B------:R-:W-:Y:S04]  /*43e10*/  @P5 STG.E.U8 desc[UR32][R12.64], R7 ;  /* 0x000000070c005986 */ /* 0x000fe8000c101120 */
[----:B------:R-:W-:Y:S01]  /*43e20*/  @P4 STG.E.U8 desc[UR32][R14.64], R65 ;  /* 0x000000410e004986 */ /* 0x000fe2000c101120 */
[----:B------:R-:W-:Y:S02]  /*43e30*/  ISETP.NE.AND P4, PT, R70, RZ, PT ;  /* 0x000000ff4600720c */ /* 0x000fe40003f85270 */
[C---:B------:R-:W-:Y:S02]  /*43e40*/  PRMT R5, R66.reuse, 0x7772, RZ ;  /* 0x0000777242057816 */ /* 0x040fe400000000ff */
        /* <DEDUP_REMOVED lines=9> */
[C---:B------:R-:W-:Y:S02]  /*43ee0*/  PRMT R69, R67.reuse, 0x7772, RZ ;  /* 0x0000777243457816 */ /* 0x040fe400000000ff */
[----:B------:R-:W-:-:S09]  /*43ef0*/  PRMT R67, R67, 0x7773, RZ ;  /* 0x0000777343437816 */ /* 0x000fd200000000ff */
[----:B------:R-:W-:Y:S04]  /*43f00*/  @P4 STG.E.U8 desc[UR32][R20.64], R69 ;  /* 0x0000004514004986 */ /* 0x000fe8000c101120 */
[----:B------:R-:W-:Y:S01]  /*43f10*/  @P1 STG.E.U8 desc[UR32][R22.64], R67 ;  /* 0x0000004316001986 */ /* 0x000fe2000c101120 */
[C---:B------:R-:W-:Y:S02]  /*43f20*/  LOP3.LUT P3, RZ, R243.reuse, 0x400, RZ, 0xc0, !PT ;  /* 0x00000400f3ff7812 */ /* 0x040fe4000786c0ff */
[C---:B------:R-:W-:Y:S02]  /*43f30*/  LOP3.LUT P5, RZ, R243.reuse, 0x200, RZ, 0xc0, !PT ;  /* 0x00000200f3ff7812 */ /* 0x040fe400078ac0ff */
[----:B------:R-:W-:Y:S02]  /*43f40*/  LOP3.LUT P1, RZ, R243, 0x100, RZ, 0xc0, !PT ;  /* 0x00000100f3ff7812 */ /* 0x000fe4000782c0ff */
[----:B------:R-:W-:-:S04]  /*43f50*/  LOP3.LUT P4, RZ, R4, 0x10000000, RZ, 0xc0, !PT ;  /* 0x1000000004ff7812 */ /* 0x000fc8000788c0ff */
[----:B0-----:R-:W-:Y:S02]  /*43f60*/  P2R R16, PR, RZ, 0x10 ;  /* 0x00000010ff107803 */ /* 0x001fe40000000000 */
[----:B------:R-:W-:-:S04]  /*43f70*/  LOP3.LUT P4, RZ, R4, 0x20000000, RZ, 0xc0, !PT ;  /* 0x2000000004ff7812 */ /* 0x000fc8000788c0ff */
[----:B------:R-:W-:Y:S02]  /*43f80*/  P2R R14, PR, RZ, 0x10 ;  /* 0x00000010ff0e7803 */ /* 0x000fe40000000000 */
[----:B------:R-:W-:-:S04]  /*43f90*/  LOP3.LUT P4, RZ, R4, 0x40000000, RZ, 0xc0, !PT ;  /* 0x4000000004ff7812 */ /* 0x000fc8000788c0ff */
[----:B------:R-:W-:Y:S02]  /*43fa0*/  P2R R12, PR, RZ, 0x10 ;  /* 0x00000010ff0c7803 */ /* 0x000fe40000000000 */
[----:B------:R-:W-:-:S04]  /*43fb0*/  LOP3.LUT P4, RZ, R4, 0x80000000, RZ, 0xc0, !PT ;  /* 0x8000000004ff7812 */ /* 0x000fc8000788c0ff */
[----:B------:R-:W-:Y:S02]  /*43fc0*/  P2R R8, PR, RZ, 0x10 ;  /* 0x00000010ff087803 */ /* 0x000fe40000000000 */
[----:B------:R-:W-:Y:S02]  /*43fd0*/  LOP3.LUT P4, RZ, R243, 0x1, RZ, 0xc0, !PT ;  /* 0x00000001f3ff7812 */ /* 0x000fe4000788c0ff */
[C---:B----4-:R-:W-:Y:S02]  /*43fe0*/  PRMT R7, R60.reuse, 0x7770, RZ ;  /* 0x000077703c077816 */ /* 0x050fe400000000ff */
[----:B------:R-:W-:Y:S02]  /*43ff0*/  PRMT R13, R60, 0x7771, RZ ;  /* 0x000077713c0d7816 */ /* 0x000fe400000000ff */
[----:B------:R-:W-:Y:S01]  /*44000*/  PRMT R5, R61, 0x7770, RZ ;  /* 0x000077703d057816 */ /* 0x000fe200000000ff */
[----:B------:R0:W-:Y:S04]  /*44010*/  @P6 STG.E.U8 desc[UR32][R24.64], R7 ;  /* 0x0000000718006986 */ /* 0x0001e8000c101120 */
[----:B------:R4:W-:Y:S04]  /*44020*/  @P0 STG.E.U8 desc[UR32][R26.64], R13 ;  /* 0x0000000d1a000986 */ /* 0x0009e8000c101120 */
[----:B------:R3:W-:Y:S01]  /*44030*/  @P2 STG.E.U8 desc[UR32][R28.64], R5 ;  /* 0x000000051c002986 */ /* 0x0007e2000c101120 */
[----:B------:R-:W-:-:S04]  /*44040*/  LOP3.LUT P2, RZ, R243, 0x4, RZ, 0xc0, !PT ;  /* 0x00000004f3ff7812 */ /* 0x000fc8000784c0ff */
[----:B------:R-:W-:Y:S02]  /*44050*/  P2R R6, PR, RZ, 0x4 ;  /* 0x00000004ff067803 */ /* 0x000fe40000000000 */
[----:B------:R-:W-:-:S04]  /*44060*/  LOP3.LUT P2, RZ, R243, 0x8, RZ, 0xc0, !PT ;  /* 0x00000008f3ff7812 */ /* 0x000fc8000784c0ff */
[----:B------:R-:W-:Y:S02]  /*44070*/  P2R R2, PR, RZ, 0x4 ;  /* 0x00000004ff027803 */ /* 0x000fe40000000000 */
[C---:B------:R-:W-:Y:S02]  /*44080*/  LOP3.LUT P2, RZ, R243.reuse, 0x10, RZ, 0xc0, !PT ;  /* 0x00000010f3ff7812 */ /* 0x040fe4000784c0ff */
[C---:B------:R-:W-:Y:S02]  /*44090*/  LOP3.LUT P6, RZ, R243.reuse, 0x80, RZ, 0xc0, !PT ;  /* 0x00000080f3ff7812 */ /* 0x040fe400078cc0ff */
[C---:B------:R-:W-:Y:S02]  /*440a0*/  LOP3.LUT P0, RZ, R243.reuse, 0x40, RZ, 0xc0, !PT ;  /* 0x00000040f3ff7812 */ /* 0x040fe4000780c0ff */
[----:B------:R-:W-:Y:S02]  /*440b0*/  P2R R0, PR, RZ, 0x4 ;  /* 0x00000004ff007803 */ /* 0x000fe40000000000 */
[----:B------:R-:W-:-:S02]  /*440c0*/  LOP3.LUT P2, RZ, R243, 0x20, RZ, 0xc0, !PT ;  /* 0x00000020f3ff7812 */ /* 0x000fc4000784c0ff */
[----:B-1----:R-:W-:Y:S02]  /*440d0*/  PRMT R9, R61, 0x7771, RZ ;  /* 0x000077713d097816 */ /* 0x002fe400000000ff */
[C---:B--2---:R-:W-:Y:S02]  /*440e0*/  PRMT R15, R62.reuse, 0x7770, RZ ;  /* 0x000077703e0f7816 */ /* 0x044fe400000000ff */
[----:B------:R-:W-:Y:S02]  /*440f0*/  PRMT R17, R62, 0x7771, RZ ;  /* 0x000077713e117816 */ /* 0x000fe400000000ff */
[C---:B0-----:R-:W-:Y:S01]  /*44100*/  PRMT R7, R63.reuse, 0x7770, RZ ;  /* 0x000077703f077816 */ /* 0x041fe200000000ff */
[----:B------:R0:W-:Y:S01]  /*44110*/  @P3 STG.E.U8 desc[UR32][R30.64], R9 ;  /* 0x000000091e003986 */ /* 0x0001e2000c101120 */
[----:B----4-:R-:W-:Y:S02]  /*44120*/  PRMT R13, R63, 0x7771, RZ ;  /* 0x000077713f0d7816 */ /* 0x010fe400000000ff */
[----:B---3--:R-:W-:Y:S01]  /*44130*/  PRMT R5, R60, 0x7772, RZ ;  /* 0x000077723c057816 */ /* 0x008fe200000000ff */
[----:B------:R1:W-:Y:S04]  /*44140*/  @P5 STG.E.U8 desc[UR32][R32.64], R15 ;  /* 0x0000000f20005986 */ /* 0x0003e8000c101120 */
[----:B------:R-:W-:Y:S04]  /*44150*/  @P1 STG.E.U8 desc[UR32][R34.64], R17 ;  /* 0x0000001122001986 */ /* 0x000fe8000c101120 */
[----:B------:R2:W-:Y:S04]  /*44160*/  @P6 STG.E.U8 desc[UR32][R36.64], R7 ;  /* 0x0000000724006986 */ /* 0x0005e8000c101120 */
[----:B------:R3:W-:Y:S04]  /*44170*/  @P0 STG.E.U8 desc[UR32][R38.64], R13 ;  /* 0x0000000d26000986 */ /* 0x0007e8000c101120 */
[----:B------:R4:W-:Y:S01]  /*44180*/  @P2 STG.E.U8 desc[UR32][R40.64], R5 ;  /* 0x0000000528002986 */ /* 0x0009e2000c101120 */
[----:B------:R-:W-:-:S02]  /*44190*/  ISETP.NE.AND P2, PT, R0, RZ, PT ;  /* 0x000000ff0000720c */ /* 0x000fc40003f45270 */
[----:B0-----:R-:W-:Y:S02]  /*441a0*/  PRMT R9, R60, 0x7773, RZ ;  /* 0x000077733c097816 */ /* 0x001fe400000000ff */
[----:B-1----:R-:W-:-:S09]  /*441b0*/  PRMT R15, R61, 0x7772, RZ ;  /* 0x000077723d0f7816 */ /* 0x002fd200000000ff */
[----:B------:R0:W-:Y:S01]  /*441c0*/  @P2 STG.E.U8 desc[UR32][R42.64], R9 ;  /* 0x000000092a002986 */ /* 0x0001e2000c101120 */
[----:B------:R-:W-:Y:S02]  /*441d0*/  ISETP.NE.AND P2, PT, R2, RZ, PT ;  /* 0x000000ff0200720c */ /* 0x000fe40003f45270 */
[----:B------:R-:W-:Y:S02]  /*441e0*/  LOP3.LUT P3, RZ, R243, 0x2, RZ, 0xc0, !PT ;  /* 0x00000002f3ff7812 */ /* 0x000fe4000786c0ff */
[----:B------:R-:W-:-:S09]  /*441f0*/  PRMT R61, R61, 0x7773, RZ ;  /* 0x000077733d3d7816 */ /* 0x000fd200000000ff */
[----:B------:R1:W-:Y:S01]  /*44200*/  @P2 STG.E.U8 desc[UR32][R44.64], R15 ;  /* 0x0000000f2c002986 */ /* 0x0003e2000c101120 */
[----:B------:R-:W-:Y:S02]  /*44210*/  ISETP.NE.AND P2, PT, R6, RZ, PT ;  /* 0x000000ff0600720c */ /* 0x000fe40003f45270 */
[C---:B--2---:R-:W-:Y:S02]  /*44220*/  PRMT R7, R62.reuse, 0x7772, RZ ;  /* 0x000077723e077816 */ /* 0x044fe400000000ff */
[----:B---3--:R-:W-:-:S09]  /*44230*/  PRMT R13, R62, 0x7773, RZ ;  /* 0x000077733e0d7816 */ /* 0x008fd200000000ff */
[----:B------:R-:W-:Y:S04]  /*44240*/  @P2 STG.E.U8 desc[UR32][R46.64], R61 ;  /* 0x0000003d2e002986 */ /* 0x000fe8000c101120 */
[----:B------:R2:W-:Y:S04]  /*44250*/  @P3 STG.E.U8 desc[UR32][R48.64], R7 ;  /* 0x0000000730003986 */ /* 0x0005e8000c101120 */
[----:B------:R3:W-:Y:S01]  /*44260*/  @P4 STG.E.U8 desc[UR32][R50.64], R13 ;  /* 0x0000000d32004986 */ /* 0x0007e2000c101120 */
[----:B------:R-:W-:Y:S02]  /*44270*/  ISETP.NE.AND P4, PT, R8, RZ, PT ;  /* 0x000000ff0800720c */ /* 0x000fe40003f85270 */
[----:B----4-:R-:W-:-:S02]  /*44280*/  PRMT R5, R63, 0x7772, RZ ;  /* 0x000077723f057816 */ /* 0x010fc400000000ff */
[----:B------:R-:W-:-:S09]  /*44290*/  PRMT R63, R63, 0x7773, RZ ;  /* 0x000077733f3f7816 */ /* 0x000fd200000000ff */
[----:B------:R4:W-:Y:S01]  /*442a0*/  @P4 STG.E.U8 desc[UR32][R52.64], R5 ;  /* 0x0000000534004986 */ /* 0x0009e2000c101120 */
[----:B------:R-:W-:Y:S02]  /*442b0*/  ISETP.NE.AND P4, PT, R12, RZ, PT ;  /* 0x000000ff0c00720c */ /* 0x000fe40003f85270 */
[----:B0-----:R-:W-:-:S11]  /*442c0*/  PRMT R9, R56, 0x7770, RZ ;  /* 0x0000777038097816 */ /* 0x001fd600000000ff */
[----:B------:R-:W-:Y:S01]  /*442d0*/  @P4 STG.E.U8 desc[UR32][R54.64], R63 ;  /* 0x0000003f36004986 */ /* 0x000fe2000c101120 */
[----:B------:R-:W-:Y:S02]  /*442e0*/  ISETP.NE.AND P4, PT, R14, RZ, PT ;  /* 0x000000ff0e00720c */ /* 0x000fe40003f85270 */
[----:B-1----:R-:W-:-:S11]  /*442f0*/  PRMT R15, R56, 0x7771, RZ ;  /* 0x00007771380f7816 */ /* 0x002fd600000000ff */
[----:B------:R0:W-:Y:S01]  /*44300*/  @P4 STG.E.U8 desc[UR32][R180.64], R9 ;  /* 0x00000009b4004986 */ /* 0x0001e2000c101120 */
[----:B------:R-:W-:Y:S02]  /*44310*/  ISETP.NE.AND P4, PT, R16, RZ, PT ;  /* 0x000000ff1000720c */ /* 0x000fe40003f85270 */
[C---:B------:R-:W-:Y:S02]  /*44320*/  LOP3.LUT P1, RZ, R4.reuse, 0x8000000, RZ, 0xc0, !PT ;  /* 0x0800000004ff7812 */ /* 0x040fe4000782c0ff */
[C---:B------:R-:W-:Y:S02]  /*44330*/  LOP3.LUT P5, RZ, R4.reuse, 0x4000000, RZ, 0xc0, !PT ;  /* 0x0400000004ff7812 */ /* 0x040fe400078ac0ff */
[----:B------:R-:W-:-:S07]  /*44340*/  LOP3.LUT P6, RZ, R4, 0x2000000, RZ, 0xc0, !PT ;  /* 0x0200000004ff7812 */ /* 0x000fce00078cc0ff */
[----:B------:R1:W-:Y:S01]  /*44350*/  @P4 STG.E.U8 desc[UR32][R182.64], R15 ;  /* 0x0000000fb6004986 */ /* 0x0003e2000c101120 */
[C---:B------:R-:W-:Y:S02]  /*44360*/  LOP3.LUT P4, RZ, R4.reuse, 0x10000, RZ, 0xc0, !PT ;  /* 0x0001000004ff7812 */ /* 0x040fe4000788c0ff */
[C---:B--2---:R-:W-:Y:S02]  /*44370*/  PRMT R7, R57.reuse, 0x7770, RZ ;  /* 0x0000777039077816 */ /* 0x044fe400000000ff */
[----:B------:R-:W-:Y:S02]  /*44380*/  P2R R6, PR, RZ, 0x10 ;  /* 0x00000010ff067803 */ /* 0x000fe40000000000 */
[----:B------:R-:W-:Y:S02]  /*44390*/  LOP3.LUT P4, RZ, R4, 0x20000, RZ, 0xc0, !PT ;  /* 0x0002000004ff7812 */ /* 0x000fe4000788c0ff */
[----:B---3--:R-:W-:Y:S02]  /*443a0*/  PRMT R13, R57, 0x7771, RZ ;  /* 0x00007771390d7816 */ /* 0x008fe400000000ff */
[----:B----4-:R-:W-:-:S02]  /*443b0*/  PRMT R5, R58, 0x7770, RZ ;  /* 0x000077703a057816 */ /* 0x010fc400000000ff */
[----:B------:R-:W-:Y:S01]  /*443c0*/  P2R R2, PR, RZ, 0x10 ;  /* 0x00000010ff027803 */ /* 0x000fe20000000000 */
[----:B------:R2:W-:Y:S01]  /*443d0*/  @P1 STG.E.U8 desc[UR32][R184.64], R7 ;  /* 0x00000007b8001986 */ /* 0x0005e2000c101120 */
[C---:B------:R-:W-:Y:S02]  /*443e0*/  LOP3.LUT P0, RZ, R4.reuse, 0x1000000, RZ, 0xc0, !PT ;  /* 0x0100000004ff7812 */ /* 0x040fe4000780c0ff */
[C---:B------:R-:W-:Y:S01]  /*443f0*/  LOP3.LUT P4, RZ, R4.reuse, 0x40000, RZ, 0xc0, !PT ;  /* 0x0004000004ff7812 */ /* 0x040fe2000788c0ff */
[----:B------:R3:W-:Y:S01]  /*44400*/  @P5 STG.E.U8 desc[UR32][R186.64], R13 ;  /* 0x0000000dba005986 */ /* 0x0007e2000c101120 */
[C---:B------:R-:W-:Y:S02]  /*44410*/  LOP3.LUT P2, RZ, R4.reuse, 0x800000, RZ, 0xc0, !PT ;  /* 0x0080000004ff7812 */ /* 0x040fe4000784c0ff */
[C---:B------:R-:W-:Y:S01]  /*44420*/  LOP3.LUT P3, RZ, R4.reuse, 0x400000, RZ, 0xc0, !PT ;  /* 0x0040000004ff7812 */ /* 0x040fe2000786c0ff */
[----:B------:R4:W-:Y:S01]  /*44430*/  @P6 STG.E.U8 desc[UR32][R188.64], R5 ;  /* 0x00000005bc006986 */ /* 0x0009e2000c101120 */
[----:B------:R-:W-:-:S02]  /*44440*/  LOP3.LUT P1, RZ, R4, 0x200000, RZ, 0xc0, !PT ;  /* 0x0020000004ff7812 */ /* 0x000fc4000782c0ff */
[C---:B------:R-:W-:Y:S02]  /*44450*/  LOP3.LUT P6, RZ, R4.reuse, 0x100000, RZ, 0xc0, !PT ;  /* 0x0010000004ff7812 */ /* 0x040fe400078cc0ff */
[----:B------:R-:W-:Y:S02]  /*44460*/  P2R R0, PR, RZ, 0x10 ;  /* 0x00000010ff007803 */ /* 0x000fe40000000000 */
[----:B------:R-:W-:Y:S02]  /*44470*/  LOP3.LUT P4, RZ, R4, 0x80000, RZ, 0xc0, !PT ;  /* 0x0008000004ff7812 */ /* 0x000fe4000788c0ff */
[----:B------:R-:W-:Y:S02]  /*44480*/  PRMT R17, R58, 0x7771, RZ ;  /* 0x000077713a117816 */ /* 0x000fe400000000ff */
[C---:B0-----:R-:W-:Y:S02]  /*44490*/  PRMT R9, R59.reuse, 0x7770, RZ ;  /* 0x000077703b097816 */ /* 0x041fe400000000ff */
[----:B-1----:R-:W-:-:S02]  /*444a0*/  PRMT R15, R59, 0x7771, RZ ;  /* 0x000077713b0f7816 */ /* 0x002fc400000000ff */
[C---:B--2---:R-:W-:Y:S01]  /*444b0*/  PRMT R7, R56.reuse, 0x7772, RZ ;  /* 0x0000777238077816 */ /* 0x044fe200000000ff */
[----:B------:R-:W-:Y:S01]  /*444c0*/  @P0 STG.E.U8 desc[UR32][R190.64], R17 ;  /* 0x00000011be000986 */ /* 0x000fe2000c101120 */
[----:B---3--:R-:W-:Y:S02]  /*444d0*/  PRMT R13, R56, 0x7773, RZ ;  /* 0x00007773380d7816 */ /* 0x008fe400000000ff */
[----:B----4-:R-:W-:Y:S01]  /*444e0*/  PRMT R5, R57, 0x7772, RZ ;  /* 0x0000777239057816 */ /* 0x010fe200000000ff */
[----:B------:R0:W-:Y:S04]  /*444f0*/  @P2 STG.E.U8 desc[UR32][R192.64], R9 ;  /* 0x00000009c0002986 */ /* 0x0001e8000c101120 */
[----:B------:R1:W-:Y:S04]  /*44500*/  @P3 STG.E.U8 desc[UR32][R194.64], R15 ;  /* 0x0000000fc2003986 */ /* 0x0003e8000c101120 */
[----:B------:R-:W-:Y:S04]  /*44510*/  @P1 STG.E.U8 desc[UR32][R196.64], R7 ;  /* 0x00000007c4001986 */ /* 0x000fe8000c101120 */
[----:B------:R-:W-:Y:S04]  /*44520*/  @P6 STG.E.U8 desc[UR32][R198.64], R13 ;  /* 0x0000000dc6006986 */ /* 0x000fe8000c101120 */
[----:B------:R-:W-:Y:S01]  /*44530*/  @P4 STG.E.U8 desc[UR32][R200.64], R5 ;  /* 0x00000005c8004986 */ /* 0x000fe2000c101120 */
[----:B------:R-:W-:-:S02]  /*44540*/  ISETP.NE.AND P4, PT, R0, RZ, PT ;  /* 0x000000ff0000720c */ /* 0x000fc40003f85270 */
[----:B------:R-:W-:Y:S02]  /*44550*/  PRMT R57, R57, 0x7773, RZ ;  /* 0x0000777339397816 */ /* 0x000fe400000000ff */
[----:B------:R-:W-:-:S09]  /*44560*/  LOP3.LUT P3, RZ, R4, 0x400, RZ, 0xc0, !PT ;  /* 0x0000040004ff7812 */ /* 0x000fd2000786c0ff */
[----:B------:R-:W-:Y:S01]  /*44570*/  @P4 STG.E.U8 desc[UR32][R202.64], R57 ;  /* 0x00000039ca004986 */ /* 0x000fe2000c101120 */
[----:B------:R-:W-:Y:S02]  /*44580*/  ISETP.NE.AND P4, PT, R2, RZ, PT ;  /* 0x000000ff0200720c */ /* 0x000fe40003f85270 */
[----:B------:R-:W-:Y:S02]  /*44590*/  P2R R18, PR, RZ, 0x8 ;  /* 0x00000008ff127803 */ /* 0x000fe40000000000 */
[----:B------:R-:W-:Y:S02]  /*445a0*/  LOP3.LUT P3, RZ, R4, 0x800, RZ, 0xc0, !PT ;  /* 0x0000080004ff7812 */ /* 0x000fe4000786c0ff */
[----:B0-----:R-:W-:Y:S02]  /*445b0*/  PRMT R9, R58, 0x7772, RZ ;  /* 0x000077723a097816 */ /* 0x001fe400000000ff */
[----:B------:R-:W-:Y:S02]  /*445c0*/  P2R R16, PR, RZ, 0x8 ;  /* 0x00000008ff107803 */ /* 0x000fe40000000000 */
[----:B------:R-:W-:-:S03]  /*445d0*/  LOP3.LUT P3, RZ, R4, 0x1000, RZ, 0xc0, !PT ;  /* 0x0000100004ff7812 */ /* 0x000fc6000786c0ff */
[----:B------:R-:W-:Y:S01]  /*445e0*/  @P4 STG.E.U8 desc[UR32][R204.64], R9 ;  /* 0x00000009cc004986 */ /* 0x000fe2000c101120 */
[----:B------:R-:W-:Y:S02]  /*445f0*/  ISETP.NE.AND P4, PT, R6, RZ, PT ;  /* 0x000000ff0600720c */ /* 0x000fe40003f85270 */
[----:B------:R-:W-:Y:S02]  /*44600*/  P2R R14, PR, RZ, 0x8 ;  /* 0x00000008ff0e7803 */ /* 0x000fe40000000000 */
[----:B------:R-:W-:Y:S02]  /*44610*/  LOP3.LUT P3, RZ, R4, 0x2000, RZ, 0xc0, !PT ;  /* 0x0000200004ff7812 */ /* 0x000fe4000786c0ff */
[----:B-1----:R-:W-:Y:S02]  /*44620*/  PRMT R15, R58, 0x7773, RZ ;  /* 0x000077733a0f7816 */ /* 0x002fe400000000ff */
[----:B------:R-:W-:Y:S02]  /*44630*/  P2R R12, PR, RZ, 0x8 ;  /* 0x00000008ff0c7803 */ /* 0x000fe40000000000 */
[----:B------:R-:W-:-:S02]  /*44640*/  LOP3.LUT P3, RZ, R4, 0x4000, RZ, 0xc0, !PT ;  /* 0x0000400004ff7812 */ /* 0x000fc4000786c0ff */
[C---:B------:R-:W-:Y:S01]  /*44650*/  LOP3.LUT P2, RZ, R4.reuse, 0x200, RZ, 0xc0, !PT ;  /* 0x0000020004ff7812 */ /* 0x040fe2000784c0ff */
[----:B------:R-:W-:Y:S01]  /*44660*/  @P4 STG.E.U8 desc[UR32][R206.64], R15 ;  /* 0x0000000fce004986 */ /* 0x000fe2000c101120 */
[----:B------:R-:W-:Y:S02]  /*44670*/  P2R R8, PR, RZ, 0x8 ;  /* 0x00000008ff087803 */ /* 0x000fe40000000000 */
[C---:B------:R-:W-:Y:S02]  /*44680*/  LOP3.LUT P3, RZ, R4.reuse, 0x8000, RZ, 0xc0, !PT ;  /* 0x0000800004ff7812 */ /* 0x040fe4000786c0ff */
[C---:B------:R-:W-:Y:S02]  /*44690*/  LOP3.LUT P1, RZ, R4.reuse, 0x100, RZ, 0xc0, !PT ;  /* 0x0000010004ff7812 */ /* 0x040fe4000782c0ff */
[C---:B------:R-:W-:Y:S02]  /*446a0*/  LOP3.LUT P0, RZ, R4.reuse, 0x80, RZ, 0xc0, !PT ;  /* 0x0000008004ff7812 */ /* 0x040fe4000780c0ff */
[----:B------:R-:W-:-:S02]  /*446b0*/  LOP3.LUT P6, RZ, R4, 0x40, RZ, 0xc0, !PT ;  /* 0x0000004004ff7812 */ /* 0x000fc400078cc0ff */
[C---:B------:R-:W-:Y:S02]  /*446c0*/  LOP3.LUT P5, RZ, R4.reuse, 0x20, RZ, 0xc0, !PT ;  /* 0x0000002004ff7812 */ /* 0x040fe400078ac0ff */
[----:B------:R-:W-:Y:S02]  /*446d0*/  LOP3.LUT P4, RZ, R4, 0x10, RZ, 0xc0, !PT ;  /* 0x0000001004ff7812 */ /* 0x000fe4000788c0ff */
[----:B------:R-:W0:Y:S01]  /*446e0*/  LDS.128 R4, [R242] ;  /* 0x00000000f2047984 */ /* 0x000e220000000c00 */
[----:B------:R-:W-:-:S05]  /*446f0*/  PRMT R17, R59, 0x7772, RZ ;  /* 0x000077723b117816 */ /* 0x000fca00000000ff */
[----:B------:R1:W-:Y:S01]  /*44700*/  @P3 STG.E.U8 desc[UR32][R208.64], R17 ;  /* 0x00000011d0003986 */ /* 0x0003e2000c101120 */
[----:B------:R-:W-:Y:S02]  /*44710*/  ISETP.NE.AND P3, PT, R8, RZ, PT ;  /* 0x000000ff0800720c */ /* 0x000fe40003f65270 */
[----:B------:R-:W-:-:S11]  /*44720*/  PRMT R59, R59, 0x7773, RZ ;  /* 0x000077733b3b7816 */ /* 0x000fd600000000ff */
[----:B------:R-:W-:Y:S01]  /*44730*/  @P3 STG.E.U8 desc[UR32][R210.64], R59 ;  /* 0x0000003bd2003986 */ /* 0x000fe2000c101120 */
[----:B------:R-:W-:Y:S02]  /*44740*/  ISETP.NE.AND P3, PT, R12, RZ, PT ;  /* 0x000000ff0c00720c */ /* 0x000fe40003f65270 */
[----:B0-----:R-:W-:-:S11]  /*44750*/  PRMT R13, R4, 0x7770, RZ ;  /* 0x00007770040d7816 */ /* 0x001fd600000000ff */
[----:B------:R0:W-:Y:S01]  /*44760*/  @P3 STG.E.U8 desc[UR32][R212.64], R13 ;  /* 0x0000000dd4003986 */ /* 0x0001e2000c101120 */
[----:B------:R-:W-:Y:S02]  /*44770*/  ISETP.NE.AND P3, PT, R14, RZ, PT ;  /* 0x000000ff0e00720c */ /* 0x000fe40003f65270 */
[----:B------:R-:W-:Y:S02]  /*44780*/  PRMT R19, R4, 0x7771, RZ ;  /* 0x0000777104137816 */ /* 0x000fe400000000ff */
[----:B------:R-:W-:-:S09]  /*44790*/  PRMT R9, R5, 0x7770, RZ ;  /* 0x0000777005097816 */ /* 0x000fd200000000ff */
[----:B------:R2:W-:Y:S01]  /*447a0*/  @P3 STG.E.U8 desc[UR32][R214.64], R19 ;  /* 0x00000013d6003986 */ /* 0x0005e2000c101120 */
[----:B------:R-:W-:Y:S02]  /*447b0*/  ISETP.NE.AND P3, PT, R16, RZ, PT ;  /* 0x000000ff1000720c */ /* 0x000fe40003f65270 */
[----:B------:R-:W-:-:S11]  /*447c0*/  PRMT R15, R5, 0x7771, RZ ;  /* 0x00007771050f7816 */ /* 0x000fd600000000ff */
[----:B------:R3:W-:Y:S01]  /*447d0*/  @P3 STG.E.U8 desc[UR32][R216.64], R9 ;  /* 0x00000009d8003986 */ /* 0x0007e2000c101120 */
[----:B------:R-:W-:Y:S02]  /*447e0*/  ISETP.NE.AND P3, PT, R18, RZ, PT ;  /* 0x000000ff1200720c */ /* 0x000fe40003f65270 */
[C---:B-1----:R-:W-:Y:S02]  /*447f0*/  PRMT R17, R6.reuse, 0x7770, RZ ;  /* 0x0000777006117816 */ /* 0x042fe400000000ff */
[----:B------:R-:W-:Y:S02]  /*44800*/  PRMT R21, R6, 0x7771, RZ ;  /* 0x0000777106157816 */ /* 0x000fe400000000ff */
[C---:B0-----:R-:W-:Y:S02]  /*44810*/  PRMT R13, R7.reuse, 0x7770, RZ ;  /* 0x00007770070d7816 */ /* 0x041fe400000000ff */
[----:B--2---:R-:W-:Y:S02]  /*44820*/  PRMT R19, R7, 0x7771, RZ ;  /* 0x0000777107137816 */ /* 0x004fe400000000ff */
[----:B---3--:R-:W-:-:S03]  /*44830*/  PRMT R9, R4, 0x7772, RZ ;  /* 0x0000777204097816 */ /* 0x008fc600000000ff */
[----:B------:R0:W-:Y:S01]  /*44840*/  @P3 STG.E.U8 desc[UR32][R218.64], R15 ;  /* 0x0000000fda003986 */ /* 0x0001e2000c101120 */
[----:B------:R-:W-:-:S03]  /*44850*/  LOP3.LUT P3, RZ, R3, 0x40000000, RZ, 0xc0, !PT ;  /* 0x4000000003ff7812 */ /* 0x000fc6000786c0ff */
        /* <DEDUP_REMOVED lines=9> */
[----:B------:R-:W-:Y:S02]  /*448f0*/  LOP3.LUT P5, RZ, R3, 0x2000000, RZ, 0xc0, !PT ;  /* 0x0200000003ff7812 */ /* 0x000fe400078ac0ff */
[----:B------:R-:W-:Y:S02]  /*44900*/  PRMT R3, R4, 0x7773, RZ ;  /* 0x0000777304037816 */ /* 0x000fe400000000ff */
[C---:B0-----:R-:W-:Y:S02]  /*44910*/  PRMT R15, R5.reuse, 0x7772, RZ ;  /* 0x00007772050f7816 */ /* 0x041fe400000000ff */
[----:B------:R-:W-:Y:S02]  /*44920*/  PRMT R5, R5, 0x7773, RZ ;  /* 0x0000777305057816 */ /* 0x000fe400000000ff */
[C---:B-1----:R-:W-:Y:S01]  /*44930*/  PRMT R17, R6.reuse, 0x7772, RZ ;  /* 0x0000777206117816 */ /* 0x042fe200000000ff */
[----:B------:R3:W-:Y:S01]  /*44940*/  @P4 STG.E.U8 desc[UR32][R230.64], R3 ;  /* 0x00000003e6004986 */ /* 0x0007e2000c101120 */
[----:B--2---:R-:W-:-:S02]  /*44950*/  PRMT R21, R6, 0x7773, RZ ;  /* 0x0000777306157816 */ /* 0x004fc400000000ff */
[C---:B------:R-:W-:Y:S01]  /*44960*/  PRMT R23, R7.reuse, 0x7772, RZ ;  /* 0x0000777207177816 */ /* 0x040fe200000000ff */
[----:B------:R3:W-:Y:S04]  /*44970*/  @P3 STG.E.U8 desc[UR32][R232.64], R15 ;  /* 0x0000000fe8003986 */ /* 0x0007e8000c101120 */
[----:B------:R3:W-:Y:S04]  /*44980*/  @P2 STG.E.U8 desc[UR32][R234.64], R5 ;  /* 0x00000005ea002986 */ /* 0x0007e8000c101120 */
[----:B------:R3:W-:Y:S04]  /*44990*/  @P1 STG.E.U8 desc[UR32][R236.64], R17 ;  /* 0x00000011ec001986 */ /* 0x0007e8000c101120 */
[----:B------:R3:W-:Y:S01]  /*449a0*/  @P0 STG.E.U8 desc[UR32][R238.64], R21 ;  /* 0x00000015ee000986 */ /* 0x0007e2000c101120 */
[----:B------:R-:W-:-:S03]  /*449b0*/  PRMT R7, R7, 0x7773, RZ ;  /* 0x0000777307077816 */ /* 0x000fc600000000ff */
[----:B------:R3:W-:Y:S01]  /*449c0*/  @P6 STG.E.U8 desc[UR32][R240.64], R23 ;  /* 0x00000017f0006986 */ /* 0x0007e2000c101120 */
[----:B------:R-:W-:Y:S05]  /*449d0*/  @!P5 EXIT ;  /* 0x000000000000d94d */ /* 0x000fea0003800000 */
[----:B------:R-:W-:Y:S01]  /*449e0*/  STG.E.U8 desc[UR32][R10.64], R7 ;  /* 0x000000070a007986 */ /* 0x000fe2000c101120 */
[----:B------:R-:W-:Y:S05]  /*449f0*/  EXIT ;  /* 0x000000000000794d */ /* 0x000fea0003800000 */
.L_x_3:
[----:B------:R-:W-:-:S00]  /*44a00*/  BRA `(.L_x_3) ;  /* 0xfffffffc00fc7947 */ /* 0x000fc0000383ffff */
[----:B------:R-:W-:-:S00]  /*44a10*/  NOP ;  /* 0x0000000000007918 */ /* 0x000fc00000000000 */
        /* <DEDUP_REMOVED lines=14> */
.L_x_4:


//--------------------- .nv.shared.matmul_kernel  --------------------------
	.section	.nv.shared.matmul_kernel,"aw",@nobits
	.sectionflags	@""
	.align	16
	.zero		1024


//--------------------- .nv.shared.reserved.0     --------------------------
	.section	.nv.shared.reserved.0,"aw",@nobits
	.weak		__nv_reservedSMEM_offset_0_alias
	.size		__nv_reservedSMEM_offset_0_alias, 0, 0
	.other		__nv_reservedSMEM_offset_0_alias,@"STO_CUDA_RESERVED_SHARED STV_DEFAULT"
__nv_reservedSMEM_offset_0_alias:
	.zero		0


//--------------------- .nv.constant0.matmul_kernel --------------------------
	.section	.nv.constant0.matmul_kernel,"a",@progbits
	.sectionflags	@""
	.align	4
.nv.constant0.matmul_kernel:
	.zero		608


//--------------------- SYMBOLS --------------------------

	.type		.nv.reservedSmem.offset0,@object
	.size		.nv.reservedSmem.offset0,0x4
